	.target	sm_90a

	.elftype	@"ET_EXEC"


//--------------------- .note.nv.tkinfo           --------------------------
	.section	.note.nv.tkinfo,"",@"SHT_NOTE"
	.sectionflags	@"SHF_NOTE_NV_TKINFO"
	.tkinfo
        /*0018*/ 	.word	0x00000002
        /*0030*/ 	.string	""
        /*0030*/ 	.string	"ptxas"
        /*0030*/ 	.string	"Cuda compilation tools, release 13.0, V13.0.88"
        /*0030*/ 	.string	"Build cuda_13.0.r13.0/compiler.36424714_0"
        /*0030*/ 	.string	"-v  -suppress-debug-info  -lineinfo  -arch sm_90a "



//--------------------- .note.nv.cuinfo           --------------------------
	.section	.note.nv.cuinfo,"",@"SHT_NOTE"
	.sectionflags	@"SHF_NOTE_NV_CUINFO"
        /*0018*/ 	.short	0x0002
        /*001a*/ 	.short	0x005a
        /*001c*/ 	.short	0x0082
	.zero		2


//--------------------- .nv.info                  --------------------------
	.section	.nv.info,"",@"SHT_CUDA_INFO"
	.align	4


	//----- nvinfo : EIATTR_REGCOUNT
	.align		4
        /*0000*/ 	.byte	0x04, 0x2f
        /*0002*/ 	.short	(.L_1 - .L_0)
	.align		4
.L_0:
        /*0004*/ 	.word	index@(matmul_kernel)
        /*0008*/ 	.word	0x000000ff


	//----- nvinfo : EIATTR_FRAME_SIZE
	.align		4
.L_1:
        /*000c*/ 	.byte	0x04, 0x11
        /*000e*/ 	.short	(.L_3 - .L_2)
	.align		4
.L_2:
        /*0010*/ 	.word	index@(matmul_kernel)
        /*0014*/ 	.word	0x00001548


	//----- nvinfo : EIATTR_MIN_STACK_SIZE
	.align		4
.L_3:
        /*0018*/ 	.byte	0x04, 0x12
        /*001a*/ 	.short	(.L_5 - .L_4)
	.align		4
.L_4:
        /*001c*/ 	.word	index@(matmul_kernel)
        /*0020*/ 	.word	0x00001548
.L_5:


//--------------------- .nv.compat                --------------------------
	.section	.nv.compat,"",@"SHT_CUDA_COMPAT_INFO"
	.align	4
        /*0000*/ 	.byte	0x02, 0x09, 0x01, 0x00, 0x02, 0x02, 0x01, 0x00, 0x02, 0x05, 0x05, 0x00, 0x03, 0x07, 0x01, 0x01
        /*0010*/ 	.byte	0x02, 0x03, 0x00, 0x00, 0x02, 0x06, 0x01, 0x00, 0x04, 0x0b, 0x08, 0x00, 0x00, 0x00, 0x00, 0x00
        /*0020*/ 	.byte	0x00, 0x00, 0x00, 0x00


//--------------------- .nv.info.matmul_kernel    --------------------------
	.section	.nv.info.matmul_kernel,"",@"SHT_CUDA_INFO"
	.sectionflags	@""
	.align	4


	//----- nvinfo : EIATTR_CUDA_API_VERSION
	.align		4
        /*0000*/ 	.byte	0x04, 0x37
        /*0002*/ 	.short	(.L_7 - .L_6)
.L_6:
        /*0004*/ 	.word	0x00000082


	//----- nvinfo : EIATTR_KPARAM_INFO
	.align		4
.L_7:
        /*0008*/ 	.byte	0x04, 0x17
        /*000a*/ 	.short	(.L_9 - .L_8)
.L_8:
        /*000c*/ 	.word	0x00000000
        /*0010*/ 	.short	0x000d
        /*0012*/ 	.short	0x0048
        /*0014*/ 	.byte	0x00, 0xf4, 0x21, 0x00


	//----- nvinfo : EIATTR_KPARAM_INFO
	.align		4
.L_9:
        /*0018*/ 	.byte	0x04, 0x17
        /*001a*/ 	.short	(.L_11 - .L_10)
.L_10:
        /*001c*/ 	.word	0x00000000
        /*0020*/ 	.short	0x000c
        /*0022*/ 	.short	0x0040
        /*0024*/ 	.byte	0x00, 0xf4, 0x21, 0x00


	//----- nvinfo : EIATTR_KPARAM_INFO
	.align		4
.L_11:
        /*0028*/ 	.byte	0x04, 0x17
        /*002a*/ 	.short	(.L_13 - .L_12)
.L_12:
        /*002c*/ 	.word	0x00000000
        /*0030*/ 	.short	0x000b
        /*0032*/ 	.short	0x0038
        /*0034*/ 	.byte	0x00, 0xf0, 0x11, 0x00


	//----- nvinfo : EIATTR_KPARAM_INFO
	.align		4
.L_13:
        /*0038*/ 	.byte	0x04, 0x17
        /*003a*/ 	.short	(.L_15 - .L_14)
.L_14:
        /*003c*/ 	.word	0x00000000
        /*0040*/ 	.short	0x000a
        /*0042*/ 	.short	0x0034
        /*0044*/ 	.byte	0x00, 0xf0, 0x11, 0x00


	//----- nvinfo : EIATTR_KPARAM_INFO
	.align		4
.L_15:
        /*0048*/ 	.byte	0x04, 0x17
        /*004a*/ 	.short	(.L_17 - .L_16)
.L_16:
        /*004c*/ 	.word	0x00000000
        /*0050*/ 	.short	0x0009
        /*0052*/ 	.short	0x0030
        /*0054*/ 	.byte	0x00, 0xf0, 0x11, 0x00


	//----- nvinfo : EIATTR_KPARAM_INFO
	.align		4
.L_17:
        /*0058*/ 	.byte	0x04, 0x17
        /*005a*/ 	.short	(.L_19 - .L_18)
.L_18:
        /*005c*/ 	.word	0x00000000
        /*0060*/ 	.short	0x0008
        /*0062*/ 	.short	0x002c
        /*0064*/ 	.byte	0x00, 0xf0, 0x11, 0x00


	//----- nvinfo : EIATTR_KPARAM_INFO
	.align		4
.L_19:
        /*0068*/ 	.byte	0x04, 0x17
        /*006a*/ 	.short	(.L_21 - .L_20)
.L_20:
        /*006c*/ 	.word	0x00000000
        /*0070*/ 	.short	0x0007
        /*0072*/ 	.short	0x0028
        /*0074*/ 	.byte	0x00, 0xf0, 0x11, 0x00


	//----- nvinfo : EIATTR_KPARAM_INFO
	.align		4
.L_21:
        /*0078*/ 	.byte	0x04, 0x17
        /*007a*/ 	.short	(.L_23 - .L_22)
.L_22:
        /*007c*/ 	.word	0x00000000
        /*0080*/ 	.short	0x0006
        /*0082*/ 	.short	0x0024
        /*0084*/ 	.byte	0x00, 0xf0, 0x11, 0x00


	//----- nvinfo : EIATTR_KPARAM_INFO
	.align		4
.L_23:
        /*0088*/ 	.byte	0x04, 0x17
        /*008a*/ 	.short	(.L_25 - .L_24)
.L_24:
        /*008c*/ 	.word	0x00000000
        /*0090*/ 	.short	0x0005
        /*0092*/ 	.short	0x0020
        /*0094*/ 	.byte	0x00, 0xf0, 0x11, 0x00


	//----- nvinfo : EIATTR_KPARAM_INFO
	.align		4
.L_25:
        /*0098*/ 	.byte	0x04, 0x17
        /*009a*/ 	.short	(.L_27 - .L_26)
.L_26:
        /*009c*/ 	.word	0x00000000
        /*00a0*/ 	.short	0x0004
        /*00a2*/ 	.short	0x001c
        /*00a4*/ 	.byte	0x00, 0xf0, 0x11, 0x00


	//----- nvinfo : EIATTR_KPARAM_INFO
	.align		4
.L_27:
        /*00a8*/ 	.byte	0x04, 0x17
        /*00aa*/ 	.short	(.L_29 - .L_28)
.L_28:
        /*00ac*/ 	.word	0x00000000
        /*00b0*/ 	.short	0x0003
        /*00b2*/ 	.short	0x0018
        /*00b4*/ 	.byte	0x00, 0xf0, 0x11, 0x00


	//----- nvinfo : EIATTR_KPARAM_INFO
	.align		4
.L_29:
        /*00b8*/ 	.byte	0x04, 0x17
        /*00ba*/ 	.short	(.L_31 - .L_30)
.L_30:
        /*00bc*/ 	.word	0x00000000
        /*00c0*/ 	.short	0x0002
        /*00c2*/ 	.short	0x0010
        /*00c4*/ 	.byte	0x00, 0xf4, 0x21, 0x00


	//----- nvinfo : EIATTR_KPARAM_INFO
	.align		4
.L_31:
        /*00c8*/ 	.byte	0x04, 0x17
        /*00ca*/ 	.short	(.L_33 - .L_32)
.L_32:
        /*00cc*/ 	.word	0x00000000
        /*00d0*/ 	.short	0x0001
        /*00d2*/ 	.short	0x0008
        /*00d4*/ 	.byte	0x00, 0xf4, 0x21, 0x00


	//----- nvinfo : EIATTR_KPARAM_INFO
	.align		4
.L_33:
        /*00d8*/ 	.byte	0x04, 0x17
        /*00da*/ 	.short	(.L_35 - .L_34)
.L_34:
        /*00dc*/ 	.word	0x00000000
        /*00e0*/ 	.short	0x0000
        /*00e2*/ 	.short	0x0000
        /*00e4*/ 	.byte	0x00, 0xf4, 0x21, 0x00


	//----- nvinfo : EIATTR_SPARSE_MMA_MASK
	.align		4
.L_35:
        /*00e8*/ 	.byte	0x03, 0x50
        /*00ea*/ 	.short	0x0000


	//----- nvinfo : EIATTR_MAXREG_COUNT
	.align		4
        /*00ec*/ 	.byte	0x03, 0x1b
        /*00ee*/ 	.short	0x00ff


	//----- nvinfo : EIATTR_NUM_BARRIERS
	.align		4
        /*00f0*/ 	.byte	0x02, 0x4c
        /*00f2*/ 	.byte	0x01
	.zero		1


	//----- nvinfo : EIATTR_ANNOTATIONS
	.align		4
        /*00f4*/ 	.byte	0x04, 0x55
        /*00f6*/ 	.short	(.L_37 - .L_36)


	//   ....[0]....
.L_36:
        /*00f8*/ 	.word	0x00000001
        /*00fc*/ 	.byte	0xf0, 0x2c, 0x00, 0x00, 0x01, 0x00, 0x00, 0x00, 0x30, 0x2d, 0x00, 0x00, 0x01, 0x00, 0x00, 0x00
        /* <DEDUP_REMOVED lines=2275> */
        /*8f3c*/ 	.byte	0xd0, 0x4d, 0x03, 0x00


	//----- nvinfo : EIATTR_MERCURY_ISA_VERSION
	.align		4
.L_37:
        /*8f40*/ 	.byte	0x03, 0x5f
        /*8f42*/ 	.short	0x0101


	//----- nvinfo : EIATTR_EXIT_INSTR_OFFSETS
	.align		4
        /*8f44*/ 	.byte	0x04, 0x1c
        /*8f46*/ 	.short	(.L_39 - .L_38)


	//   ....[0]....
.L_38:
        /*8f48*/ 	.word	0x00034f60


	//   ....[1]....
        /*8f4c*/ 	.word	0x00034f80


	//----- nvinfo : EIATTR_REQNTID
	.align		4
.L_39:
        /*8f50*/ 	.byte	0x04, 0x10
        /*8f52*/ 	.short	(.L_41 - .L_40)
.L_40:
        /*8f54*/ 	.word	0x00000040
        /*8f58*/ 	.word	0x00000001
        /*8f5c*/ 	.word	0x00000001


	//----- nvinfo : EIATTR_CBANK_PARAM_SIZE
	.align		4
.L_41:
        /*8f60*/ 	.byte	0x03, 0x19
        /*8f62*/ 	.short	0x0050


	//----- nvinfo : EIATTR_PARAM_CBANK
	.align		4
        /*8f64*/ 	.byte	0x04, 0x0a
        /*8f66*/ 	.short	(.L_43 - .L_42)
	.align		4
.L_42:
        /*8f68*/ 	.word	index@(.nv.constant0.matmul_kernel)
        /*8f6c*/ 	.short	0x0210
        /*8f6e*/ 	.short	0x0050


	//----- nvinfo : EIATTR_SW_WAR
	.align		4
.L_43:
        /*8f70*/ 	.byte	0x04, 0x36
        /*8f72*/ 	.short	(.L_45 - .L_44)
.L_44:
        /*8f74*/ 	.word	0x00000008
.L_45:


//--------------------- .nv.callgraph             --------------------------
	.section	.nv.callgraph,"",@"SHT_CUDA_CALLGRAPH"
	.align	4
	.sectionentsize	8
	.align		4
        /*0000*/ 	.word	0x00000000
	.align		4
        /*0004*/ 	.word	0xffffffff
	.align		4
        /*0008*/ 	.word	0x00000000
	.align		4
        /*000c*/ 	.word	0xfffffffe
	.align		4
        /*0010*/ 	.word	0x00000000
	.align		4
        /*0014*/ 	.word	0xfffffffd
	.align		4
        /*0018*/ 	.word	0x00000000
	.align		4
        /*001c*/ 	.word	0xfffffffc


//--------------------- .text.matmul_kernel       --------------------------
	.section	.text.matmul_kernel,"ax",@progbits
	.align	128
        .global         matmul_kernel
        .type           matmul_kernel,@function
        .size           matmul_kernel,(.L_x_3 - matmul_kernel)
        .other          matmul_kernel,@"STO_CUDA_ENTRY STV_DEFAULT"
matmul_kernel:
.text.matmul_kernel:
[----:B------:R-:W1:Y:S08]  /*0000*/  LDC R1, c[0x0][0x28] ;  /* 0x00000a00ff017b82 */ /* 0x000e700000000800 */
[----:B------:R-:W2:Y:S01]  /*0010*/  LDC.64 R2, c[0x0][0x228] ;  /* 0x00008a00ff027b82 */ /* 0x000ea20000000a00 */
[----:B------:R-:W3:Y:S01]  /*0020*/  S2R R9, SR_CTAID.X ;  /* 0x0000000000097919 */ /* 0x000ee20000002500 */
[----:B------:R-:W-:Y:S01]  /*0030*/  ULDC.64 UR4, c[0x0][0x218] ;  /* 0x0000860000047ab9 */ /* 0x000fe20000000a00 */
[----:B------:R-:W-:Y:S01]  /*0040*/  ULDC UR6, c[0x0][0x240] ;  /* 0x0000900000067ab9 */ /* 0x000fe20000000800 */
[----:B------:R-:W-:Y:S01]  /*0050*/  ULDC UR32, c[0x0][0x240] ;  /* 0x0000900000207ab9 */ /* 0x000fe20000000800 */
[----:B------:R-:W4:Y:S01]  /*0060*/  S2R R180, SR_TID.X ;  /* 0x0000000000b47919 */ /* 0x000f220000002100 */
[----:B------:R-:W-:Y:S01]  /*0070*/  ULDC UR9, c[0x0][0x240] ;  /* 0x0000900000097ab9 */ /* 0x000fe20000000800 */
        /* <DEDUP_REMOVED lines=17> */
[----:B--2---:R-:W-:Y:S01]  /*0190*/  VIADD R0, R3, 0x3f ;  /* 0x0000003f03007836 */ /* 0x004fe20000000000 */
[----:B------:R-:W-:Y:S01]  /*01a0*/  ULDC UR15, c[0x0][0x240] ;  /* 0x00009000000f7ab9 */ /* 0x000fe20000000800 */
[----:B------:R-:W-:Y:S01]  /*01b0*/  ULDC UR24, c[0x0][0x240] ;  /* 0x0000900000187ab9 */ /* 0x000fe20000000800 */
[----:B------:R-:W-:Y:S01]  /*01c0*/  ULDC UR29, c[0x0][0x240] ;  /* 0x00009000001d7ab9 */ /* 0x000fe20000000800 */
[----:B-1----:R-:W-:Y:S01]  /*01d0*/  VIADD R1, R1, 0xffffeab8 ;  /* 0xffffeab801017836 */ /* 0x002fe20000000000 */
[----:B------:R-:W-:Y:S01]  /*01e0*/  SHF.R.S32.HI R5, RZ, 0x1f, R0 ;  /* 0x0000001fff057819 */ /* 0x000fe20000011400 */
[----:B------:R-:W-:Y:S01]  /*01f0*/  ULDC UR23, c[0x0][0x240] ;  /* 0x0000900000177ab9 */ /* 0x000fe20000000800 */
[----:B------:R-:W-:Y:S01]  /*0200*/  ULDC UR30, c[0x0][0x240] ;  /* 0x00009000001e7ab9 */ /* 0x000fe20000000800 */
[----:B------:R-:W-:Y:S01]  /*0210*/  ULDC UR31, c[0x0][0x240] ;  /* 0x00009000001f7ab9 */ /* 0x000fe20000000800 */
[----:B------:R-:W-:Y:S01]  /*0220*/  LEA.HI R5, R5, R0, RZ, 0x6 ;  /* 0x0000000005057211 */ /* 0x000fe200078f30ff */
[----:B------:R-:W-:Y:S01]  /*0230*/  ULDC UR20, c[0x0][0x240] ;  /* 0x0000900000147ab9 */ /* 0x000fe20000000800 */
[----:B---3--:R-:W-:Y:S01]  /*0240*/  IABS R10, R9 ;  /* 0x00000009000a7213 */ /* 0x008fe20000000000 */
[----:B------:R-:W-:Y:S01]  /*0250*/  ULDC UR12, c[0x0][0x240] ;  /* 0x00009000000c7ab9 */ /* 0x000fe20000000800 */
[----:B------:R-:W-:Y:S01]  /*0260*/  SHF.R.S32.HI R5, RZ, 0x6, R5 ;  /* 0x00000006ff057819 */ /* 0x000fe20000011405 */
[----:B------:R-:W-:Y:S01]  /*0270*/  ULDC UR38, c[0x0][0x240] ;  /* 0x0000900000267ab9 */ /* 0x000fe20000000800 */
[----:B----4-:R-:W-:Y:S01]  /*0280*/  LOP3.LUT R153, R180, 0x3f, RZ, 0xc0, !PT ;  /* 0x0000003fb4997812 */ /* 0x010fe200078ec0ff */
[----:B------:R-:W-:Y:S01]  /*0290*/  ULDC UR27, c[0x0][0x240] ;  /* 0x00009000001b7ab9 */ /* 0x000fe20000000800 */
[----:B------:R-:W-:Y:S01]  /*02a0*/  SHF.L.U32 R6, R5, 0x3, RZ ;  /* 0x0000000305067819 */ /* 0x000fe200000006ff */
[----:B------:R-:W-:Y:S01]  /*02b0*/  ULDC UR39, c[0x0][0x240] ;  /* 0x0000900000277ab9 */ /* 0x000fe20000000800 */
[----:B------:R-:W1:Y:S01]  /*02c0*/  LDC R136, c[0x0][0x230] ;  /* 0x00008c00ff887b82 */ /* 0x000e620000000800 */
[----:B------:R-:W-:Y:S01]  /*02d0*/  ULDC UR46, c[0x0][0x240] ;  /* 0x00009000002e7ab9 */ /* 0x000fe20000000800 */
[-C--:B------:R-:W-:Y:S01]  /*02e0*/  IABS R7, R6.reuse ;  /* 0x0000000600077213 */ /* 0x080fe20000000000 */
[----:B------:R-:W-:Y:S01]  /*02f0*/  ULDC UR54, c[0x0][0x240] ;  /* 0x0000900000367ab9 */ /* 0x000fe20000000800 */
[----:B------:R-:W-:Y:S01]  /*0300*/  IABS R12, R6 ;  /* 0x00000006000c7213 */ /* 0x000fe20000000000 */
[----:B------:R-:W-:Y:S01]  /*0310*/  ULDC UR28, c[0x0][0x240] ;  /* 0x00009000001c7ab9 */ /* 0x000fe20000000800 */
[----:B------:R-:W2:Y:S01]  /*0320*/  I2F.RP R0, R7 ;  /* 0x0000000700007306 */ /* 0x000ea20000209400 */
[----:B------:R-:W-:Y:S01]  /*0330*/  ULDC UR37, c[0x0][0x240] ;  /* 0x0000900000257ab9 */ /* 0x000fe20000000800 */
[----:B------:R-:W3:Y:S01]  /*0340*/  LDC R137, c[0x0][0x230] ;  /* 0x00008c00ff897b82 */ /* 0x000ee20000000800 */
[----:B------:R-:W-:Y:S01]  /*0350*/  ULDC UR41, c[0x0][0x240] ;  /* 0x0000900000297ab9 */ /* 0x000fe20000000800 */
[----:B------:R-:W-:Y:S01]  /*0360*/  ULDC UR44, c[0x0][0x240] ;  /* 0x00009000002c7ab9 */ /* 0x000fe20000000800 */
[----:B------:R-:W-:Y:S01]  /*0370*/  ULDC UR40, c[0x0][0x240] ;  /* 0x0000900000287ab9 */ /* 0x000fe20000000800 */
[----:B------:R-:W-:Y:S01]  /*0380*/  ULDC UR36, c[0x0][0x240] ;  /* 0x0000900000247ab9 */ /* 0x000fe20000000800 */
[----:B------:R-:W-:Y:S01]  /*0390*/  ULDC UR45, c[0x0][0x240] ;  /* 0x00009000002d7ab9 */ /* 0x000fe20000000800 */
[----:B------:R-:W-:Y:S01]  /*03a0*/  ULDC UR48, c[0x0][0x240] ;  /* 0x0000900000307ab9 */ /* 0x000fe20000000800 */
[----:B------:R-:W-:Y:S01]  /*03b0*/  ULDC UR51, c[0x0][0x240] ;  /* 0x0000900000337ab9 */ /* 0x000fe20000000800 */
[----:B------:R-:W4:Y:S01]  /*03c0*/  LDC R138, c[0x0][0x230] ;  /* 0x00008c00ff8a7b82 */ /* 0x000f220000000800 */
[----:B------:R-:W-:Y:S01]  /*03d0*/  ULDC UR53, c[0x0][0x240] ;  /* 0x0000900000357ab9 */ /* 0x000fe20000000800 */
[----:B------:R-:W-:Y:S01]  /*03e0*/  ULDC UR42, c[0x0][0x240] ;  /* 0x00009000002a7ab9 */ /* 0x000fe20000000800 */
[----:B------:R-:W-:Y:S01]  /*03f0*/  ULDC UR43, c[0x0][0x240] ;  /* 0x00009000002b7ab9 */ /* 0x000fe20000000800 */
[----:B------:R-:W-:Y:S01]  /*0400*/  ULDC UR52, c[0x0][0x240] ;  /* 0x0000900000347ab9 */ /* 0x000fe20000000800 */
[----:B--2---:R-:W2:Y:S01]  /*0410*/  MUFU.RCP R0, R0 ;  /* 0x0000000000007308 */ /* 0x004ea20000001000 */
[----:B------:R-:W-:Y:S01]  /*0420*/  ULDC UR47, c[0x0][0x240] ;  /* 0x00009000002f7ab9 */ /* 0x000fe20000000800 */
[----:B------:R-:W-:Y:S01]  /*0430*/  ULDC UR49, c[0x0][0x240] ;  /* 0x0000900000317ab9 */ /* 0x000fe20000000800 */
[----:B-1----:R-:W-:Y:S01]  /*0440*/  VIADD R136, R136, 0xfffffff7 ;  /* 0xfffffff788887836 */ /* 0x002fe20000000000 */
[----:B------:R-:W-:Y:S01]  /*0450*/  ULDC UR50, c[0x0][0x240] ;  /* 0x0000900000327ab9 */ /* 0x000fe20000000800 */
[----:B------:R-:W1:Y:S01]  /*0460*/  LDC R192, c[0x0][0x230] ;  /* 0x00008c00ffc07b82 */ /* 0x000e620000000800 */
[----:B---3--:R-:W-:-:S07]  /*0470*/  IADD3 R137, R137, -0x1, RZ ;  /* 0xffffffff89897810 */ /* 0x008fce0007ffe0ff */
[----:B------:R-:W3:Y:S01]  /*0480*/  LDC R246, c[0x0][0x230] ;  /* 0x00008c00fff67b82 */ /* 0x000ee20000000800 */
[----:B--2---:R-:W-:Y:S02]  /*0490*/  VIADD R4, R0, 0xffffffe ;  /* 0x0ffffffe00047836 */ /* 0x004fe40000000000 */
[----:B------:R-:W-:Y:S02]  /*04a0*/  IMAD.MOV R0, RZ, RZ, -R12 ;  /* 0x000000ffff007224 */ /* 0x000fe400078e0a0c */
[----:B------:R2:W5:Y:S01]  /*04b0*/  F2I.FTZ.U32.TRUNC.NTZ R5, R4 ;  /* 0x0000000400057305 */ /* 0x000562000021f000 */
[----:B----4-:R-:W-:Y:S02]  /*04c0*/  VIADD R138, R138, 0xfffffffb ;  /* 0xfffffffb8a8a7836 */ /* 0x010fe40000000000 */
[----:B------:R-:W4:Y:S01]  /*04d0*/  LDC R248, c[0x0][0x230] ;  /* 0x00008c00fff87b82 */ /* 0x000f220000000800 */
[----:B--2---:R-:W-:-:S07]  /*04e0*/  IMAD.MOV.U32 R4, RZ, RZ, RZ ;  /* 0x000000ffff047224 */ /* 0x004fce00078e00ff */
[----:B------:R-:W2:Y:S01]  /*04f0*/  LDC R249, c[0x0][0x230] ;  /* 0x00008c00fff97b82 */ /* 0x000ea20000000800 */
[----:B-----5:R-:W-:-:S07]  /*0500*/  IMAD.MOV R8, RZ, RZ, -R5 ;  /* 0x000000ffff087224 */ /* 0x020fce00078e0a05 */
[----:B------:R-:W5:Y:S01]  /*0510*/  LDC R252, c[0x0][0x230] ;  /* 0x00008c00fffc7b82 */ /* 0x000f620000000800 */
[----:B------:R-:W-:Y:S01]  /*0520*/  IMAD R11, R8, R7, RZ ;  /* 0x00000007080b7224 */ /* 0x000fe200078e02ff */
[----:B------:R-:W-:-:S03]  /*0530*/  MOV R8, R10 ;  /* 0x0000000a00087202 */ /* 0x000fc60000000f00 */
[----:B------:R-:W-:-:S06]  /*0540*/  IMAD.HI.U32 R5, R5, R11, R4 ;  /* 0x0000000b05057227 */ /* 0x000fcc00078e0004 */
[----:B------:R-:W-:-:S04]  /*0550*/  IMAD.HI.U32 R5, R5, R8, RZ ;  /* 0x0000000805057227 */ /* 0x000fc800078e00ff */
[----:B------:R-:W-:Y:S01]  /*0560*/  IMAD R0, R5, R0, R8 ;  /* 0x0000000005007224 */ /* 0x000fe200078e0208 */
[----:B------:R-:W-:-:S04]  /*0570*/  IABS R8, R3 ;  /* 0x0000000300087213 */ /* 0x000fc80000000000 */
[----:B------:R-:W-:-:S13]  /*0580*/  ISETP.GT.U32.AND P1, PT, R7, R0, PT ;  /* 0x000000000700720c */ /* 0x000fda0003f24070 */
[-C--:B------:R-:W-:Y:S01]  /*0590*/  @!P1 IADD3 R0, R0, -R7.reuse, RZ ;  /* 0x8000000700009210 */ /* 0x080fe20007ffe0ff */
[----:B------:R-:W-:Y:S01]  /*05a0*/  @!P1 VIADD R5, R5, 0x1 ;  /* 0x0000000105059836 */ /* 0x000fe20000000000 */
[----:B------:R-:W-:Y:S02]  /*05b0*/  ISETP.NE.AND P1, PT, R6, RZ, PT ;  /* 0x000000ff0600720c */ /* 0x000fe40003f25270 */
[----:B------:R-:W-:Y:S02]  /*05c0*/  ISETP.GE.U32.AND P0, PT, R0, R7, PT ;  /* 0x000000070000720c */ /* 0x000fe40003f06070 */
[----:B------:R-:W-:-:S04]  /*05d0*/  LOP3.LUT R0, R9, R6, RZ, 0x3c, !PT ;  /* 0x0000000609007212 */ /* 0x000fc800078e3cff */
[----:B------:R-:W-:Y:S01]  /*05e0*/  ISETP.GE.AND P2, PT, R0, RZ, PT ;  /* 0x000000ff0000720c */ /* 0x000fe20003f46270 */
[----:B------:R-:W-:-:S06]  /*05f0*/  VIADD R0, R2, 0xff ;  /* 0x000000ff02007836 */ /* 0x000fcc0000000000 */
[----:B------:R-:W-:-:S05]  /*0600*/  @P0 VIADD R5, R5, 0x1 ;  /* 0x0000000105050836 */ /* 0x000fca0000000000 */
[----:B------:R-:W-:Y:S02]  /*0610*/  MOV R4, R5 ;  /* 0x0000000500047202 */ /* 0x000fe40000000f00 */
[----:B------:R-:W-:-:S03]  /*0620*/  SHF.R.S32.HI R5, RZ, 0x1f, R0 ;  /* 0x0000001fff057819 */ /* 0x000fc60000011400 */
[----:B------:R-:W-:Y:S01]  /*0630*/  @!P2 IMAD.MOV R4, RZ, RZ, -R4 ;  /* 0x000000ffff04a224 */ /* 0x000fe200078e0a04 */
[----:B------:R-:W-:Y:S02]  /*0640*/  @!P1 LOP3.LUT R4, RZ, R6, RZ, 0x33, !PT ;  /* 0x00000006ff049212 */ /* 0x000fe400078e33ff */
[----:B------:R-:W-:Y:S02]  /*0650*/  LEA.HI R5, R5, R0, RZ, 0x8 ;  /* 0x0000000005057211 */ /* 0x000fe400078f40ff */
[----:B------:R-:W-:Y:S01]  /*0660*/  SHF.L.U32 R14, R4, 0x3, RZ ;  /* 0x00000003040e7819 */ /* 0x000fe200000006ff */
[----:B------:R-:W-:-:S03]  /*0670*/  IMAD.MOV R4, RZ, RZ, -R4 ;  /* 0x000000ffff047224 */ /* 0x000fc600078e0a04 */
[----:B------:R-:W-:Y:S01]  /*0680*/  LEA.HI.SX32 R5, R5, -R14, 0x18 ;  /* 0x8000000e05057211 */ /* 0x000fe200078fc2ff */
[----:B------:R-:W-:Y:S02]  /*0690*/  IMAD R19, R6, R4, R9 ;  /* 0x0000000406137224 */ /* 0x000fe400078e0209 */
[----:B------:R-:W-:Y:S01]  /*06a0*/  IMAD.MOV.U32 R4, RZ, RZ, R8 ;  /* 0x000000ffff047224 */ /* 0x000fe200078e0008 */
[----:B------:R-:W-:Y:S01]  /*06b0*/  VIMNMX R16, R5, 0x8, PT ;  /* 0x0000000805107848 */ /* 0x000fe20003fe0100 */
[----:B------:R-:W-:Y:S01]  /*06c0*/  IMAD.MOV.U32 R6, RZ, RZ, RZ ;  /* 0x000000ffff067224 */ /* 0x000fe200078e00ff */
[----:B------:R-:W-:Y:S01]  /*06d0*/  IABS R8, R19 ;  /* 0x0000001300087213 */ /* 0x000fe20000000000 */
[----:B------:R-:W1:Y:S01]  /*06e0*/  I2F.RP R9, R4 ;  /* 0x0000000400097306 */ /* 0x000e620000209400 */
[----:B------:R-:W-:-:S07]  /*06f0*/  IABS R10, R16 ;  /* 0x00000010000a7213 */ /* 0x000fce0000000000 */
[----:B------:R-:W3:Y:S08]  /*0700*/  I2F.RP R0, R10 ;  /* 0x0000000a00007306 */ /* 0x000ef00000209400 */
[----:B-1----:R-:W-:Y:S08]  /*0710*/  MUFU.RCP R9, R9 ;  /* 0x0000000900097308 */ /* 0x002ff00000001000 */
[----:B---3--:R-:W1:Y:S02]  /*0720*/  MUFU.RCP R0, R0 ;  /* 0x0000000000007308 */ /* 0x008e640000001000 */
[----:B-1----:R-:W-:Y:S01]  /*0730*/  VIADD R7, R0, 0xffffffe ;  /* 0x0ffffffe00077836 */ /* 0x002fe20000000000 */
[----:B------:R-:W-:-:S05]  /*0740*/  IABS R0, R16 ;  /* 0x0000001000007213 */ /* 0x000fca0000000000 */
[----:B------:R-:W1:Y:S01]  /*0750*/  F2I.FTZ.U32.TRUNC.NTZ R7, R7 ;  /* 0x0000000700077305 */ /* 0x000e62000021f000 */
[----:B------:R-:W-:Y:S01]  /*0760*/  IMAD.MOV R0, RZ, RZ, -R0 ;  /* 0x000000ffff007224 */ /* 0x000fe200078e0a00 */
[----:B-1----:R-:W-:-:S05]  /*0770*/  IADD3 R5, RZ, -R7, RZ ;  /* 0x80000007ff057210 */ /* 0x002fca0007ffe0ff */
[----:B------:R-:W-:-:S04]  /*0780*/  IMAD R5, R5, R10, RZ ;  /* 0x0000000a05057224 */ /* 0x000fc800078e02ff */
[----:B------:R-:W-:Y:S01]  /*0790*/  IMAD.HI.U32 R6, R7, R5, R6 ;  /* 0x0000000507067227 */ /* 0x000fe200078e0006 */
[----:B------:R-:W-:Y:S02]  /*07a0*/  MOV R5, R8 ;  /* 0x0000000800057202 */ /* 0x000fe40000000f00 */
[----:B------:R-:W-:-:S03]  /*07b0*/  IADD3 R7, R9, 0xffffffe, RZ ;  /* 0x0ffffffe09077810 */ /* 0x000fc60007ffe0ff */
[----:B------:R-:W-:-:S03]  /*07c0*/  IMAD.HI.U32 R6, R6, R5, RZ ;  /* 0x0000000506067227 */ /* 0x000fc600078e00ff */
[----:B------:R-:W1:Y:S01]  /*07d0*/  F2I.FTZ.U32.TRUNC.NTZ R7, R7 ;  /* 0x0000000700077305 */ /* 0x000e62000021f000 */
[----:B------:R-:W-:Y:S01]  /*07e0*/  IMAD R5, R6, R0, R5 ;  /* 0x0000000006057224 */ /* 0x000fe200078e0205 */
[----:B------:R-:W-:-:S04]  /*07f0*/  IABS R0, R2 ;  /* 0x0000000200007213 */ /* 0x000fc80000000000 */
[----:B------:R-:W-:Y:S02]  /*0800*/  ISETP.GT.U32.AND P1, PT, R10, R5, PT ;  /* 0x000000050a00720c */ /* 0x000fe40003f24070 */
[----:B------:R-:W3:Y:S01]  /*0810*/  I2F.RP R8, R0 ;  /* 0x0000000000087306 */ /* 0x000ee20000209400 */
[----:B-1----:R-:W-:-:S10]  /*0820*/  IMAD.MOV R11, RZ, RZ, -R7 ;  /* 0x000000ffff0b7224 */ /* 0x002fd400078e0a07 */
[----:B------:R-:W-:Y:S02]  /*0830*/  @!P1 IMAD.IADD R5, R5, 0x1, -R10 ;  /* 0x0000000105059824 */ /* 0x000fe400078e0a0a */
[----:B------:R-:W-:Y:S01]  /*0840*/  @!P1 VIADD R6, R6, 0x1 ;  /* 0x0000000106069836 */ /* 0x000fe20000000000 */
[----:B------:R-:W-:Y:S01]  /*0850*/  ISETP.NE.AND P1, PT, R16, RZ, PT ;  /* 0x000000ff1000720c */ /* 0x000fe20003f25270 */
[----:B---3--:R-:W1:Y:S01]  /*0860*/  MUFU.RCP R8, R8 ;  /* 0x0000000800087308 */ /* 0x008e620000001000 */
[----:B------:R-:W-:Y:S01]  /*0870*/  ISETP.GE.U32.AND P0, PT, R5, R10, PT ;  /* 0x0000000a0500720c */ /* 0x000fe20003f06070 */
[----:B------:R-:W-:Y:S01]  /*0880*/  IMAD R11, R11, R4, RZ ;  /* 0x000000040b0b7224 */ /* 0x000fe200078e02ff */
[----:B------:R-:W-:-:S04]  /*0890*/  LOP3.LUT R5, R19, R16, RZ, 0x3c, !PT ;  /* 0x0000001013057212 */ /* 0x000fc800078e3cff */
[----:B------:R-:W-:-:S07]  /*08a0*/  ISETP.GE.AND P2, PT, R5, RZ, PT ;  /* 0x000000ff0500720c */ /* 0x000fce0003f46270 */
[----:B------:R-:W-:Y:S02]  /*08b0*/  @P0 VIADD R6, R6, 0x1 ;  /* 0x0000000106060836 */ /* 0x000fe40000000000 */
[----:B-1----:R-:W-:-:S03]  /*08c0*/  VIADD R8, R8, 0xffffffe ;  /* 0x0ffffffe08087836 */ /* 0x002fc60000000000 */
[----:B------:R-:W-:Y:S01]  /*08d0*/  MOV R15, R6 ;  /* 0x00000006000f7202 */ /* 0x000fe20000000f00 */
[----:B------:R-:W-:Y:S01]  /*08e0*/  IMAD.MOV.U32 R6, RZ, RZ, RZ ;  /* 0x000000ffff067224 */ /* 0x000fe200078e00ff */
[----:B------:R-:W1:Y:S03]  /*08f0*/  F2I.FTZ.U32.TRUNC.NTZ R9, R8 ;  /* 0x0000000800097305 */ /* 0x000e66000021f000 */
[----:B------:R-:W-:Y:S01]  /*0900*/  @!P2 IMAD.MOV R15, RZ, RZ, -R15 ;  /* 0x000000ffff0fa224 */ /* 0x000fe200078e0a0f */
[----:B------:R-:W-:Y:S01]  /*0910*/  @!P1 LOP3.LUT R15, RZ, R16, RZ, 0x33, !PT ;  /* 0x00000010ff0f9212 */ /* 0x000fe200078e33ff */
[----:B------:R-:W-:-:S03]  /*0920*/  IMAD.HI.U32 R11, R7, R11, R6 ;  /* 0x0000000b070b7227 */ /* 0x000fc600078e0006 */
[C---:B------:R-:W-:Y:S02]  /*0930*/  SHF.L.U32 R247, R15.reuse, 0x6, RZ ;  /* 0x000000060ff77819 */ /* 0x040fe400000006ff */
[----:B------:R-:W-:Y:S02]  /*0940*/  IADD3 R15, -R15, RZ, RZ ;  /* 0x000000ff0f0f7210 */ /* 0x000fe40007ffe1ff */
[C---:B------:R-:W-:Y:S01]  /*0950*/  IADD3 R20, R247.reuse, 0x3f, RZ ;  /* 0x0000003ff7147810 */ /* 0x040fe20007ffe0ff */
[C---:B------:R-:W-:Y:S01]  /*0960*/  VIADD R18, R247.reuse, 0x1 ;  /* 0x00000001f7127836 */ /* 0x040fe20000000000 */
[C---:B------:R-:W-:Y:S01]  /*0970*/  IADD3 R22, R247.reuse, 0x9, RZ ;  /* 0x00000009f7167810 */ /* 0x040fe20007ffe0ff */
[C---:B------:R-:W-:Y:S01]  /*0980*/  VIADD R21, R247.reuse, 0x2 ;  /* 0x00000002f7157836 */ /* 0x040fe20000000000 */
[----:B------:R-:W-:Y:S01]  /*0990*/  IABS R17, R20 ;  /* 0x0000001400117213 */ /* 0x000fe20000000000 */
[----:B------:R-:W-:Y:S01]  /*09a0*/  IMAD R15, R16, R15, R19 ;  /* 0x0000000f100f7224 */ /* 0x000fe200078e0213 */
[----:B------:R-:W-:Y:S01]  /*09b0*/  IABS R10, R18 ;  /* 0x00000012000a7213 */ /* 0x000fe20000000000 */
[----:B------:R-:W-:Y:S01]  /*09c0*/  VIADD R19, R247, 0x4 ;  /* 0x00000004f7137836 */ /* 0x000fe20000000000 */
[----:B------:R-:W-:Y:S01]  /*09d0*/  IABS R12, R21 ;  /* 0x00000015000c7213 */ /* 0x000fe20000000000 */
[----:B------:R-:W-:Y:S01]  /*09e0*/  IMAD.HI.U32 R7, R11, R17, RZ ;  /* 0x000000110b077227 */ /* 0x000fe200078e00ff */
[----:B-1----:R-:W-:-:S02]  /*09f0*/  IADD3 R8, RZ, -R9, RZ ;  /* 0x80000009ff087210 */ /* 0x002fc40007ffe0ff */
[----:B------:R-:W-:Y:S01]  /*0a00*/  IADD3 R16, R247, 0x3, RZ ;  /* 0x00000003f7107810 */ /* 0x000fe20007ffe0ff */
[----:B------:R-:W-:Y:S01]  /*0a10*/  IMAD.MOV R13, RZ, RZ, -R7 ;  /* 0x000000ffff0d7224 */ /* 0x000fe200078e0a07 */
[----:B------:R-:W-:Y:S01]  /*0a20*/  IADD3 R15, R14, R15, RZ ;  /* 0x0000000f0e0f7210 */ /* 0x000fe20007ffe0ff */
[----:B------:R-:W-:Y:S01]  /*0a30*/  IMAD.HI.U32 R5, R11, R10, RZ ;  /* 0x0000000a0b057227 */ /* 0x000fe200078e00ff */
[----:B------:R-:W-:Y:S02]  /*0a40*/  ISETP.GE.AND P4, PT, R18, RZ, PT ;  /* 0x000000ff1200720c */ /* 0x000fe40003f86270 */
[C---:B------:R-:W-:Y:S01]  /*0a50*/  IADD3 R30, R247.reuse, 0xd, RZ ;  /* 0x0000000df71e7810 */ /* 0x040fe20007ffe0ff */
[----:B------:R-:W-:Y:S01]  /*0a60*/  IMAD R17, R4, R13, R17 ;  /* 0x0000000d04117224 */ /* 0x000fe200078e0211 */
[----:B------:R-:W-:Y:S01]  /*0a70*/  IADD3 R32, R247, 0xf, RZ ;  /* 0x0000000ff7207810 */ /* 0x000fe20007ffe0ff */
[----:B------:R-:W-:Y:S01]  /*0a80*/  IMAD.HI.U32 R6, R11, R12, RZ ;  /* 0x0000000c0b067227 */ /* 0x000fe200078e00ff */
[----:B------:R-:W-:-:S02]  /*0a90*/  IABS R26, R30 ;  /* 0x0000001e001a7213 */ /* 0x000fc40000000000 */
[C---:B------:R-:W-:Y:S01]  /*0aa0*/  ISETP.GT.U32.AND P1, PT, R4.reuse, R17, PT ;  /* 0x000000110400720c */ /* 0x040fe20003f24070 */
[----:B------:R-:W-:Y:S01]  /*0ab0*/  IMAD.MOV R5, RZ, RZ, -R5 ;  /* 0x000000ffff057224 */ /* 0x000fe200078e0a05 */
[C---:B------:R-:W-:Y:S01]  /*0ac0*/  IADD3 R34, R247.reuse, 0x11, RZ ;  /* 0x00000011f7227810 */ /* 0x040fe20007ffe0ff */
[----:B------:R-:W-:Y:S01]  /*0ad0*/  IMAD.MOV R7, RZ, RZ, -R6 ;  /* 0x000000ffff077224 */ /* 0x000fe200078e0a06 */
[C---:B------:R-:W-:Y:S01]  /*0ae0*/  IADD3 R41, R247.reuse, 0x1a, RZ ;  /* 0x0000001af7297810 */ /* 0x040fe20007ffe0ff */
[C---:B------:R-:W-:Y:S01]  /*0af0*/  IMAD R6, R4.reuse, R5, R10 ;  /* 0x0000000504067224 */ /* 0x040fe200078e020a */
[----:B------:R-:W-:Y:S01]  /*0b00*/  IABS R10, R16 ;  /* 0x00000010000a7213 */ /* 0x000fe20000000000 */
[----:B------:R-:W-:Y:S01]  /*0b10*/  IMAD.MOV.U32 R5, RZ, RZ, R8 ;  /* 0x000000ffff057224 */ /* 0x000fe200078e0008 */
[----:B------:R-:W-:Y:S01]  /*0b20*/  IADD3 R42, R247, 0x1b, RZ ;  /* 0x0000001bf72a7810 */ /* 0x000fe20007ffe0ff */
[C---:B------:R-:W-:Y:S01]  /*0b30*/  IMAD R7, R4.reuse, R7, R12 ;  /* 0x0000000704077224 */ /* 0x040fe200078e020c */
[----:B------:R-:W-:Y:S01]  /*0b40*/  IABS R12, R19 ;  /* 0x00000013000c7213 */ /* 0x000fe20000000000 */
[----:B------:R-:W-:Y:S01]  /*0b50*/  IMAD R5, R5, R0, RZ ;  /* 0x0000000005057224 */ /* 0x000fe200078e02ff */
[C---:B------:R-:W-:Y:S01]  /*0b60*/  ISETP.GT.U32.AND P0, PT, R4.reuse, R6, PT ;  /* 0x000000060400720c */ /* 0x040fe20003f04070 */
[----:B------:R-:W-:Y:S01]  /*0b70*/  IMAD.MOV.U32 R8, RZ, RZ, RZ ;  /* 0x000000ffff087224 */ /* 0x000fe200078e00ff */
[----:B------:R-:W-:Y:S01]  /*0b80*/  ISETP.GT.U32.AND P2, PT, R4, R7, PT ;  /* 0x000000070400720c */ /* 0x000fe20003f44070 */
[----:B------:R-:W-:Y:S01]  /*0b90*/  @!P1 IMAD.IADD R17, R17, 0x1, -R4 ;  /* 0x0000000111119824 */ /* 0x000fe200078e0a04 */
[----:B------:R-:W-:Y:S01]  /*0ba0*/  ISETP.GE.AND P1, PT, R21, RZ, PT ;  /* 0x000000ff1500720c */ /* 0x000fe20003f26270 */
[----:B------:R-:W-:Y:S01]  /*0bb0*/  IMAD.HI.U32 R8, R9, R5, R8 ;  /* 0x0000000509087227 */ /* 0x000fe200078e0008 */
[----:B------:R-:W-:-:S02]  /*0bc0*/  IABS R38, R42 ;  /* 0x0000002a00267213 */ /* 0x000fc40000000000 */
[----:B------:R-:W-:Y:S01]  /*0bd0*/  ISETP.GT.U32.AND P5, PT, R4, R17, PT ;  /* 0x000000110400720c */ /* 0x000fe20003fa4070 */
[----:B------:R-:W-:Y:S01]  /*0be0*/  IMAD.HI.U32 R5, R11, R10, RZ ;  /* 0x0000000a0b057227 */ /* 0x000fe200078e00ff */
[C---:B------:R-:W-:Y:S02]  /*0bf0*/  IADD3 R44, R247.reuse, 0x1d, RZ ;  /* 0x0000001df72c7810 */ /* 0x040fe40007ffe0ff */
[----:B------:R-:W-:Y:S01]  /*0c00*/  IADD3 R48, R247, 0x21, RZ ;  /* 0x00000021f7307810 */ /* 0x000fe20007ffe0ff */
[----:B------:R-:W-:Y:S01]  /*0c10*/  IMAD.HI.U32 R9, R11, R12, RZ ;  /* 0x0000000c0b097227 */ /* 0x000fe200078e00ff */
[----:B------:R-:W-:Y:S02]  /*0c20*/  @!P0 IADD3 R6, R6, -R4, RZ ;  /* 0x8000000406068210 */ /* 0x000fe40007ffe0ff */
[----:B------:R-:W-:Y:S01]  /*0c30*/  ISETP.GE.AND P0, PT, R16, RZ, PT ;  /* 0x000000ff1000720c */ /* 0x000fe20003f06270 */
[----:B------:R-:W-:Y:S01]  /*0c40*/  IMAD.MOV R5, RZ, RZ, -R5 ;  /* 0x000000ffff057224 */ /* 0x000fe200078e0a05 */
[C---:B------:R-:W-:Y:S01]  /*0c50*/  ISETP.GT.U32.AND P6, PT, R4.reuse, R6, PT ;  /* 0x000000060400720c */ /* 0x040fe20003fc4070 */
[----:B------:R-:W-:Y:S01]  /*0c60*/  IMAD.MOV R13, RZ, RZ, -R9 ;  /* 0x000000ffff0d7224 */ /* 0x000fe200078e0a09 */
[C---:B------:R-:W-:Y:S01]  /*0c70*/  IADD3 R49, R247.reuse, 0x22, RZ ;  /* 0x00000022f7317810 */ /* 0x040fe20007ffe0ff */
[C---:B------:R-:W-:Y:S01]  /*0c80*/  IMAD R9, R4.reuse, R5, R10 ;  /* 0x0000000504097224 */ /* 0x040fe200078e020a */
[----:B------:R-:W-:Y:S01]  /*0c90*/  IADD3 R5, R247, 0x5, RZ ;  /* 0x00000005f7057810 */ /* 0x000fe20007ffe0ff */
[--C-:B------:R-:W-:Y:S01]  /*0ca0*/  @!P2 IMAD.IADD R7, R7, 0x1, -R4.reuse ;  /* 0x000000010707a824 */ /* 0x100fe200078e0a04 */
[----:B------:R-:W-:Y:S01]  /*0cb0*/  IADD3 R51, R247, 0x24, RZ ;  /* 0x00000024f7337810 */ /* 0x000fe20007ffe0ff */
[----:B------:R-:W-:Y:S01]  /*0cc0*/  @!P5 IMAD.IADD R17, R17, 0x1, -R4 ;  /* 0x000000011111d824 */ /* 0x000fe200078e0a04 */
[C---:B------:R-:W-:Y:S01]  /*0cd0*/  ISETP.GT.U32.AND P3, PT, R4.reuse, R9, PT ;  /* 0x000000090400720c */ /* 0x040fe20003f64070 */
[C---:B------:R-:W-:Y:S01]  /*0ce0*/  IMAD R10, R4.reuse, R13, R12 ;  /* 0x0000000d040a7224 */ /* 0x040fe200078e020c */
[----:B------:R-:W-:Y:S01]  /*0cf0*/  ISETP.GT.U32.AND P2, PT, R4, R7, PT ;  /* 0x000000070400720c */ /* 0x000fe20003f44070 */
[C---:B------:R-:W-:Y:S01]  /*0d00*/  VIADD R21, R247.reuse, 0x6 ;  /* 0x00000006f7157836 */ /* 0x040fe20000000000 */
[----:B------:R-:W-:Y:S01]  /*0d10*/  ISETP.GE.AND P5, PT, R20, RZ, PT ;  /* 0x000000ff1400720c */ /* 0x000fe20003fa6270 */
[C---:B------:R-:W-:Y:S01]  /*0d20*/  VIADD R23, R247.reuse, 0xa ;  /* 0x0000000af7177836 */ /* 0x040fe20000000000 */
[----:B------:R-:W-:Y:S01]  /*0d30*/  IABS R14, R5 ;  /* 0x00000005000e7213 */ /* 0x000fe20000000000 */
[C---:B------:R-:W-:Y:S01]  /*0d40*/  VIADD R28, R247.reuse, 0xc ;  /* 0x0000000cf71c7836 */ /* 0x040fe20000000000 */
[----:B------:R-:W-:Y:S01]  /*0d50*/  IABS R16, R21 ;  /* 0x0000001500107213 */ /* 0x000fe20000000000 */
[----:B------:R-:W-:Y:S01]  /*0d60*/  VIADD R31, R247, 0xe ;  /* 0x0000000ef71f7836 */ /* 0x000fe20000000000 */
[----:B------:R-:W-:Y:S01]  /*0d70*/  @!P6 IADD3 R6, R6, -R4, RZ ;  /* 0x800000040606e210 */ /* 0x000fe20007ffe0ff */
[----:B------:R-:W-:Y:S01]  /*0d80*/  IMAD.HI.U32 R12, R11, R14, RZ ;  /* 0x0000000e0b0c7227 */ /* 0x000fe200078e00ff */
[----:B------:R-:W-:-:S02]  /*0d90*/  ISETP.GT.U32.AND P6, PT, R4, R10, PT ;  /* 0x0000000a0400720c */ /* 0x000fc40003fc4070 */
[----:B------:R-:W-:Y:S01]  /*0da0*/  @!P3 IADD3 R9, R9, -R4, RZ ;  /* 0x800000040909b210 */ /* 0x000fe20007ffe0ff */
[----:B------:R-:W-:Y:S01]  /*0db0*/  @!P2 IMAD.IADD R7, R7, 0x1, -R4 ;  /* 0x000000010707a824 */ /* 0x000fe200078e0a04 */
[----:B------:R-:W-:Y:S01]  /*0dc0*/  ISETP.GE.AND P3, PT, R5, RZ, PT ;  /* 0x000000ff0500720c */ /* 0x000fe20003f66270 */
[----:B------:R-:W-:Y:S01]  /*0dd0*/  IMAD.MOV.U32 R5, RZ, RZ, R17 ;  /* 0x000000ffff057224 */ /* 0x000fe200078e0011 */
[----:B------:R-:W-:Y:S01]  /*0de0*/  ISETP.GE.AND P2, PT, R19, RZ, PT ;  /* 0x000000ff1300720c */ /* 0x000fe20003f46270 */
[----:B------:R-:W-:Y:S01]  /*0df0*/  VIADD R19, R247, 0x7 ;  /* 0x00000007f7137836 */ /* 0x000fe20000000000 */
[----:B------:R-:W-:Y:S01]  /*0e00*/  @!P4 IADD3 R6, -R6, RZ, RZ ;  /* 0x000000ff0606c210 */ /* 0x000fe20007ffe1ff */
[----:B------:R-:W-:Y:S01]  /*0e10*/  @!P5 IMAD.MOV R5, RZ, RZ, -R5 ;  /* 0x000000ffff05d224 */ /* 0x000fe200078e0a05 */
[----:B------:R-:W-:Y:S01]  /*0e20*/  ISETP.GT.U32.AND P5, PT, R4, R9, PT ;  /* 0x000000090400720c */ /* 0x000fe20003fa4070 */
[----:B------:R-:W-:Y:S01]  /*0e30*/  IMAD.MOV R17, RZ, RZ, -R12 ;  /* 0x000000ffff117224 */ /* 0x000fe200078e0a0c */
[----:B------:R-:W-:Y:S01]  /*0e40*/  IABS R18, R19 ;  /* 0x0000001300127213 */ /* 0x000fe20000000000 */
[----:B------:R-:W-:Y:S01]  /*0e50*/  IMAD.HI.U32 R13, R11, R16, RZ ;  /* 0x000000100b0d7227 */ /* 0x000fe200078e00ff */
[----:B------:R-:W-:-:S02]  /*0e60*/  IABS R20, R22 ;  /* 0x0000001600147213 */ /* 0x000fc40000000000 */
[----:B------:R-:W-:Y:S01]  /*0e70*/  IABS R24, R28 ;  /* 0x0000001c00187213 */ /* 0x000fe20000000000 */
[C---:B------:R-:W-:Y:S01]  /*0e80*/  IMAD R12, R4.reuse, R17, R14 ;  /* 0x00000011040c7224 */ /* 0x040fe200078e020e */
[----:B------:R-:W-:Y:S01]  /*0e90*/  IADD3 R13, -R13, RZ, RZ ;  /* 0x000000ff0d0d7210 */ /* 0x000fe20007ffe1ff */
[----:B------:R-:W-:Y:S01]  /*0ea0*/  IMAD.HI.U32 R14, R11, R18, RZ ;  /* 0x000000120b0e7227 */ /* 0x000fe200078e00ff */
[----:B------:R-:W-:Y:S02]  /*0eb0*/  IABS R27, R31 ;  /* 0x0000001f001b7213 */ /* 0x000fe40000000000 */
[----:B------:R-:W-:Y:S01]  /*0ec0*/  ISETP.GT.U32.AND P4, PT, R4, R12, PT ;  /* 0x0000000c0400720c */ /* 0x000fe20003f84070 */
[----:B------:R-:W-:Y:S01]  /*0ed0*/  IMAD.MOV R17, RZ, RZ, -R14 ;  /* 0x000000ffff117224 */ /* 0x000fe200078e0a0e */
[----:B------:R-:W-:Y:S01]  /*0ee0*/  @!P5 IADD3 R9, R9, -R4, RZ ;  /* 0x800000040909d210 */ /* 0x000fe20007ffe0ff */
[----:B------:R-:W-:Y:S01]  /*0ef0*/  @!P6 IMAD.IADD R10, R10, 0x1, -R4 ;  /* 0x000000010a0ae824 */ /* 0x000fe200078e0a04 */
[C---:B------:R-:W-:Y:S01]  /*0f00*/  IADD3 R54, R247.reuse, 0x29, RZ ;  /* 0x00000029f7367810 */ /* 0x040fe20007ffe0ff */
[C---:B------:R-:W-:Y:S01]  /*0f10*/  IMAD R14, R4.reuse, R17, R18 ;  /* 0x00000011040e7224 */ /* 0x040fe200078e0212 */
[----:B------:R-:W-:Y:S01]  /*0f20*/  IADD3 R56, R247, 0x2c, RZ ;  /* 0x0000002cf7387810 */ /* 0x000fe20007ffe0ff */
[----:B------:R-:W-:Y:S01]  /*0f30*/  @!P0 IMAD.MOV R9, RZ, RZ, -R9 ;  /* 0x000000ffff098224 */ /* 0x000fe200078e0a09 */
[C---:B------:R-:W-:Y:S01]  /*0f40*/  ISETP.GT.U32.AND P6, PT, R4.reuse, R10, PT ;  /* 0x0000000a0400720c */ /* 0x040fe20003fc4070 */
[C---:B------:R-:W-:Y:S01]  /*0f50*/  IMAD R13, R4.reuse, R13, R16 ;  /* 0x0000000d040d7224 */ /* 0x040fe200078e0210 */
[----:B------:R-:W-:Y:S01]  /*0f60*/  ISETP.GT.U32.AND P0, PT, R4, R14, PT ;  /* 0x0000000e0400720c */ /* 0x000fe20003f04070 */
[----:B------:R-:W-:Y:S01]  /*0f70*/  IMAD.HI.U32 R17, R11, R20, RZ ;  /* 0x000000140b117227 */ /* 0x000fe200078e00ff */
[----:B------:R-:W-:-:S02]  /*0f80*/  IABS R55, R56 ;  /* 0x0000003800377213 */ /* 0x000fc40000000000 */
[----:B------:R-:W-:Y:S01]  /*0f90*/  ISETP.GT.U32.AND P5, PT, R4, R13, PT ;  /* 0x0000000d0400720c */ /* 0x000fe20003fa4070 */
[C---:B------:R-:W-:Y:S01]  /*0fa0*/  VIADD R16, R247.reuse, 0x8 ;  /* 0x00000008f7107836 */ /* 0x040fe20000000000 */
[C---:B------:R-:W-:Y:S01]  /*0fb0*/  IADD3 R60, R247.reuse, 0x2e, RZ ;  /* 0x0000002ef73c7810 */ /* 0x040fe20007ffe0ff */
[--C-:B------:R-:W-:Y:S01]  /*0fc0*/  @!P4 IMAD.IADD R12, R12, 0x1, -R4.reuse ;  /* 0x000000010c0cc824 */ /* 0x100fe200078e0a04 */
[----:B------:R-:W-:Y:S01]  /*0fd0*/  IADD3 R72, R247, 0x39, RZ ;  /* 0x00000039f7487810 */ /* 0x000fe20007ffe0ff */
[----:B------:R-:W-:Y:S01]  /*0fe0*/  IMAD.MOV R17, RZ, RZ, -R17 ;  /* 0x000000ffff117224 */ /* 0x000fe200078e0a11 */
[----:B------:R-:W-:Y:S01]  /*0ff0*/  IABS R59, R60 ;  /* 0x0000003c003b7213 */ /* 0x000fe20000000000 */
[--C-:B------:R-:W-:Y:S01]  /*1000*/  @!P6 IMAD.IADD R10, R10, 0x1, -R4.reuse ;  /* 0x000000010a0ae824 */ /* 0x100fe200078e0a04 */
[----:B------:R-:W-:Y:S01]  /*1010*/  ISETP.GE.AND P6, PT, R19, RZ, PT ;  /* 0x000000ff1300720c */ /* 0x000fe20003fc6270 */
[----:B------:R-:W-:Y:S01]  /*1020*/  @!P0 IMAD.IADD R14, R14, 0x1, -R4 ;  /* 0x000000010e0e8824 */ /* 0x000fe200078e0a04 */
[----:B------:R-:W-:Y:S01]  /*1030*/  IABS R19, R16 ;  /* 0x0000001000137213 */ /* 0x000fe20000000000 */
[C---:B------:R-:W-:Y:S01]  /*1040*/  IMAD R17, R4.reuse, R17, R20 ;  /* 0x0000001104117224 */ /* 0x040fe200078e0214 */
[C---:B------:R-:W-:Y:S01]  /*1050*/  ISETP.GT.U32.AND P4, PT, R4.reuse, R12, PT ;  /* 0x0000000c0400720c */ /* 0x040fe20003f84070 */
[----:B------:R-:W-:Y:S01]  /*1060*/  @!P2 IMAD.MOV R10, RZ, RZ, -R10 ;  /* 0x000000ffff0aa224 */ /* 0x000fe200078e0a0a */
[----:B------:R-:W-:Y:S01]  /*1070*/  ISETP.GT.U32.AND P0, PT, R4, R14, PT ;  /* 0x0000000e0400720c */ /* 0x000fe20003f04070 */
[----:B------:R-:W-:Y:S01]  /*1080*/  @!P1 IMAD.MOV R7, RZ, RZ, -R7 ;  /* 0x000000ffff079224 */ /* 0x000fe200078e0a07 */
[----:B------:R-:W-:Y:S01]  /*1090*/  @!P5 IADD3 R13, R13, -R4, RZ ;  /* 0x800000040d0dd210 */ /* 0x000fe20007ffe0ff */
[----:B------:R-:W-:Y:S01]  /*10a0*/  IMAD.HI.U32 R20, R11, R24, RZ ;  /* 0x000000180b147227 */ /* 0x000fe200078e00ff */
[----:B------:R-:W-:-:S02]  /*10b0*/  ISETP.GE.AND P2, PT, R16, RZ, PT ;  /* 0x000000ff1000720c */ /* 0x000fc40003f46270 */
[----:B------:R-:W-:Y:S01]  /*10c0*/  ISETP.GT.U32.AND P5, PT, R4, R13, PT ;  /* 0x0000000d0400720c */ /* 0x000fe20003fa4070 */
[----:B------:R-:W-:Y:S01]  /*10d0*/  IMAD.HI.U32 R16, R11, R19, RZ ;  /* 0x000000130b107227 */ /* 0x000fe200078e00ff */
[----:B------:R-:W-:Y:S02]  /*10e0*/  ISETP.GE.AND P1, PT, R21, RZ, PT ;  /* 0x000000ff1500720c */ /* 0x000fe40003f26270 */
[----:B------:R-:W-:Y:S01]  /*10f0*/  IABS R21, R23 ;  /* 0x0000001700157213 */ /* 0x000fe20000000000 */
[----:B------:R-:W-:Y:S01]  /*1100*/  IMAD.MOV R16, RZ, RZ, -R16 ;  /* 0x000000ffff107224 */ /* 0x000fe200078e0a10 */
[-C--:B------:R-:W-:Y:S01]  /*1110*/  @!P4 IADD3 R12, R12, -R4.reuse, RZ ;  /* 0x800000040c0cc210 */ /* 0x080fe20007ffe0ff */
[----:B------:R-:W-:Y:S01]  /*1120*/  IMAD.MOV R25, RZ, RZ, -R20 ;  /* 0x000000ffff197224 */ /* 0x000fe200078e0a14 */
[----:B------:R-:W-:Y:S01]  /*1130*/  @!P0 IADD3 R14, R14, -R4, RZ ;  /* 0x800000040e0e8210 */ /* 0x000fe20007ffe0ff */
[----:B------:R-:W-:Y:S01]  /*1140*/  IMAD.HI.U32 R18, R11, R21, RZ ;  /* 0x000000150b127227 */ /* 0x000fe200078e00ff */
[----:B------:R-:W-:-:S02]  /*1150*/  ISETP.GT.U32.AND P0, PT, R4, R17, PT ;  /* 0x000000110400720c */ /* 0x000fc40003f04070 */
[----:B------:R-:W-:Y:S01]  /*1160*/  ISETP.GE.AND P4, PT, R22, RZ, PT ;  /* 0x000000ff1600720c */ /* 0x000fe20003f86270 */
[----:B------:R-:W-:Y:S01]  /*1170*/  IMAD R16, R4, R16, R19 ;  /* 0x0000001004107224 */ /* 0x000fe200078e0213 */
[----:B------:R-:W-:Y:S01]  /*1180*/  IADD3 R19, R247, 0xb, RZ ;  /* 0x0000000bf7137810 */ /* 0x000fe20007ffe0ff */
[----:B------:R-:W-:Y:S01]  /*1190*/  @!P5 IMAD.IADD R13, R13, 0x1, -R4 ;  /* 0x000000010d0dd824 */ /* 0x000fe200078e0a04 */
[----:B------:R-:W-:Y:S01]  /*11a0*/  IADD3 R18, -R18, RZ, RZ ;  /* 0x000000ff12127210 */ /* 0x000fe20007ffe1ff */
[----:B------:R-:W-:Y:S01]  /*11b0*/  @!P3 IMAD.MOV R12, RZ, RZ, -R12 ;  /* 0x000000ffff0cb224 */ /* 0x000fe200078e0a0c */
[----:B------:R-:W-:Y:S01]  /*11c0*/  ISETP.GE.AND P5, PT, R23, RZ, PT ;  /* 0x000000ff1700720c */ /* 0x000fe20003fa6270 */
[----:B------:R-:W-:Y:S01]  /*11d0*/  @!P1 IMAD.MOV R13, RZ, RZ, -R13 ;  /* 0x000000ffff0d9224 */ /* 0x000fe200078e0a0d */
[----:B------:R-:W-:Y:S01]  /*11e0*/  IABS R23, R19 ;  /* 0x0000001300177213 */ /* 0x000fe20000000000 */
[C---:B------:R-:W-:Y:S01]  /*11f0*/  IMAD R18, R4.reuse, R18, R21 ;  /* 0x0000001204127224 */ /* 0x040fe200078e0215 */
[----:B------:R-:W-:Y:S01]  /*1200*/  ISETP.GT.U32.AND P3, PT, R4, R16, PT ;  /* 0x000000100400720c */ /* 0x000fe20003f64070 */
[----:B------:R-:W-:Y:S01]  /*1210*/  @!P0 IMAD.IADD R17, R17, 0x1, -R4 ;  /* 0x0000000111118824 */ /* 0x000fe200078e0a04 */
[----:B------:R-:W-:Y:S01]  /*1220*/  ISETP.GE.AND P1, PT, R19, RZ, PT ;  /* 0x000000ff1300720c */ /* 0x000fe20003f26270 */
[----:B------:R-:W-:Y:S01]  /*1230*/  IMAD.HI.U32 R19, R11, R23, RZ ;  /* 0x000000170b137227 */ /* 0x000fe200078e00ff */
[----:B------:R-:W-:-:S02]  /*1240*/  IABS R69, R72 ;  /* 0x0000004800457213 */ /* 0x000fc40000000000 */
[C---:B------:R-:W-:Y:S01]  /*1250*/  ISETP.GT.U32.AND P0, PT, R4.reuse, R17, PT ;  /* 0x000000110400720c */ /* 0x040fe20003f04070 */
[----:B------:R-:W-:Y:S01]  /*1260*/  @!P6 IMAD.MOV R14, RZ, RZ, -R14 ;  /* 0x000000ffff0ee224 */ /* 0x000fe200078e0a0e */
[C---:B------:R-:W-:Y:S01]  /*1270*/  ISETP.GT.U32.AND P6, PT, R4.reuse, R18, PT ;  /* 0x000000120400720c */ /* 0x040fe20003fc4070 */
[----:B------:R-:W-:Y:S01]  /*1280*/  IMAD R20, R4, R25, R24 ;  /* 0x0000001904147224 */ /* 0x000fe200078e0218 */
[----:B------:R-:W-:Y:S01]  /*1290*/  IADD3 R19, -R19, RZ, RZ ;  /* 0x000000ff13137210 */ /* 0x000fe20007ffe1ff */
[----:B------:R-:W-:Y:S01]  /*12a0*/  IMAD.HI.U32 R22, R11, R27, RZ ;  /* 0x0000001b0b167227 */ /* 0x000fe200078e00ff */
[----:B------:R-:W-:Y:S02]  /*12b0*/  IABS R25, R32 ;  /* 0x0000002000197213 */ /* 0x000fe40000000000 */
[----:B------:R-:W-:Y:S01]  /*12c0*/  IADD3 R80, R247, 0x3d, RZ ;  /* 0x0000003df7507810 */ /* 0x000fe20007ffe0ff */
[--C-:B------:R-:W-:Y:S01]  /*12d0*/  @!P3 IMAD.IADD R16, R16, 0x1, -R4.reuse ;  /* 0x000000011010b824 */ /* 0x100fe200078e0a04 */
[----:B------:R-:W-:Y:S01]  /*12e0*/  IADD3 R22, -R22, RZ, RZ ;  /* 0x000000ff16167210 */ /* 0x000fe20007ffe1ff */
[C---:B------:R-:W-:Y:S01]  /*12f0*/  IMAD R19, R4.reuse, R19, R23 ;  /* 0x0000001304137224 */ /* 0x040fe200078e0217 */
[----:B------:R-:W-:Y:S01]  /*1300*/  IABS R77, R80 ;  /* 0x00000050004d7213 */ /* 0x000fe20000000000 */
[--C-:B------:R-:W-:Y:S01]  /*1310*/  @!P0 IMAD.IADD R17, R17, 0x1, -R4.reuse ;  /* 0x0000000111118824 */ /* 0x100fe200078e0a04 */
[----:B------:R-:W-:Y:S01]  /*1320*/  ISETP.GT.U32.AND P3, PT, R4, R16, PT ;  /* 0x000000100400720c */ /* 0x000fe20003f64070 */
[----:B------:R-:W-:Y:S01]  /*1330*/  @!P6 IMAD.IADD R18, R18, 0x1, -R4 ;  /* 0x000000011212e824 */ /* 0x000fe200078e0a04 */
[C---:B------:R-:W-:Y:S01]  /*1340*/  ISETP.GT.U32.AND P0, PT, R4.reuse, R19, PT ;  /* 0x000000130400720c */ /* 0x040fe20003f04070 */
[----:B------:R-:W-:Y:S01]  /*1350*/  VIADD R33, R247, 0x10 ;  /* 0x00000010f7217836 */ /* 0x000fe20000000000 */
[----:B------:R-:W-:Y:S01]  /*1360*/  ISETP.GT.U32.AND P6, PT, R4, R20, PT ;  /* 0x000000140400720c */ /* 0x000fe20003fc4070 */
[----:B------:R-:W-:-:S04]  /*1370*/  IMAD.HI.U32 R21, R11, R26, RZ ;  /* 0x0000001a0b157227 */ /* 0x000fc800078e00ff */
[----:B------:R-:W-:Y:S01]  /*1380*/  IMAD R22, R4, R22, R27 ;  /* 0x0000001604167224 */ /* 0x000fe200078e021b */
[----:B------:R-:W-:Y:S01]  /*1390*/  IABS R27, R33 ;  /* 0x00000021001b7213 */ /* 0x000fe20000000000 */
[----:B------:R-:W-:-:S04]  /*13a0*/  IMAD.HI.U32 R23, R11, R25, RZ ;  /* 0x000000190b177227 */ /* 0x000fc800078e00ff */
[--C-:B------:R-:W-:Y:S01]  /*13b0*/  @!P3 IMAD.IADD R16, R16, 0x1, -R4.reuse ;  /* 0x000000011010b824 */ /* 0x100fe200078e0a04 */
[----:B------:R-:W-:Y:S01]  /*13c0*/  @!P0 IADD3 R19, R19, -R4, RZ ;  /* 0x8000000413138210 */ /* 0x000fe20007ffe0ff */
[----:B------:R-:W-:Y:S01]  /*13d0*/  @!P6 IMAD.IADD R20, R20, 0x1, -R4 ;  /* 0x000000011414e824 */ /* 0x000fe200078e0a04 */
[C---:B------:R-:W-:Y:S01]  /*13e0*/  ISETP.GT.U32.AND P0, PT, R4.reuse, R18, PT ;  /* 0x000000120400720c */ /* 0x040fe20003f04070 */
[----:B------:R-:W-:Y:S01]  /*13f0*/  @!P2 IMAD.MOV R16, RZ, RZ, -R16 ;  /* 0x000000ffff10a224 */ /* 0x000fe200078e0a10 */
[C---:B------:R-:W-:Y:S01]  /*1400*/  ISETP.GT.U32.AND P2, PT, R4.reuse, R19, PT ;  /* 0x000000130400720c */ /* 0x040fe20003f44070 */
[----:B------:R-:W-:Y:S01]  /*1410*/  IMAD.MOV R21, RZ, RZ, -R21 ;  /* 0x000000ffff157224 */ /* 0x000fe200078e0a15 */
[----:B------:R-:W-:Y:S01]  /*1420*/  ISETP.GT.U32.AND P6, PT, R4, R20, PT ;  /* 0x000000140400720c */ /* 0x000fe20003fc4070 */
[----:B------:R-:W-:Y:S01]  /*1430*/  IMAD.HI.U32 R24, R11, R27, RZ ;  /* 0x0000001b0b187227 */ /* 0x000fe200078e00ff */
[----:B------:R-:W-:Y:S02]  /*1440*/  IADD3 R23, -R23, RZ, RZ ;  /* 0x000000ff17177210 */ /* 0x000fe40007ffe1ff */
[----:B------:R-:W-:Y:S01]  /*1450*/  ISETP.GE.AND P3, PT, R28, RZ, PT ;  /* 0x000000ff1c00720c */ /* 0x000fe20003f66270 */
[----:B------:R-:W-:Y:S01]  /*1460*/  IMAD R21, R4, R21, R26 ;  /* 0x0000001504157224 */ /* 0x000fe200078e021a */
[----:B------:R-:W-:Y:S01]  /*1470*/  IABS R28, R34 ;  /* 0x00000022001c7213 */ /* 0x000fe20000000000 */
[----:B------:R-:W-:-:S02]  /*1480*/  IMAD.MOV R24, RZ, RZ, -R24 ;  /* 0x000000ffff187224 */ /* 0x000fc400078e0a18 */
[----:B------:R-:W-:Y:S01]  /*1490*/  @!P4 IMAD.MOV R17, RZ, RZ, -R17 ;  /* 0x000000ffff11c224 */ /* 0x000fe200078e0a11 */
[C---:B------:R-:W-:Y:S01]  /*14a0*/  ISETP.GT.U32.AND P4, PT, R4.reuse, R21, PT ;  /* 0x000000150400720c */ /* 0x040fe20003f84070 */
[----:B------:R-:W-:Y:S01]  /*14b0*/  IMAD R23, R4, R23, R25 ;  /* 0x0000001704177224 */ /* 0x000fe200078e0219 */
[----:B------:R-:W-:Y:S01]  /*14c0*/  @!P0 IADD3 R18, R18, -R4, RZ ;  /* 0x8000000412128210 */ /* 0x000fe20007ffe0ff */
[C---:B------:R-:W-:Y:S01]  /*14d0*/  IMAD R24, R4.reuse, R24, R27 ;  /* 0x0000001804187224 */ /* 0x040fe200078e021b */
[C---:B------:R-:W-:Y:S01]  /*14e0*/  ISETP.GT.U32.AND P0, PT, R4.reuse, R22, PT ;  /* 0x000000160400720c */ /* 0x040fe20003f04070 */
[--C-:B------:R-:W-:Y:S01]  /*14f0*/  @!P2 IMAD.IADD R19, R19, 0x1, -R4.reuse ;  /* 0x000000011313a824 */ /* 0x100fe200078e0a04 */
[----:B------:R-:W-:Y:S01]  /*1500*/  ISETP.GT.U32.AND P2, PT, R4, R23, PT ;  /* 0x000000170400720c */ /* 0x000fe20003f44070 */
[----:B------:R-:W-:Y:S01]  /*1510*/  @!P6 IMAD.IADD R20, R20, 0x1, -R4 ;  /* 0x000000011414e824 */ /* 0x000fe200078e0a04 */
[----:B------:R-:W-:Y:S01]  /*1520*/  ISETP.GT.U32.AND P6, PT, R4, R24, PT ;  /* 0x000000180400720c */ /* 0x000fe20003fc4070 */
[----:B------:R-:W-:Y:S01]  /*1530*/  VIADD R35, R247, 0x12 ;  /* 0x00000012f7237836 */ /* 0x000fe20000000000 */
[----:B------:R-:W-:Y:S01]  /*1540*/  @!P1 IADD3 R19, -R19, RZ, RZ ;  /* 0x000000ff13139210 */ /* 0x000fe20007ffe1ff */
[----:B------:R-:W-:-:S02]  /*1550*/  @!P5 IMAD.MOV R18, RZ, RZ, -R18 ;  /* 0x000000ffff12d224 */ /* 0x000fc400078e0a12 */
[--C-:B------:R-:W-:Y:S01]  /*1560*/  @!P4 IMAD.IADD R21, R21, 0x1, -R4.reuse ;  /* 0x000000011515c824 */ /* 0x100fe200078e0a04 */
[----:B------:R-:W-:Y:S01]  /*1570*/  IABS R29, R35 ;  /* 0x00000023001d7213 */ /* 0x000fe20000000000 */
[----:B------:R-:W-:Y:S01]  /*1580*/  VIADD R36, R247, 0x13 ;  /* 0x00000013f7247836 */ /* 0x000fe20000000000 */
[----:B------:R-:W-:Y:S01]  /*1590*/  ISETP.GE.AND P4, PT, R30, RZ, PT ;  /* 0x000000ff1e00720c */ /* 0x000fe20003f86270 */
[----:B------:R-:W-:Y:S01]  /*15a0*/  IMAD.HI.U32 R25, R11, R28, RZ ;  /* 0x0000001c0b197227 */ /* 0x000fe200078e00ff */
[-C--:B------:R-:W-:Y:S02]  /*15b0*/  @!P0 IADD3 R22, R22, -R4.reuse, RZ ;  /* 0x8000000416168210 */ /* 0x080fe40007ffe0ff */
[----:B------:R-:W-:Y:S01]  /*15c0*/  @!P2 IADD3 R23, R23, -R4, RZ ;  /* 0x800000041717a210 */ /* 0x000fe20007ffe0ff */
[----:B------:R-:W-:Y:S01]  /*15d0*/  IMAD.HI.U32 R26, R11, R29, RZ ;  /* 0x0000001d0b1a7227 */ /* 0x000fe200078e00ff */
[C---:B------:R-:W-:Y:S02]  /*15e0*/  ISETP.GT.U32.AND P2, PT, R4.reuse, R21, PT ;  /* 0x000000150400720c */ /* 0x040fe40003f44070 */
[----:B------:R-:W-:Y:S01]  /*15f0*/  ISETP.GT.U32.AND P5, PT, R4, R22, PT ;  /* 0x000000160400720c */ /* 0x000fe20003fa4070 */
[----:B------:R-:W-:Y:S01]  /*1600*/  @!P6 IMAD.IADD R24, R24, 0x1, -R4 ;  /* 0x000000011818e824 */ /* 0x000fe200078e0a04 */
[----:B------:R-:W-:Y:S01]  /*1610*/  ISETP.GT.U32.AND P6, PT, R4, R23, PT ;  /* 0x000000170400720c */ /* 0x000fe20003fc4070 */
[----:B------:R-:W-:Y:S01]  /*1620*/  VIADD R37, R247, 0x14 ;  /* 0x00000014f7257836 */ /* 0x000fe20000000000 */
[----:B------:R-:W-:Y:S01]  /*1630*/  IADD3 R26, -R26, RZ, RZ ;  /* 0x000000ff1a1a7210 */ /* 0x000fe20007ffe1ff */
[----:B------:R-:W-:Y:S01]  /*1640*/  IMAD.MOV R25, RZ, RZ, -R25 ;  /* 0x000000ffff197224 */ /* 0x000fe200078e0a19 */
[C---:B------:R-:W-:Y:S01]  /*1650*/  ISETP.GT.U32.AND P1, PT, R4.reuse, R24, PT ;  /* 0x000000180400720c */ /* 0x040fe20003f24070 */
[----:B------:R-:W-:Y:S01]  /*1660*/  @!P3 IMAD.MOV R20, RZ, RZ, -R20 ;  /* 0x000000ffff14b224 */ /* 0x000fe200078e0a14 */
[----:B------:R-:W-:Y:S01]  /*1670*/  IABS R30, R37 ;  /* 0x00000025001e7213 */ /* 0x000fe20000000000 */
[----:B------:R-:W-:Y:S01]  /*1680*/  IMAD R26, R4, R26, R29 ;  /* 0x0000001a041a7224 */ /* 0x000fe200078e021d */
[----:B------:R-:W-:Y:S01]  /*1690*/  IABS R29, R36 ;  /* 0x00000024001d7213 */ /* 0x000fe20000000000 */
[----:B------:R-:W-:Y:S01]  /*16a0*/  @!P2 IMAD.IADD R21, R21, 0x1, -R4 ;  /* 0x000000011515a824 */ /* 0x000fe200078e0a04 */
[----:B------:R-:W-:Y:S01]  /*16b0*/  ISETP.GE.AND P2, PT, R32, RZ, PT ;  /* 0x000000ff2000720c */ /* 0x000fe20003f46270 */
[----:B------:R-:W-:Y:S01]  /*16c0*/  IMAD R25, R4, R25, R28 ;  /* 0x0000001904197224 */ /* 0x000fe200078e021c */
[----:B------:R-:W-:Y:S01]  /*16d0*/  @!P5 IADD3 R22, R22, -R4, RZ ;  /* 0x800000041616d210 */ /* 0x000fe20007ffe0ff */
[----:B------:R-:W-:Y:S01]  /*16e0*/  IMAD.HI.U32 R27, R11, R29, RZ ;  /* 0x0000001d0b1b7227 */ /* 0x000fe200078e00ff */
[----:B------:R-:W-:-:S02]  /*16f0*/  ISETP.GT.U32.AND P5, PT, R4, R26, PT ;  /* 0x0000001a0400720c */ /* 0x000fc40003fa4070 */
[----:B------:R-:W-:Y:S01]  /*1700*/  ISETP.GE.AND P0, PT, R31, RZ, PT ;  /* 0x000000ff1f00720c */ /* 0x000fe20003f06270 */
[----:B------:R-:W-:Y:S01]  /*1710*/  @!P6 IMAD.IADD R23, R23, 0x1, -R4 ;  /* 0x000000011717e824 */ /* 0x000fe200078e0a04 */
[----:B------:R-:W-:Y:S01]  /*1720*/  ISETP.GE.AND P6, PT, R33, RZ, PT ;  /* 0x000000ff2100720c */ /* 0x000fe20003fc6270 */
[----:B------:R-:W-:Y:S01]  /*1730*/  IMAD.HI.U32 R28, R11, R30, RZ ;  /* 0x0000001e0b1c7227 */ /* 0x000fe200078e00ff */
[----:B------:R-:W-:-:S03]  /*1740*/  ISETP.GT.U32.AND P3, PT, R4, R25, PT ;  /* 0x000000190400720c */ /* 0x000fc60003f64070 */
[----:B------:R-:W-:Y:S01]  /*1750*/  IMAD.MOV R27, RZ, RZ, -R27 ;  /* 0x000000ffff1b7224 */ /* 0x000fe200078e0a1b */
[----:B------:R-:W-:Y:S01]  /*1760*/  @!P2 IADD3 R23, -R23, RZ, RZ ;  /* 0x000000ff1717a210 */ /* 0x000fe20007ffe1ff */
[----:B------:R-:W-:Y:S02]  /*1770*/  IMAD.MOV R31, RZ, RZ, -R28 ;  /* 0x000000ffff1f7224 */ /* 0x000fe400078e0a1c */
[----:B------:R-:W-:Y:S01]  /*1780*/  IMAD R27, R4, R27, R29 ;  /* 0x0000001b041b7224 */ /* 0x000fe200078e021d */
[----:B------:R-:W-:Y:S01]  /*1790*/  @!P5 IADD3 R26, R26, -R4, RZ ;  /* 0x800000041a1ad210 */ /* 0x000fe20007ffe0ff */
[----:B------:R-:W-:Y:S01]  /*17a0*/  @!P1 IMAD.IADD R24, R24, 0x1, -R4 ;  /* 0x0000000118189824 */ /* 0x000fe200078e0a04 */
[----:B------:R-:W-:Y:S01]  /*17b0*/  ISETP.GE.AND P1, PT, R34, RZ, PT ;  /* 0x000000ff2200720c */ /* 0x000fe20003f26270 */
[C---:B------:R-:W-:Y:S01]  /*17c0*/  IMAD R28, R4.reuse, R31, R30 ;  /* 0x0000001f041c7224 */ /* 0x040fe200078e021e */
[----:B------:R-:W-:Y:S01]  /*17d0*/  ISETP.GT.U32.AND P2, PT, R4, R27, PT ;  /* 0x0000001b0400720c */ /* 0x000fe20003f44070 */
[----:B------:R-:W-:Y:S01]  /*17e0*/  @!P0 IMAD.MOV R22, RZ, RZ, -R22 ;  /* 0x000000ffff168224 */ /* 0x000fe200078e0a16 */
[----:B------:R-:W-:Y:S01]  /*17f0*/  @!P6 IADD3 R24, -R24, RZ, RZ ;  /* 0x000000ff1818e210 */ /* 0x000fe20007ffe1ff */
[C---:B------:R-:W-:Y:S01]  /*1800*/  VIADD R29, R247.reuse, 0x15 ;  /* 0x00000015f71d7836 */ /* 0x040fe20000000000 */
[C---:B------:R-:W-:Y:S01]  /*1810*/  ISETP.GT.U32.AND P0, PT, R4.reuse, R26, PT ;  /* 0x0000001a0400720c */ /* 0x040fe20003f04070 */
[----:B------:R-:W-:Y:S01]  /*1820*/  VIADD R30, R247, 0x16 ;  /* 0x00000016f71e7836 */ /* 0x000fe20000000000 */
[C---:B------:R-:W-:Y:S01]  /*1830*/  ISETP.GT.U32.AND P6, PT, R4.reuse, R28, PT ;  /* 0x0000001c0400720c */ /* 0x040fe20003fc4070 */
[----:B------:R-:W-:Y:S01]  /*1840*/  @!P4 IMAD.MOV R21, RZ, RZ, -R21 ;  /* 0x000000ffff15c224 */ /* 0x000fe200078e0a15 */
[-C--:B------:R-:W-:Y:S01]  /*1850*/  @!P3 IADD3 R25, R25, -R4.reuse, RZ ;  /* 0x800000041919b210 */ /* 0x080fe20007ffe0ff */
[C---:B------:R-:W-:Y:S01]  /*1860*/  VIADD R43, R247.reuse, 0x1c ;  /* 0x0000001cf72b7836 */ /* 0x040fe20000000000 */
[----:B------:R-:W-:Y:S01]  /*1870*/  IABS R31, R29 ;  /* 0x0000001d001f7213 */ /* 0x000fe20000000000 */
[C---:B------:R-:W-:Y:S01]  /*1880*/  VIADD R46, R247.reuse, 0x1f ;  /* 0x0000001ff72e7836 */ /* 0x040fe20000000000 */
[----:B------:R-:W-:Y:S01]  /*1890*/  ISETP.GT.U32.AND P5, PT, R4, R25, PT ;  /* 0x000000190400720c */ /* 0x000fe20003fa4070 */
[----:B------:R-:W-:Y:S01]  /*18a0*/  VIADD R45, R247, 0x1e ;  /* 0x0000001ef72d7836 */ /* 0x000fe20000000000 */
[----:B------:R-:W-:Y:S01]  /*18b0*/  @!P2 IADD3 R27, R27, -R4, RZ ;  /* 0x800000041b1ba210 */ /* 0x000fe20007ffe0ff */
[----:B------:R-:W-:Y:S01]  /*18c0*/  VIADD R47, R247, 0x20 ;  /* 0x00000020f72f7836 */ /* 0x000fe20000000000 */
[----:B------:R-:W-:Y:S01]  /*18d0*/  ISETP.GE.AND P3, PT, R35, RZ, PT ;  /* 0x000000ff2300720c */ /* 0x000fe20003f66270 */
[--C-:B------:R-:W-:Y:S01]  /*18e0*/  @!P0 IMAD.IADD R26, R26, 0x1, -R4.reuse ;  /* 0x000000011a1a8824 */ /* 0x100fe200078e0a04 */
[----:B------:R-:W-:Y:S01]  /*18f0*/  ISETP.GE.AND P0, PT, R29, RZ, PT ;  /* 0x000000ff1d00720c */ /* 0x000fe20003f06270 */
[----:B------:R-:W-:Y:S01]  /*1900*/  @!P6 IMAD.IADD R28, R28, 0x1, -R4 ;  /* 0x000000011c1ce824 */ /* 0x000fe200078e0a04 */
[----:B------:R-:W-:Y:S01]  /*1910*/  ISETP.GT.U32.AND P6, PT, R4, R27, PT ;  /* 0x0000001b0400720c */ /* 0x000fe20003fc4070 */
[----:B------:R-:W-:Y:S01]  /*1920*/  IMAD.HI.U32 R29, R11, R31, RZ ;  /* 0x0000001f0b1d7227 */ /* 0x000fe200078e00ff */
[----:B------:R-:W-:-:S02]  /*1930*/  IABS R32, R30 ;  /* 0x0000001e00207213 */ /* 0x000fc40000000000 */
[----:B------:R-:W-:Y:S01]  /*1940*/  ISETP.GE.AND P4, PT, R36, RZ, PT ;  /* 0x000000ff2400720c */ /* 0x000fe20003f86270 */
[----:B------:R-:W-:Y:S01]  /*1950*/  IMAD.MOV R29, RZ, RZ, -R29 ;  /* 0x000000ffff1d7224 */ /* 0x000fe200078e0a1d */
[----:B------:R-:W-:Y:S01]  /*1960*/  ISETP.GE.AND P2, PT, R30, RZ, PT ;  /* 0x000000ff1e00720c */ /* 0x000fe20003f46270 */
[----:B------:R-:W-:Y:S01]  /*1970*/  @!P5 IMAD.IADD R25, R25, 0x1, -R4 ;  /* 0x000000011919d824 */ /* 0x000fe200078e0a04 */
[----:B------:R-:W-:Y:S01]  /*1980*/  IADD3 R34, R247, 0x17, RZ ;  /* 0x00000017f7227810 */ /* 0x000fe20007ffe0ff */
[----:B------:R-:W-:Y:S01]  /*1990*/  IMAD R29, R4, R29, R31 ;  /* 0x0000001d041d7224 */ /* 0x000fe200078e021f */
[----:B------:R-:W-:Y:S01]  /*19a0*/  @!P3 IADD3 R26, -R26, RZ, RZ ;  /* 0x000000ff1a1ab210 */ /* 0x000fe20007ffe1ff */
[----:B------:R-:W-:Y:S01]  /*19b0*/  IMAD.HI.U32 R30, R11, R32, RZ ;  /* 0x000000200b1e7227 */ /* 0x000fe200078e00ff */
[----:B------:R-:W-:Y:S02]  /*19c0*/  ISETP.GE.AND P3, PT, R34, RZ, PT ;  /* 0x000000ff2200720c */ /* 0x000fe40003f66270 */
[----:B------:R-:W-:Y:S01]  /*19d0*/  @!P6 IADD3 R27, R27, -R4, RZ ;  /* 0x800000041b1be210 */ /* 0x000fe20007ffe0ff */
[----:B------:R-:W-:Y:S01]  /*19e0*/  @!P1 IMAD.MOV R25, RZ, RZ, -R25 ;  /* 0x000000ffff199224 */ /* 0x000fe200078e0a19 */
[C---:B------:R-:W-:Y:S01]  /*19f0*/  ISETP.GT.U32.AND P1, PT, R4.reuse, R28, PT ;  /* 0x0000001c0400720c */ /* 0x040fe20003f24070 */
[----:B------:R-:W-:Y:S01]  /*1a00*/  IMAD.MOV R33, RZ, RZ, -R30 ;  /* 0x000000ffff217224 */ /* 0x000fe200078e0a1e */
[C---:B------:R-:W-:Y:S01]  /*1a10*/  ISETP.GT.U32.AND P6, PT, R4.reuse, R29, PT ;  /* 0x0000001d0400720c */ /* 0x040fe20003fc4070 */
[----:B------:R-:W-:Y:S01]  /*1a20*/  VIADD R31, R247, 0x18 ;  /* 0x00000018f71f7836 */ /* 0x000fe20000000000 */
[----:B------:R-:W-:Y:S01]  /*1a30*/  IABS R34, R34 ;  /* 0x0000002200227213 */ /* 0x000fe20000000000 */
[C---:B------:R-:W-:Y:S01]  /*1a40*/  IMAD R30, R4.reuse, R33, R32 ;  /* 0x00000021041e7224 */ /* 0x040fe200078e0220 */
[----:B------:R-:W-:Y:S01]  /*1a50*/  ISETP.GE.AND P5, PT, R37, RZ, PT ;  /* 0x000000ff2500720c */ /* 0x000fe20003fa6270 */
[----:B------:R-:W-:Y:S01]  /*1a60*/  @!P4 IMAD.MOV R27, RZ, RZ, -R27 ;  /* 0x000000ffff1bc224 */ /* 0x000fe200078e0a1b */
[----:B------:R-:W-:Y:S01]  /*1a70*/  IABS R36, R41 ;  /* 0x0000002900247213 */ /* 0x000fe20000000000 */
[----:B------:R-:W-:Y:S01]  /*1a80*/  IMAD.MOV.U32 R33, RZ, RZ, R34 ;  /* 0x000000ffff217224 */ /* 0x000fe200078e0022 */
[----:B------:R-:W-:Y:S01]  /*1a90*/  ISETP.GT.U32.AND P4, PT, R4, R30, PT ;  /* 0x0000001e0400720c */ /* 0x000fe20003f84070 */
[----:B------:R-:W-:Y:S01]  /*1aa0*/  VIADD R35, R247, 0x19 ;  /* 0x00000019f7237836 */ /* 0x000fe20000000000 */
[----:B------:R-:W-:Y:S01]  /*1ab0*/  IABS R34, R31 ;  /* 0x0000001f00227213 */ /* 0x000fe20000000000 */
[----:B------:R-:W-:Y:S01]  /*1ac0*/  @!P1 IMAD.IADD R28, R28, 0x1, -R4 ;  /* 0x000000011c1c9824 */ /* 0x000fe200078e0a04 */
[----:B------:R-:W-:Y:S01]  /*1ad0*/  ISETP.GE.AND P1, PT, R31, RZ, PT ;  /* 0x000000ff1f00720c */ /* 0x000fe20003f26270 */
[----:B------:R-:W-:Y:S01]  /*1ae0*/  IMAD.HI.U32 R31, R11, R33, RZ ;  /* 0x000000210b1f7227 */ /* 0x000fe200078e00ff */
[----:B------:R-:W-:-:S02]  /*1af0*/  @!P6 IADD3 R29, R29, -R4, RZ ;  /* 0x800000041d1de210 */ /* 0x000fc40007ffe0ff */
[----:B------:R-:W-:Y:S01]  /*1b00*/  IABS R39, R43 ;  /* 0x0000002b00277213 */ /* 0x000fe20000000000 */
[----:B------:R-:W-:Y:S01]  /*1b10*/  IMAD.MOV R31, RZ, RZ, -R31 ;  /* 0x000000ffff1f7224 */ /* 0x000fe200078e0a1f */
[----:B------:R-:W-:Y:S01]  /*1b20*/  ISETP.GT.U32.AND P6, PT, R4, R29, PT ;  /* 0x0000001d0400720c */ /* 0x000fe20003fc4070 */
[----:B------:R-:W-:Y:S01]  /*1b30*/  IMAD.HI.U32 R32, R11, R34, RZ ;  /* 0x000000220b207227 */ /* 0x000fe200078e00ff */
[----:B------:R-:W-:-:S03]  /*1b40*/  IABS R40, R45 ;  /* 0x0000002d00287213 */ /* 0x000fc60000000000 */
[----:B------:R-:W-:Y:S01]  /*1b50*/  @!P5 IMAD.MOV R28, RZ, RZ, -R28 ;  /* 0x000000ffff1cd224 */ /* 0x000fe200078e0a1c */
[----:B------:R-:W-:Y:S01]  /*1b60*/  ISETP.GE.AND P5, PT, R35, RZ, PT ;  /* 0x000000ff2300720c */ /* 0x000fe20003fa6270 */
[----:B------:R-:W-:Y:S01]  /*1b70*/  IMAD R31, R4, R31, R33 ;  /* 0x0000001f041f7224 */ /* 0x000fe200078e0221 */
[----:B------:R-:W-:Y:S01]  /*1b80*/  IABS R35, R35 ;  /* 0x0000002300237213 */ /* 0x000fe20000000000 */
[----:B------:R-:W-:Y:S02]  /*1b90*/  IMAD.MOV R33, RZ, RZ, -R32 ;  /* 0x000000ffff217224 */ /* 0x000fe400078e0a20 */
[----:B------:R-:W-:Y:S02]  /*1ba0*/  @!P4 IMAD.IADD R30, R30, 0x1, -R4 ;  /* 0x000000011e1ec824 */ /* 0x000fe400078e0a04 */
[C---:B------:R-:W-:Y:S02]  /*1bb0*/  IMAD R32, R4.reuse, R33, R34 ;  /* 0x0000002104207224 */ /* 0x040fe400078e0222 */
[----:B------:R-:W-:Y:S01]  /*1bc0*/  IMAD.HI.U32 R33, R11, R35, RZ ;  /* 0x000000230b217227 */ /* 0x000fe200078e00ff */
[----:B------:R-:W-:-:S03]  /*1bd0*/  ISETP.GT.U32.AND P4, PT, R4, R30, PT ;  /* 0x0000001e0400720c */ /* 0x000fc60003f84070 */
[----:B------:R-:W-:Y:S01]  /*1be0*/  @!P6 IMAD.IADD R29, R29, 0x1, -R4 ;  /* 0x000000011d1de824 */ /* 0x000fe200078e0a04 */
[----:B------:R-:W-:Y:S01]  /*1bf0*/  IADD3 R33, -R33, RZ, RZ ;  /* 0x000000ff21217210 */ /* 0x000fe20007ffe1ff */
[----:B------:R-:W-:Y:S01]  /*1c00*/  IMAD.HI.U32 R34, R11, R36, RZ ;  /* 0x000000240b227227 */ /* 0x000fe200078e00ff */
[----:B------:R-:W-:-:S03]  /*1c10*/  ISETP.GT.U32.AND P6, PT, R4, R31, PT ;  /* 0x0000001f0400720c */ /* 0x000fc60003fc4070 */
[----:B------:R-:W-:Y:S02]  /*1c20*/  IMAD.MOV R37, RZ, RZ, -R34 ;  /* 0x000000ffff257224 */ /* 0x000fe400078e0a22 */
[C---:B------:R-:W-:Y:S02]  /*1c30*/  IMAD R33, R4.reuse, R33, R35 ;  /* 0x0000002104217224 */ /* 0x040fe400078e0223 */
[----:B------:R-:W-:Y:S01]  /*1c40*/  IMAD R34, R4, R37, R36 ;  /* 0x0000002504227224 */ /* 0x000fe200078e0224 */
[----:B------:R-:W-:Y:S01]  /*1c50*/  @!P4 IADD3 R30, R30, -R4, RZ ;  /* 0x800000041e1ec210 */ /* 0x000fe20007ffe0ff */
[----:B------:R-:W-:Y:S01]  /*1c60*/  @!P0 IMAD.MOV R29, RZ, RZ, -R29 ;  /* 0x000000ffff1d8224 */ /* 0x000fe200078e0a1d */
[C---:B------:R-:W-:Y:S01]  /*1c70*/  ISETP.GT.U32.AND P4, PT, R4.reuse, R33, PT ;  /* 0x000000210400720c */ /* 0x040fe20003f84070 */
[----:B------:R-:W-:Y:S01]  /*1c80*/  IMAD.HI.U32 R36, R11, R39, RZ ;  /* 0x000000270b247227 */ /* 0x000fe200078e00ff */
[----:B------:R-:W-:Y:S02]  /*1c90*/  ISETP.GT.U32.AND P0, PT, R4, R32, PT ;  /* 0x000000200400720c */ /* 0x000fe40003f04070 */
[----:B------:R-:W-:Y:S01]  /*1ca0*/  @!P2 IADD3 R30, -R30, RZ, RZ ;  /* 0x000000ff1e1ea210 */ /* 0x000fe20007ffe1ff */
[----:B------:R-:W-:Y:S01]  /*1cb0*/  @!P6 IMAD.IADD R31, R31, 0x1, -R4 ;  /* 0x000000011f1fe824 */ /* 0x000fe200078e0a04 */
[----:B------:R-:W-:Y:S01]  /*1cc0*/  ISETP.GT.U32.AND P6, PT, R4, R34, PT ;  /* 0x000000220400720c */ /* 0x000fe20003fc4070 */
[----:B------:R-:W-:-:S02]  /*1cd0*/  IMAD.MOV R36, RZ, RZ, -R36 ;  /* 0x000000ffff247224 */ /* 0x000fc400078e0a24 */
[----:B------:R-:W-:-:S04]  /*1ce0*/  IMAD.HI.U32 R35, R11, R38, RZ ;  /* 0x000000260b237227 */ /* 0x000fc800078e00ff */
[--C-:B------:R-:W-:Y:S02]  /*1cf0*/  @!P4 IMAD.IADD R33, R33, 0x1, -R4.reuse ;  /* 0x000000012121c824 */ /* 0x100fe400078e0a04 */
[----:B------:R-:W-:Y:S01]  /*1d00*/  IMAD R39, R4, R36, R39 ;  /* 0x0000002404277224 */ /* 0x000fe200078e0227 */
[----:B------:R-:W-:Y:S01]  /*1d10*/  @!P0 IADD3 R32, R32, -R4, RZ ;  /* 0x8000000420208210 */ /* 0x000fe20007ffe0ff */
[----:B------:R-:W-:Y:S01]  /*1d20*/  IMAD.MOV R35, RZ, RZ, -R35 ;  /* 0x000000ffff237224 */ /* 0x000fe200078e0a23 */
[----:B------:R-:W-:Y:S01]  /*1d30*/  ISETP.GT.U32.AND P0, PT, R4, R31, PT ;  /* 0x0000001f0400720c */ /* 0x000fe20003f04070 */
[----:B------:R-:W-:Y:S01]  /*1d40*/  @!P6 IMAD.IADD R34, R34, 0x1, -R4 ;  /* 0x000000012222e824 */ /* 0x000fe200078e0a04 */
[C---:B------:R-:W-:Y:S01]  /*1d50*/  ISETP.GT.U32.AND P6, PT, R4.reuse, R33, PT ;  /* 0x000000210400720c */ /* 0x040fe20003fc4070 */
[C---:B------:R-:W-:Y:S01]  /*1d60*/  IMAD R35, R4.reuse, R35, R38 ;  /* 0x0000002304237224 */ /* 0x040fe200078e0226 */
[C---:B------:R-:W-:Y:S01]  /*1d70*/  ISETP.GT.U32.AND P4, PT, R4.reuse, R32, PT ;  /* 0x000000200400720c */ /* 0x040fe20003f84070 */
[----:B------:R-:W-:Y:S01]  /*1d80*/  IMAD.HI.U32 R37, R11, R40, RZ ;  /* 0x000000280b257227 */ /* 0x000fe200078e00ff */
[----:B------:R-:W-:-:S02]  /*1d90*/  ISETP.GT.U32.AND P2, PT, R4, R34, PT ;  /* 0x000000220400720c */ /* 0x000fc40003f44070 */
[----:B------:R-:W-:Y:S01]  /*1da0*/  IABS R38, R44 ;  /* 0x0000002c00267213 */ /* 0x000fe20000000000 */
[----:B------:R-:W-:Y:S02]  /*1db0*/  IMAD.MOV R37, RZ, RZ, -R37 ;  /* 0x000000ffff257224 */ /* 0x000fe400078e0a25 */
[----:B------:R-:W-:Y:S02]  /*1dc0*/  VIADD R50, R247, 0x23 ;  /* 0x00000023f7327836 */ /* 0x000fe40000000000 */
[----:B------:R-:W-:-:S04]  /*1dd0*/  IMAD.HI.U32 R36, R11, R38, RZ ;  /* 0x000000260b247227 */ /* 0x000fc800078e00ff */
[--C-:B------:R-:W-:Y:S01]  /*1de0*/  @!P6 IMAD.IADD R33, R33, 0x1, -R4.reuse ;  /* 0x000000012121e824 */ /* 0x100fe200078e0a04 */
[----:B------:R-:W-:Y:S01]  /*1df0*/  ISETP.GT.U32.AND P6, PT, R4, R39, PT ;  /* 0x000000270400720c */ /* 0x000fe20003fc4070 */
[----:B------:R-:W-:Y:S01]  /*1e00*/  @!P0 IMAD.IADD R31, R31, 0x1, -R4 ;  /* 0x000000011f1f8824 */ /* 0x000fe200078e0a04 */
[----:B------:R-:W-:Y:S01]  /*1e10*/  @!P2 IADD3 R34, R34, -R4, RZ ;  /* 0x800000042222a210 */ /* 0x000fe20007ffe0ff */
[----:B------:R-:W-:Y:S01]  /*1e20*/  IMAD R40, R4, R37, R40 ;  /* 0x0000002504287224 */ /* 0x000fe200078e0228 */
[----:B------:R-:W-:Y:S01]  /*1e30*/  ISETP.GE.AND P2, PT, R42, RZ, PT ;  /* 0x000000ff2a00720c */ /* 0x000fe20003f46270 */
[C---:B------:R-:W-:Y:S01]  /*1e40*/  VIADD R52, R247.reuse, 0x25 ;  /* 0x00000025f7347836 */ /* 0x040fe20000000000 */
[----:B------:R-:W-:Y:S01]  /*1e50*/  IABS R42, R46 ;  /* 0x0000002e002a7213 */ /* 0x000fe20000000000 */
[C---:B------:R-:W-:Y:S01]  /*1e60*/  VIADD R53, R247.reuse, 0x28 ;  /* 0x00000028f7357836 */ /* 0x040fe20000000000 */
[----:B------:R-:W-:Y:S01]  /*1e70*/  @!P4 IADD3 R32, R32, -R4, RZ ;  /* 0x800000042020c210 */ /* 0x000fe20007ffe0ff */
[----:B------:R-:W-:Y:S01]  /*1e80*/  VIADD R62, R247, 0x2f ;  /* 0x0000002ff73e7836 */ /* 0x000fe20000000000 */
[----:B------:R-:W-:Y:S01]  /*1e90*/  ISETP.GE.AND P4, PT, R41, RZ, PT ;  /* 0x000000ff2900720c */ /* 0x000fe20003f86270 */
[----:B------:R-:W-:Y:S01]  /*1ea0*/  IMAD.MOV R41, RZ, RZ, -R36 ;  /* 0x000000ffff297224 */ /* 0x000fe200078e0a24 */
[----:B------:R-:W-:Y:S01]  /*1eb0*/  ISETP.GT.U32.AND P0, PT, R4, R35, PT ;  /* 0x000000230400720c */ /* 0x000fe20003f04070 */
[----:B------:R-:W-:Y:S01]  /*1ec0*/  @!P6 IMAD.IADD R39, R39, 0x1, -R4 ;  /* 0x000000012727e824 */ /* 0x000fe200078e0a04 */
[----:B------:R-:W-:Y:S01]  /*1ed0*/  @!P3 IADD3 R31, -R31, RZ, RZ ;  /* 0x000000ff1f1fb210 */ /* 0x000fe20007ffe1ff */
[----:B------:R-:W-:Y:S01]  /*1ee0*/  IMAD.HI.U32 R36, R11, R42, RZ ;  /* 0x0000002a0b247227 */ /* 0x000fe200078e00ff */
[----:B------:R-:W-:-:S02]  /*1ef0*/  @!P5 IADD3 R33, -R33, RZ, RZ ;  /* 0x000000ff2121d210 */ /* 0x000fc40007ffe1ff */
[C---:B------:R-:W-:Y:S01]  /*1f00*/  ISETP.GT.U32.AND P6, PT, R4.reuse, R39, PT ;  /* 0x000000270400720c */ /* 0x040fe20003fc4070 */
[----:B------:R-:W-:Y:S01]  /*1f10*/  IMAD R38, R4, R41, R38 ;  /* 0x0000002904267224 */ /* 0x000fe200078e0226 */
[----:B------:R-:W-:Y:S01]  /*1f20*/  ISETP.GE.AND P5, PT, R44, RZ, PT ;  /* 0x000000ff2c00720c */ /* 0x000fe20003fa6270 */
[----:B------:R-:W-:Y:S01]  /*1f30*/  IMAD.MOV R41, RZ, RZ, -R36 ;  /* 0x000000ffff297224 */ /* 0x000fe200078e0a24 */
[----:B------:R-:W-:Y:S01]  /*1f40*/  IABS R44, R49 ;  /* 0x00000031002c7213 */ /* 0x000fe20000000000 */
[----:B------:R-:W-:Y:S01]  /*1f50*/  @!P1 IMAD.MOV R32, RZ, RZ, -R32 ;  /* 0x000000ffff209224 */ /* 0x000fe200078e0a20 */
[C---:B------:R-:W-:Y:S01]  /*1f60*/  ISETP.GT.U32.AND P1, PT, R4.reuse, R38, PT ;  /* 0x000000260400720c */ /* 0x040fe20003f24070 */
[C---:B------:R-:W-:Y:S01]  /*1f70*/  IMAD R41, R4.reuse, R41, R42 ;  /* 0x0000002904297224 */ /* 0x040fe200078e022a */
[----:B------:R-:W-:Y:S01]  /*1f80*/  @!P0 IADD3 R35, R35, -R4, RZ ;  /* 0x8000000423238210 */ /* 0x000fe20007ffe0ff */
[----:B------:R-:W-:Y:S01]  /*1f90*/  @!P4 IMAD.MOV R34, RZ, RZ, -R34 ;  /* 0x000000ffff22c224 */ /* 0x000fe200078e0a22 */
[----:B------:R-:W-:Y:S01]  /*1fa0*/  IABS R42, R47 ;  /* 0x0000002f002a7213 */ /* 0x000fe20000000000 */
[----:B------:R-:W-:Y:S01]  /*1fb0*/  VIADD R64, R247, 0x30 ;  /* 0x00000030f7407836 */ /* 0x000fe20000000000 */
[C---:B------:R-:W-:Y:S01]  /*1fc0*/  ISETP.GT.U32.AND P3, PT, R4.reuse, R35, PT ;  /* 0x000000230400720c */ /* 0x040fe20003f64070 */
[----:B------:R-:W-:Y:S01]  /*1fd0*/  @!P6 IMAD.IADD R39, R39, 0x1, -R4 ;  /* 0x000000012727e824 */ /* 0x000fe200078e0a04 */
[----:B------:R-:W-:Y:S01]  /*1fe0*/  ISETP.GT.U32.AND P6, PT, R4, R41, PT ;  /* 0x000000290400720c */ /* 0x000fe20003fc4070 */
[----:B------:R-:W-:Y:S01]  /*1ff0*/  IMAD.HI.U32 R36, R11, R42, RZ ;  /* 0x0000002a0b247227 */ /* 0x000fe200078e00ff */
[----:B------:R-:W-:-:S02]  /*2000*/  ISETP.GE.AND P0, PT, R43, RZ, PT ;  /* 0x000000ff2b00720c */ /* 0x000fc40003f06270 */
[----:B------:R-:W-:Y:S01]  /*2010*/  ISETP.GT.U32.AND P4, PT, R4, R40, PT ;  /* 0x000000280400720c */ /* 0x000fe20003f84070 */
[--C-:B------:R-:W-:Y:S01]  /*2020*/  @!P1 IMAD.IADD R38, R38, 0x1, -R4.reuse ;  /* 0x0000000126269824 */ /* 0x100fe200078e0a04 */
[----:B------:R-:W-:Y:S01]  /*2030*/  IABS R43, R48 ;  /* 0x00000030002b7213 */ /* 0x000fe20000000000 */
[C---:B------:R-:W-:Y:S01]  /*2040*/  VIADD R65, R247.reuse, 0x33 ;  /* 0x00000033f7417836 */ /* 0x040fe20000000000 */
[----:B------:R-:W-:Y:S01]  /*2050*/  IADD3 R37, -R36, RZ, RZ ;  /* 0x000000ff24257210 */ /* 0x000fe20007ffe1ff */
[----:B------:R-:W-:Y:S01]  /*2060*/  VIADD R68, R247, 0x37 ;  /* 0x00000037f7447836 */ /* 0x000fe20000000000 */
[----:B------:R-:W-:Y:S01]  /*2070*/  ISETP.GE.AND P1, PT, R46, RZ, PT ;  /* 0x000000ff2e00720c */ /* 0x000fe20003f26270 */
[----:B------:R-:W-:Y:S01]  /*2080*/  IMAD.HI.U32 R36, R11, R43, RZ ;  /* 0x0000002b0b247227 */ /* 0x000fe200078e00ff */
[----:B------:R-:W-:Y:S02]  /*2090*/  IABS R46, R50 ;  /* 0x00000032002e7213 */ /* 0x000fe40000000000 */
[----:B------:R-:W-:Y:S01]  /*20a0*/  IABS R58, R64 ;  /* 0x00000040003a7213 */ /* 0x000fe20000000000 */
[--C-:B------:R-:W-:Y:S01]  /*20b0*/  @!P6 IMAD.IADD R41, R41, 0x1, -R4.reuse ;  /* 0x000000012929e824 */ /* 0x100fe200078e0a04 */
[----:B------:R-:W-:Y:S01]  /*20c0*/  IADD3 R36, -R36, RZ, RZ ;  /* 0x000000ff24247210 */ /* 0x000fe20007ffe1ff */
[--C-:B------:R-:W-:Y:S01]  /*20d0*/  @!P3 IMAD.IADD R35, R35, 0x1, -R4.reuse ;  /* 0x000000012323b824 */ /* 0x100fe200078e0a04 */
[----:B------:R-:W-:Y:S01]  /*20e0*/  ISETP.GE.AND P3, PT, R45, RZ, PT ;  /* 0x000000ff2d00720c */ /* 0x000fe20003f66270 */
[----:B------:R-:W-:Y:S01]  /*20f0*/  @!P4 IMAD.IADD R40, R40, 0x1, -R4 ;  /* 0x000000012828c824 */ /* 0x000fe200078e0a04 */
[C---:B------:R-:W-:Y:S01]  /*2100*/  ISETP.GT.U32.AND P6, PT, R4.reuse, R41, PT ;  /* 0x000000290400720c */ /* 0x040fe20003fc4070 */
[----:B------:R-:W-:Y:S01]  /*2110*/  @!P2 IMAD.MOV R35, RZ, RZ, -R35 ;  /* 0x000000ffff23a224 */ /* 0x000fe200078e0a23 */
[C---:B------:R-:W-:Y:S01]  /*2120*/  ISETP.GT.U32.AND P2, PT, R4.reuse, R38, PT ;  /* 0x000000260400720c */ /* 0x040fe20003f44070 */
[C---:B------:R-:W-:Y:S01]  /*2130*/  IMAD R43, R4.reuse, R36, R43 ;  /* 0x00000024042b7224 */ /* 0x040fe200078e022b */
[C---:B------:R-:W-:Y:S01]  /*2140*/  ISETP.GT.U32.AND P4, PT, R4.reuse, R40, PT ;  /* 0x000000280400720c */ /* 0x040fe20003f84070 */
[----:B------:R-:W-:Y:S01]  /*2150*/  IMAD R42, R4, R37, R42 ;  /* 0x00000025042a7224 */ /* 0x000fe200078e022a */
[----:B------:R-:W-:Y:S01]  /*2160*/  IABS R67, R68 ;  /* 0x0000004400437213 */ /* 0x000fe20000000000 */
[----:B------:R-:W-:-:S04]  /*2170*/  IMAD.HI.U32 R36, R11, R44, RZ ;  /* 0x0000002c0b247227 */ /* 0x000fc800078e00ff */
[----:B------:R-:W-:-:S04]  /*2180*/  IMAD.HI.U32 R37, R11, R46, RZ ;  /* 0x0000002e0b257227 */ /* 0x000fc800078e00ff */
[--C-:B------:R-:W-:Y:S01]  /*2190*/  @!P6 IMAD.IADD R41, R41, 0x1, -R4.reuse ;  /* 0x000000012929e824 */ /* 0x100fe200078e0a04 */
[----:B------:R-:W-:Y:S01]  /*21a0*/  ISETP.GT.U32.AND P6, PT, R4, R43, PT ;  /* 0x0000002b0400720c */ /* 0x000fe20003fc4070 */
[--C-:B------:R-:W-:Y:S01]  /*21b0*/  @!P2 IMAD.IADD R38, R38, 0x1, -R4.reuse ;  /* 0x000000012626a824 */ /* 0x100fe200078e0a04 */
[----:B------:R-:W-:Y:S01]  /*21c0*/  ISETP.GT.U32.AND P2, PT, R4, R42, PT ;  /* 0x0000002a0400720c */ /* 0x000fe20003f44070 */
[----:B------:R-:W-:Y:S01]  /*21d0*/  @!P4 IMAD.IADD R40, R40, 0x1, -R4 ;  /* 0x000000012828c824 */ /* 0x000fe200078e0a04 */
[----:B------:R-:W-:Y:S01]  /*21e0*/  ISETP.GE.AND P4, PT, R47, RZ, PT ;  /* 0x000000ff2f00720c */ /* 0x000fe20003f86270 */
[----:B------:R-:W-:Y:S01]  /*21f0*/  IMAD.MOV R45, RZ, RZ, -R36 ;  /* 0x000000ffff2d7224 */ /* 0x000fe200078e0a24 */
[----:B------:R-:W-:Y:S01]  /*2200*/  IABS R47, R51 ;  /* 0x00000033002f7213 */ /* 0x000fe20000000000 */
[----:B------:R-:W-:Y:S01]  /*2210*/  @!P0 IMAD.MOV R39, RZ, RZ, -R39 ;  /* 0x000000ffff278224 */ /* 0x000fe200078e0a27 */
[----:B------:R-:W-:Y:S01]  /*2220*/  IADD3 R37, -R37, RZ, RZ ;  /* 0x000000ff25257210 */ /* 0x000fe20007ffe1ff */
[----:B------:R-:W-:Y:S01]  /*2230*/  IMAD R44, R4, R45, R44 ;  /* 0x0000002d042c7224 */ /* 0x000fe200078e022c */
[----:B------:R-:W-:Y:S01]  /*2240*/  @!P5 IADD3 R38, -R38, RZ, RZ ;  /* 0x000000ff2626d210 */ /* 0x000fe20007ffe1ff */
[----:B------:R-:W-:Y:S01]  /*2250*/  IMAD.HI.U32 R36, R11, R47, RZ ;  /* 0x0000002f0b247227 */ /* 0x000fe200078e00ff */
[----:B------:R-:W-:-:S02]  /*2260*/  @!P1 IADD3 R41, -R41, RZ, RZ ;  /* 0x000000ff29299210 */ /* 0x000fc40007ffe1ff */
[----:B------:R-:W-:Y:S01]  /*2270*/  @!P6 IADD3 R43, R43, -R4, RZ ;  /* 0x800000042b2be210 */ /* 0x000fe20007ffe0ff */
[----:B------:R-:W-:Y:S01]  /*2280*/  @!P2 IMAD.IADD R42, R42, 0x1, -R4 ;  /* 0x000000012a2aa824 */ /* 0x000fe200078e0a04 */
[C---:B------:R-:W-:Y:S01]  /*2290*/  ISETP.GT.U32.AND P5, PT, R4.reuse, R44, PT ;  /* 0x0000002c0400720c */ /* 0x040fe20003fa4070 */
[----:B------:R-:W-:Y:S01]  /*22a0*/  IMAD.MOV R36, RZ, RZ, -R36 ;  /* 0x000000ffff247224 */ /* 0x000fe200078e0a24 */
[C---:B------:R-:W-:Y:S01]  /*22b0*/  ISETP.GT.U32.AND P6, PT, R4.reuse, R43, PT ;  /* 0x0000002b0400720c */ /* 0x040fe20003fc4070 */
[C---:B------:R-:W-:Y:S01]  /*22c0*/  IMAD R45, R4.reuse, R37, R46 ;  /* 0x00000025042d7224 */ /* 0x040fe200078e022e */
[C---:B------:R-:W-:Y:S01]  /*22d0*/  ISETP.GT.U32.AND P0, PT, R4.reuse, R42, PT ;  /* 0x0000002a0400720c */ /* 0x040fe20003f04070 */
[----:B------:R-:W-:Y:S01]  /*22e0*/  IMAD R46, R4, R36, R47 ;  /* 0x00000024042e7224 */ /* 0x000fe200078e022f */
[----:B------:R-:W-:Y:S01]  /*22f0*/  IABS R37, R52 ;  /* 0x0000003400257213 */ /* 0x000fe20000000000 */
[----:B------:R-:W-:Y:S01]  /*2300*/  @!P3 IMAD.MOV R40, RZ, RZ, -R40 ;  /* 0x000000ffff28b224 */ /* 0x000fe200078e0a28 */
[----:B------:R-:W-:Y:S01]  /*2310*/  ISETP.GE.AND P2, PT, R48, RZ, PT ;  /* 0x000000ff3000720c */ /* 0x000fe20003f46270 */
[----:B------:R-:W-:Y:S01]  /*2320*/  VIADD R70, R247, 0x38 ;  /* 0x00000038f7467836 */ /* 0x000fe20000000000 */
[----:B------:R-:W-:Y:S01]  /*2330*/  ISETP.GT.U32.AND P1, PT, R4, R45, PT ;  /* 0x0000002d0400720c */ /* 0x000fe20003f24070 */
[----:B------:R-:W-:Y:S01]  /*2340*/  IMAD.MOV.U32 R47, RZ, RZ, R37 ;  /* 0x000000ffff2f7224 */ /* 0x000fe200078e0025 */
[----:B------:R-:W-:Y:S01]  /*2350*/  ISETP.GE.AND P3, PT, R49, RZ, PT ;  /* 0x000000ff3100720c */ /* 0x000fe20003f66270 */
[----:B------:R-:W-:Y:S01]  /*2360*/  @!P5 IMAD.IADD R44, R44, 0x1, -R4 ;  /* 0x000000012c2cd824 */ /* 0x000fe200078e0a04 */
[----:B------:R-:W-:Y:S01]  /*2370*/  ISETP.GE.AND P5, PT, R51, RZ, PT ;  /* 0x000000ff3300720c */ /* 0x000fe20003fa6270 */
[----:B------:R-:W-:Y:S01]  /*2380*/  IMAD.HI.U32 R36, R11, R47, RZ ;  /* 0x0000002f0b247227 */ /* 0x000fe200078e00ff */
[----:B------:R-:W-:-:S02]  /*2390*/  @!P6 IADD3 R43, R43, -R4, RZ ;  /* 0x800000042b2be210 */ /* 0x000fc40007ffe0ff */
[----:B------:R-:W-:Y:S01]  /*23a0*/  ISETP.GT.U32.AND P6, PT, R4, R46, PT ;  /* 0x0000002e0400720c */ /* 0x000fe20003fc4070 */
[----:B------:R-:W-:Y:S01]  /*23b0*/  @!P0 IMAD.IADD R42, R42, 0x1, -R4 ;  /* 0x000000012a2a8824 */ /* 0x000fe200078e0a04 */
[----:B------:R-:W-:Y:S01]  /*23c0*/  ISETP.GE.AND P0, PT, R50, RZ, PT ;  /* 0x000000ff3200720c */ /* 0x000fe20003f06270 */
[----:B------:R-:W-:Y:S01]  /*23d0*/  VIADD R50, R247, 0x26 ;  /* 0x00000026f7327836 */ /* 0x000fe20000000000 */
[----:B------:R-:W-:Y:S01]  /*23e0*/  IADD3 R36, -R36, RZ, RZ ;  /* 0x000000ff24247210 */ /* 0x000fe20007ffe1ff */
[----:B------:R-:W-:Y:S01]  /*23f0*/  @!P4 IMAD.MOV R42, RZ, RZ, -R42 ;  /* 0x000000ffff2ac224 */ /* 0x000fe200078e0a2a */
[C---:B------:R-:W-:Y:S01]  /*2400*/  ISETP.GT.U32.AND P4, PT, R4.reuse, R44, PT ;  /* 0x0000002c0400720c */ /* 0x040fe20003f84070 */
[----:B------:R-:W-:Y:S01]  /*2410*/  @!P1 IMAD.IADD R45, R45, 0x1, -R4 ;  /* 0x000000012d2d9824 */ /* 0x000fe200078e0a04 */
[----:B------:R-:W-:Y:S01]  /*2420*/  IABS R48, R50 ;  /* 0x0000003200307213 */ /* 0x000fe20000000000 */
[C---:B------:R-:W-:Y:S02]  /*2430*/  IMAD R47, R4.reuse, R36, R47 ;  /* 0x00000024042f7224 */ /* 0x040fe400078e022f */
[----:B------:R-:W-:Y:S01]  /*2440*/  VIADD R51, R247, 0x27 ;  /* 0x00000027f7337836 */ /* 0x000fe20000000000 */
[----:B------:R-:W-:Y:S01]  /*2450*/  ISETP.GT.U32.AND P1, PT, R4, R45, PT ;  /* 0x0000002d0400720c */ /* 0x000fe20003f24070 */
[----:B------:R-:W-:Y:S01]  /*2460*/  IMAD.HI.U32 R36, R11, R48, RZ ;  /* 0x000000300b247227 */ /* 0x000fe200078e00ff */
[----:B------:R-:W-:-:S02]  /*2470*/  @!P6 IADD3 R46, R46, -R4, RZ ;  /* 0x800000042e2ee210 */ /* 0x000fc40007ffe0ff */
[----:B------:R-:W-:Y:S01]  /*2480*/  IABS R49, R51 ;  /* 0x0000003300317213 */ /* 0x000fe20000000000 */
[----:B------:R-:W-:Y:S01]  /*2490*/  IMAD.MOV R37, RZ, RZ, -R36 ;  /* 0x000000ffff257224 */ /* 0x000fe200078e0a24 */
[----:B------:R-:W-:Y:S01]  /*24a0*/  ISETP.GT.U32.AND P6, PT, R4, R46, PT ;  /* 0x0000002e0400720c */ /* 0x000fe20003fc4070 */
[----:B------:R-:W-:Y:S01]  /*24b0*/  @!P2 IMAD.MOV R43, RZ, RZ, -R43 ;  /* 0x000000ffff2ba224 */ /* 0x000fe200078e0a2b */
[----:B------:R-:W-:Y:S01]  /*24c0*/  @!P4 IADD3 R44, R44, -R4, RZ ;  /* 0x800000042c2cc210 */ /* 0x000fe20007ffe0ff */
[C---:B------:R-:W-:Y:S01]  /*24d0*/  IMAD R48, R4.reuse, R37, R48 ;  /* 0x0000002504307224 */ /* 0x040fe200078e0230 */
[----:B------:R-:W-:Y:S01]  /*24e0*/  ISETP.GT.U32.AND P4, PT, R4, R47, PT ;  /* 0x0000002f0400720c */ /* 0x000fe20003f84070 */
[----:B------:R-:W-:Y:S01]  /*24f0*/  IMAD.HI.U32 R36, R11, R49, RZ ;  /* 0x000000310b247227 */ /* 0x000fe200078e00ff */
[----:B------:R-:W-:Y:S02]  /*2500*/  ISETP.GE.AND P2, PT, R52, RZ, PT ;  /* 0x000000ff3400720c */ /* 0x000fe40003f46270 */
[----:B------:R-:W-:Y:S01]  /*2510*/  IABS R52, R54 ;  /* 0x0000003600347213 */ /* 0x000fe20000000000 */
[----:B------:R-:W-:Y:S01]  /*2520*/  @!P1 IMAD.IADD R45, R45, 0x1, -R4 ;  /* 0x000000012d2d9824 */ /* 0x000fe200078e0a04 */
[----:B------:R-:W-:Y:S01]  /*2530*/  ISETP.GE.AND P1, PT, R50, RZ, PT ;  /* 0x000000ff3200720c */ /* 0x000fe20003f26270 */
[----:B------:R-:W-:Y:S01]  /*2540*/  IMAD.MOV R36, RZ, RZ, -R36 ;  /* 0x000000ffff247224 */ /* 0x000fe200078e0a24 */
[----:B------:R-:W-:Y:S01]  /*2550*/  IABS R50, R53 ;  /* 0x0000003500327213 */ /* 0x000fe20000000000 */
[----:B------:R-:W-:Y:S01]  /*2560*/  @!P6 IMAD.IADD R46, R46, 0x1, -R4 ;  /* 0x000000012e2ee824 */ /* 0x000fe200078e0a04 */
[C---:B------:R-:W-:Y:S01]  /*2570*/  ISETP.GT.U32.AND P6, PT, R4.reuse, R48, PT ;  /* 0x000000300400720c */ /* 0x040fe20003fc4070 */
[----:B------:R-:W-:Y:S01]  /*2580*/  IMAD R49, R4, R36, R49 ;  /* 0x0000002404317224 */ /* 0x000fe200078e0231 */
[----:B------:R-:W-:Y:S01]  /*2590*/  @!P0 IADD3 R45, -R45, RZ, RZ ;  /* 0x000000ff2d2d8210 */ /* 0x000fe20007ffe1ff */
[----:B------:R-:W-:Y:S01]  /*25a0*/  IMAD.HI.U32 R36, R11, R50, RZ ;  /* 0x000000320b247227 */ /* 0x000fe200078e00ff */
[----:B------:R-:W-:-:S02]  /*25b0*/  @!P4 IADD3 R47, R47, -R4, RZ ;  /* 0x800000042f2fc210 */ /* 0x000fc40007ffe0ff */
[C---:B------:R-:W-:Y:S01]  /*25c0*/  ISETP.GT.U32.AND P0, PT, R4.reuse, R49, PT ;  /* 0x000000310400720c */ /* 0x040fe20003f04070 */
[----:B------:R-:W-:Y:S01]  /*25d0*/  @!P3 IMAD.MOV R44, RZ, RZ, -R44 ;  /* 0x000000ffff2cb224 */ /* 0x000fe200078e0a2c */
[----:B------:R-:W-:Y:S01]  /*25e0*/  ISETP.GT.U32.AND P4, PT, R4, R47, PT ;  /* 0x0000002f0400720c */ /* 0x000fe20003f84070 */
[----:B------:R-:W-:Y:S01]  /*25f0*/  IMAD.HI.U32 R37, R11, R52, RZ ;  /* 0x000000340b257227 */ /* 0x000fe200078e00ff */
[----:B------:R-:W-:-:S03]  /*2600*/  ISETP.GE.AND P3, PT, R51, RZ, PT ;  /* 0x000000ff3300720c */ /* 0x000fc60003f66270 */
[----:B------:R-:W-:Y:S01]  /*2610*/  @!P6 IMAD.IADD R48, R48, 0x1, -R4 ;  /* 0x000000013030e824 */ /* 0x000fe200078e0a04 */
[----:B------:R-:W-:Y:S01]  /*2620*/  IADD3 R37, -R37, RZ, RZ ;  /* 0x000000ff25257210 */ /* 0x000fe20007ffe1ff */
[----:B------:R-:W-:Y:S02]  /*2630*/  IMAD.MOV R51, RZ, RZ, -R36 ;  /* 0x000000ffff337224 */ /* 0x000fe400078e0a24 */
[----:B------:R-:W-:Y:S01]  /*2640*/  @!P5 IMAD.MOV R46, RZ, RZ, -R46 ;  /* 0x000000ffff2ed224 */ /* 0x000fe200078e0a2e */
[C---:B------:R-:W-:Y:S01]  /*2650*/  ISETP.GT.U32.AND P6, PT, R4.reuse, R48, PT ;  /* 0x000000300400720c */ /* 0x040fe20003fc4070 */
[----:B------:R-:W-:Y:S01]  /*2660*/  IMAD R50, R4, R51, R50 ;  /* 0x0000003304327224 */ /* 0x000fe200078e0232 */
[----:B------:R-:W-:Y:S01]  /*2670*/  ISETP.GE.AND P5, PT, R53, RZ, PT ;  /* 0x000000ff3500720c */ /* 0x000fe20003fa6270 */
[----:B------:R-:W-:Y:S01]  /*2680*/  @!P4 IMAD.IADD R47, R47, 0x1, -R4 ;  /* 0x000000012f2fc824 */ /* 0x000fe200078e0a04 */
[----:B------:R-:W-:Y:S01]  /*2690*/  ISETP.GE.AND P4, PT, R54, RZ, PT ;  /* 0x000000ff3600720c */ /* 0x000fe20003f86270 */
[----:B------:R-:W-:Y:S01]  /*26a0*/  IMAD R51, R4, R37, R52 ;  /* 0x0000002504337224 */ /* 0x000fe200078e0234 */
[----:B------:R-:W-:Y:S01]  /*26b0*/  IADD3 R52, R247, 0x2b, RZ ;  /* 0x0000002bf7347810 */ /* 0x000fe20007ffe0ff */
[----:B------:R-:W-:-:S02]  /*26c0*/  @!P2 IMAD.MOV R47, RZ, RZ, -R47 ;  /* 0x000000ffff2fa224 */ /* 0x000fc400078e0a2f */
[----:B------:R-:W-:Y:S01]  /*26d0*/  VIADD R53, R247, 0x2a ;  /* 0x0000002af7357836 */ /* 0x000fe20000000000 */
[----:B------:R-:W-:Y:S01]  /*26e0*/  ISETP.GT.U32.AND P2, PT, R4, R51, PT ;  /* 0x000000330400720c */ /* 0x000fe20003f44070 */
[--C-:B------:R-:W-:Y:S01]  /*26f0*/  @!P0 IMAD.IADD R49, R49, 0x1, -R4.reuse ;  /* 0x0000000131318824 */ /* 0x100fe200078e0a04 */
[----:B------:R-:W-:Y:S01]  /*2700*/  IABS R54, R52 ;  /* 0x0000003400367213 */ /* 0x000fe20000000000 */
[----:B------:R-:W-:Y:S01]  /*2710*/  @!P6 IMAD.IADD R48, R48, 0x1, -R4 ;  /* 0x000000013030e824 */ /* 0x000fe200078e0a04 */
[C---:B------:R-:W-:Y:S01]  /*2720*/  ISETP.GT.U32.AND P6, PT, R4.reuse, R50, PT ;  /* 0x000000320400720c */ /* 0x040fe20003fc4070 */
[C---:B------:R-:W-:Y:S01]  /*2730*/  VIADD R76, R247.reuse, 0x3b ;  /* 0x0000003bf74c7836 */ /* 0x040fe20000000000 */
[----:B------:R-:W-:Y:S01]  /*2740*/  IABS R37, R53 ;  /* 0x0000003500257213 */ /* 0x000fe20000000000 */
[----:B------:R-:W-:Y:S01]  /*2750*/  @!P1 IMAD.MOV R48, RZ, RZ, -R48 ;  /* 0x000000ffff309224 */ /* 0x000fe200078e0a30 */
[----:B------:R-:W-:Y:S01]  /*2760*/  ISETP.GT.U32.AND P0, PT, R4, R49, PT ;  /* 0x000000310400720c */ /* 0x000fe20003f04070 */
[----:B------:R-:W-:Y:S01]  /*2770*/  VIADD R74, R247, 0x3a ;  /* 0x0000003af74a7836 */ /* 0x000fe20000000000 */
[----:B------:R-:W-:Y:S01]  /*2780*/  ISETP.GE.AND P1, PT, R53, RZ, PT ;  /* 0x000000ff3500720c */ /* 0x000fe20003f26270 */
[----:B------:R-:W-:Y:S01]  /*2790*/  IMAD.HI.U32 R36, R11, R37, RZ ;  /* 0x000000250b247227 */ /* 0x000fe200078e00ff */
[----:B------:R-:W-:-:S02]  /*27a0*/  IABS R73, R76 ;  /* 0x0000004c00497213 */ /* 0x000fc40000000000 */
[----:B------:R-:W-:Y:S01]  /*27b0*/  @!P2 IADD3 R51, R51, -R4, RZ ;  /* 0x800000043333a210 */ /* 0x000fe20007ffe0ff */
[----:B------:R-:W-:Y:S01]  /*27c0*/  IMAD.MOV R53, RZ, RZ, -R36 ;  /* 0x000000ffff357224 */ /* 0x000fe200078e0a24 */
[----:B------:R-:W-:Y:S01]  /*27d0*/  IABS R71, R74 ;  /* 0x0000004a00477213 */ /* 0x000fe20000000000 */
[----:B------:R-:W-:Y:S01]  /*27e0*/  IMAD.HI.U32 R36, R11, R54, RZ ;  /* 0x000000360b247227 */ /* 0x000fe200078e00ff */
[----:B------:R-:W-:Y:S02]  /*27f0*/  @!P6 IADD3 R50, R50, -R4, RZ ;  /* 0x800000043232e210 */ /* 0x000fe40007ffe0ff */
[C---:B------:R-:W-:Y:S01]  /*2800*/  ISETP.GT.U32.AND P2, PT, R4.reuse, R51, PT ;  /* 0x000000330400720c */ /* 0x040fe20003f44070 */
[C---:B------:R-:W-:Y:S01]  /*2810*/  IMAD R37, R4.reuse, R53, R37 ;  /* 0x0000003504257224 */ /* 0x040fe200078e0225 */
[----:B------:R-:W-:Y:S01]  /*2820*/  ISETP.GT.U32.AND P6, PT, R4, R50, PT ;  /* 0x000000320400720c */ /* 0x000fe20003fc4070 */
[----:B------:R-:W-:Y:S01]  /*2830*/  @!P0 IMAD.IADD R49, R49, 0x1, -R4 ;  /* 0x0000000131318824 */ /* 0x000fe200078e0a04 */
[----:B------:R-:W-:Y:S01]  /*2840*/  ISETP.GE.AND P0, PT, R52, RZ, PT ;  /* 0x000000ff3400720c */ /* 0x000fe20003f06270 */
[----:B------:R-:W-:-:S03]  /*2850*/  IMAD.HI.U32 R52, R11, R55, RZ ;  /* 0x000000370b347227 */ /* 0x000fc600078e00ff */
[----:B------:R-:W-:Y:S01]  /*2860*/  @!P3 IADD3 R49, -R49, RZ, RZ ;  /* 0x000000ff3131b210 */ /* 0x000fe20007ffe1ff */
[----:B------:R-:W-:Y:S01]  /*2870*/  IMAD.MOV R52, RZ, RZ, -R52 ;  /* 0x000000ffff347224 */ /* 0x000fe200078e0a34 */
[----:B------:R-:W-:Y:S01]  /*2880*/  ISETP.GE.AND P3, PT, R56, RZ, PT ;  /* 0x000000ff3800720c */ /* 0x000fe20003f66270 */
[----:B------:R-:W-:Y:S01]  /*2890*/  IMAD.MOV R53, RZ, RZ, -R36 ;  /* 0x000000ffff357224 */ /* 0x000fe200078e0a24 */
[----:B------:R-:W-:Y:S01]  /*28a0*/  IABS R56, R62 ;  /* 0x0000003e00387213 */ /* 0x000fe20000000000 */
[----:B------:R-:W-:Y:S01]  /*28b0*/  IMAD R55, R4, R52, R55 ;  /* 0x0000003404377224 */ /* 0x000fe200078e0237 */
[----:B------:R-:W-:Y:S01]  /*28c0*/  @!P2 IADD3 R51, R51, -R4, RZ ;  /* 0x800000043333a210 */ /* 0x000fe20007ffe0ff */
[----:B------:R-:W-:Y:S01]  /*28d0*/  @!P6 IMAD.IADD R50, R50, 0x1, -R4 ;  /* 0x000000013232e824 */ /* 0x000fe200078e0a04 */
[C---:B------:R-:W-:Y:S01]  /*28e0*/  ISETP.GT.U32.AND P6, PT, R4.reuse, R37, PT ;  /* 0x000000250400720c */ /* 0x040fe20003fc4070 */
[C---:B------:R-:W-:Y:S02]  /*28f0*/  IMAD R53, R4.reuse, R53, R54 ;  /* 0x0000003504357224 */ /* 0x040fe400078e0236 */
[----:B------:R-:W-:Y:S01]  /*2900*/  @!P4 IMAD.MOV R51, RZ, RZ, -R51 ;  /* 0x000000ffff33c224 */ /* 0x000fe200078e0a33 */
[C---:B------:R-:W-:Y:S01]  /*2910*/  ISETP.GT.U32.AND P4, PT, R4.reuse, R55, PT ;  /* 0x000000370400720c */ /* 0x040fe20003f84070 */
[----:B------:R-:W-:Y:S01]  /*2920*/  @!P5 IMAD.MOV R50, RZ, RZ, -R50 ;  /* 0x000000ffff32d224 */ /* 0x000fe200078e0a32 */
[----:B------:R-:W-:Y:S01]  /*2930*/  ISETP.GT.U32.AND P5, PT, R4, R53, PT ;  /* 0x000000350400720c */ /* 0x000fe20003fa4070 */
[----:B------:R-:W-:-:S02]  /*2940*/  VIADD R36, R247, 0x2d ;  /* 0x0000002df7247836 */ /* 0x000fc40000000000 */
[----:B------:R-:W-:-:S03]  /*2950*/  IMAD.HI.U32 R52, R11, R59, RZ ;  /* 0x0000003b0b347227 */ /* 0x000fc600078e00ff */
[----:B------:R-:W-:Y:S01]  /*2960*/  IABS R57, R36 ;  /* 0x0000002400397213 */ /* 0x000fe20000000000 */
[--C-:B------:R-:W-:Y:S01]  /*2970*/  @!P6 IMAD.IADD R37, R37, 0x1, -R4.reuse ;  /* 0x000000012525e824 */ /* 0x100fe200078e0a04 */
[----:B------:R-:W-:Y:S01]  /*2980*/  ISETP.GE.AND P2, PT, R36, RZ, PT ;  /* 0x000000ff2400720c */ /* 0x000fe20003f46270 */
[----:B------:R-:W-:Y:S01]  /*2990*/  VIADD R78, R247, 0x3c ;  /* 0x0000003cf74e7836 */ /* 0x000fe20000000000 */
[----:B------:R-:W-:Y:S01]  /*29a0*/  IADD3 R52, -R52, RZ, RZ ;  /* 0x000000ff34347210 */ /* 0x000fe20007ffe1ff */
[----:B------:R-:W-:Y:S01]  /*29b0*/  IMAD.HI.U32 R36, R11, R57, RZ ;  /* 0x000000390b247227 */ /* 0x000fe200078e00ff */
[C---:B------:R-:W-:Y:S02]  /*29c0*/  ISETP.GT.U32.AND P6, PT, R4.reuse, R37, PT ;  /* 0x000000250400720c */ /* 0x040fe40003fc4070 */
[----:B------:R-:W-:Y:S01]  /*29d0*/  @!P5 IADD3 R53, R53, -R4, RZ ;  /* 0x800000043535d210 */ /* 0x000fe20007ffe0ff */
[----:B------:R-:W-:Y:S01]  /*29e0*/  @!P4 IMAD.IADD R55, R55, 0x1, -R4 ;  /* 0x000000013737c824 */ /* 0x000fe200078e0a04 */
[----:B------:R-:W-:Y:S01]  /*29f0*/  IABS R75, R78 ;  /* 0x0000004e004b7213 */ /* 0x000fe20000000000 */
[----:B------:R-:W-:Y:S01]  /*2a00*/  IMAD.MOV R54, RZ, RZ, -R36 ;  /* 0x000000ffff367224 */ /* 0x000fe200078e0a24 */
[C---:B------:R-:W-:Y:S01]  /*2a10*/  ISETP.GT.U32.AND P5, PT, R4.reuse, R53, PT ;  /* 0x000000350400720c */ /* 0x040fe20003fa4070 */
[----:B------:R-:W-:Y:S01]  /*2a20*/  IMAD.HI.U32 R36, R11, R56, RZ ;  /* 0x000000380b247227 */ /* 0x000fe200078e00ff */
[----:B------:R-:W-:-:S03]  /*2a30*/  ISETP.GT.U32.AND P4, PT, R4, R55, PT ;  /* 0x000000370400720c */ /* 0x000fc60003f84070 */
[----:B------:R-:W-:Y:S01]  /*2a40*/  IMAD R59, R4, R52, R59 ;  /* 0x00000034043b7224 */ /* 0x000fe200078e023b */
[----:B------:R-:W-:Y:S01]  /*2a50*/  IADD3 R61, -R36, RZ, RZ ;  /* 0x000000ff243d7210 */ /* 0x000fe20007ffe1ff */
[----:B------:R-:W-:Y:S01]  /*2a60*/  @!P6 IMAD.IADD R37, R37, 0x1, -R4 ;  /* 0x000000012525e824 */ /* 0x000fe200078e0a04 */
[----:B------:R-:W-:Y:S01]  /*2a70*/  ISETP.GE.AND P6, PT, R60, RZ, PT ;  /* 0x000000ff3c00720c */ /* 0x000fe20003fc6270 */
[----:B------:R-:W-:Y:S02]  /*2a80*/  IMAD R57, R4, R54, R57 ;  /* 0x0000003604397224 */ /* 0x000fe400078e0239 */
[----:B------:R-:W-:Y:S01]  /*2a90*/  IMAD.HI.U32 R54, R11, R58, RZ ;  /* 0x0000003a0b367227 */ /* 0x000fe200078e00ff */
[----:B------:R-:W-:-:S03]  /*2aa0*/  MOV R52, R37 ;  /* 0x0000002500347202 */ /* 0x000fc60000000f00 */
[----:B------:R-:W-:Y:S01]  /*2ab0*/  IMAD R37, R4, R61, R56 ;  /* 0x0000003d04257224 */ /* 0x000fe200078e0238 */
[----:B------:R-:W-:Y:S01]  /*2ac0*/  @!P1 IADD3 R52, -R52, RZ, RZ ;  /* 0x000000ff34349210 */ /* 0x000fe20007ffe1ff */
[--C-:B------:R-:W-:Y:S01]  /*2ad0*/  @!P5 IMAD.IADD R53, R53, 0x1, -R4.reuse ;  /* 0x000000013535d824 */ /* 0x100fe200078e0a04 */
[C---:B------:R-:W-:Y:S01]  /*2ae0*/  ISETP.GT.U32.AND P1, PT, R4.reuse, R59, PT ;  /* 0x0000003b0400720c */ /* 0x040fe20003f24070 */
[----:B------:R-:W-:Y:S01]  /*2af0*/  @!P4 IMAD.IADD R55, R55, 0x1, -R4 ;  /* 0x000000013737c824 */ /* 0x000fe200078e0a04 */
[C---:B------:R-:W-:Y:S01]  /*2b00*/  ISETP.GT.U32.AND P5, PT, R4.reuse, R57, PT ;  /* 0x000000390400720c */ /* 0x040fe20003fa4070 */
[----:B------:R-:W-:Y:S01]  /*2b10*/  VIADD R60, R247, 0x31 ;  /* 0x00000031f73c7836 */ /* 0x000fe20000000000 */
[----:B------:R-:W-:Y:S01]  /*2b20*/  ISETP.GT.U32.AND P4, PT, R4, R37, PT ;  /* 0x000000250400720c */ /* 0x000fe20003f84070 */
[----:B------:R-:W-:Y:S02]  /*2b30*/  IMAD.MOV R63, RZ, RZ, -R54 ;  /* 0x000000ffff3f7224 */ /* 0x000fe400078e0a36 */
[----:B------:R-:W-:-:S02]  /*2b40*/  IMAD.MOV.U32 R54, RZ, RZ, R53 ;  /* 0x000000ffff367224 */ /* 0x000fc400078e0035 */
[----:B------:R-:W-:Y:S01]  /*2b50*/  IMAD R53, R4, R63, R58 ;  /* 0x0000003f04357224 */ /* 0x000fe200078e023a */
[----:B------:R-:W-:Y:S01]  /*2b60*/  IABS R58, R60 ;  /* 0x0000003c003a7213 */ /* 0x000fe20000000000 */
[----:B------:R-:W-:Y:S01]  /*2b70*/  IMAD.MOV.U32 R56, RZ, RZ, R55 ;  /* 0x000000ffff387224 */ /* 0x000fe200078e0037 */
[----:B------:R-:W-:Y:S01]  /*2b80*/  IABS R63, R65 ;  /* 0x00000041003f7213 */ /* 0x000fe20000000000 */
[----:B------:R-:W-:Y:S01]  /*2b90*/  @!P0 IMAD.MOV R54, RZ, RZ, -R54 ;  /* 0x000000ffff368224 */ /* 0x000fe200078e0a36 */
[----:B------:R-:W-:Y:S01]  /*2ba0*/  @!P1 IADD3 R59, R59, -R4, RZ ;  /* 0x800000043b3b9210 */ /* 0x000fe20007ffe0ff */
[--C-:B------:R-:W-:Y:S01]  /*2bb0*/  @!P5 IMAD.IADD R57, R57, 0x1, -R4.reuse ;  /* 0x000000013939d824 */ /* 0x100fe200078e0a04 */
[----:B------:R-:W-:Y:S01]  /*2bc0*/  ISETP.GE.AND P0, PT, R62, RZ, PT ;  /* 0x000000ff3e00720c */ /* 0x000fe20003f06270 */
[----:B------:R-:W-:Y:S01]  /*2bd0*/  @!P4 IMAD.IADD R37, R37, 0x1, -R4 ;  /* 0x000000012525c824 */ /* 0x000fe200078e0a04 */
[----:B------:R-:W-:Y:S01]  /*2be0*/  ISETP.GT.U32.AND P1, PT, R4, R59, PT ;  /* 0x0000003b0400720c */ /* 0x000fe20003f24070 */
[----:B------:R-:W-:Y:S01]  /*2bf0*/  IMAD.HI.U32 R36, R11, R58, RZ ;  /* 0x0000003a0b247227 */ /* 0x000fe200078e00ff */
[----:B------:R-:W-:-:S02]  /*2c00*/  IADD3 R62, R247, 0x32, RZ ;  /* 0x00000032f73e7810 */ /* 0x000fc40007ffe0ff */
[C---:B------:R-:W-:Y:S01]  /*2c10*/  ISETP.GT.U32.AND P5, PT, R4.reuse, R57, PT ;  /* 0x000000390400720c */ /* 0x040fe20003fa4070 */
[----:B------:R-:W-:Y:S01]  /*2c20*/  @!P3 IMAD.MOV R56, RZ, RZ, -R56 ;  /* 0x000000ffff38b224 */ /* 0x000fe200078e0a38 */
[C---:B------:R-:W-:Y:S01]  /*2c30*/  ISETP.GT.U32.AND P3, PT, R4.reuse, R53, PT ;  /* 0x000000350400720c */ /* 0x040fe20003f64070 */
[----:B------:R-:W-:Y:S01]  /*2c40*/  IMAD R101, R15, 0x100, R153 ;  /* 0x000001000f657824 */ /* 0x000fe200078e0299 */
[----:B------:R-:W-:Y:S02]  /*2c50*/  ISETP.GT.U32.AND P4, PT, R4, R37, PT ;  /* 0x000000250400720c */ /* 0x000fe40003f84070 */
[----:B------:R-:W-:Y:S01]  /*2c60*/  IADD3 R55, -R36, RZ, RZ ;  /* 0x000000ff24377210 */ /* 0x000fe20007ffe1ff */
[C---:B------:R-:W-:Y:S01]  /*2c70*/  VIADD R100, R101.reuse, 0x40 ;  /* 0x0000004065647836 */ /* 0x040fe20000000000 */
[----:B------:R-:W-:Y:S01]  /*2c80*/  IABS R61, R62 ;  /* 0x0000003e003d7213 */ /* 0x000fe20000000000 */
[----:B------:R-:W-:Y:S01]  /*2c90*/  VIADD R98, R101, 0xc0 ;  /* 0x000000c065627836 */ /* 0x000fe20000000000 */
[----:B------:R-:W-:Y:S01]  /*2ca0*/  @!P1 IADD3 R59, R59, -R4, RZ ;  /* 0x800000043b3b9210 */ /* 0x000fe20007ffe0ff */
[C---:B------:R-:W-:Y:S01]  /*2cb0*/  IMAD R55, R4.reuse, R55, R58 ;  /* 0x0000003704377224 */ /* 0x040fe200078e023a */
[----:B------:R-:W-:Y:S01]  /*2cc0*/  IADD3 R99, R101, 0x80, RZ ;  /* 0x0000008065637810 */ /* 0x000fe20007ffe0ff */
[C---:B------:R-:W-:Y:S01]  /*2cd0*/  IMAD.HI.U32 R36, R11.reuse, R61, RZ ;  /* 0x0000003d0b247227 */ /* 0x040fe200078e00ff */
[----:B------:R-:W-:Y:S01]  /*2ce0*/  IABS R83, R98 ;  /* 0x0000006200537213 */ /* 0x000fe20000000000 */
[----:B------:R-:W-:Y:S01]  /*2cf0*/  STL [R1+0x3c4], R101 ;  /* 0x0003c46501007387 */ /* 0x000fe20000100800 */
[----:B------:R-:W-:Y:S01]  /*2d00*/  ISETP.GT.U32.AND P1, PT, R4, R55, PT ;  /* 0x000000370400720c */ /* 0x000fe20003f24070 */
[----:B------:R-:W-:Y:S01]  /*2d10*/  IMAD.HI.U32 R58, R11, R63, RZ ;  /* 0x0000003f0b3a7227 */ /* 0x000fe200078e00ff */
[----:B------:R-:W-:Y:S01]  /*2d20*/  IADD3 R36, -R36, RZ, RZ ;  /* 0x000000ff24247210 */ /* 0x000fe20007ffe1ff */
[----:B------:R1:W-:Y:S01]  /*2d30*/  STL [R1+0x3d0], R100 ;  /* 0x0003d06401007387 */ /* 0x0003e20000100800 */
[----:B------:R-:W-:Y:S01]  /*2d40*/  @!P4 IADD3 R37, R37, -R4, RZ ;  /* 0x800000042525c210 */ /* 0x000fe20007ffe0ff */
[--C-:B------:R-:W-:Y:S01]  /*2d50*/  @!P5 IMAD.IADD R57, R57, 0x1, -R4.reuse ;  /* 0x000000013939d824 */ /* 0x100fe200078e0a04 */
[----:B------:R-:W-:Y:S01]  /*2d60*/  ISETP.GE.AND P5, PT, R64, RZ, PT ;  /* 0x000000ff4000720c */ /* 0x000fe20003fa6270 */
[----:B------:R-:W-:Y:S01]  /*2d70*/  @!P3 IMAD.IADD R53, R53, 0x1, -R4 ;  /* 0x000000013535b824 */ /* 0x000fe200078e0a04 */
[----:B------:R-:W-:Y:S01]  /*2d80*/  ISETP.GE.AND P3, PT, R60, RZ, PT ;  /* 0x000000ff3c00720c */ /* 0x000fe20003f66270 */
[----:B------:R-:W-:Y:S01]  /*2d90*/  IMAD.MOV R58, RZ, RZ, -R58 ;  /* 0x000000ffff3a7224 */ /* 0x000fe200078e0a3a */
[----:B------:R-:W-:Y:S01]  /*2da0*/  ISETP.GE.AND P4, PT, R65, RZ, PT ;  /* 0x000000ff4100720c */ /* 0x000fe20003f86270 */
[----:B------:R-:W-:Y:S01]  /*2db0*/  @!P2 IMAD.MOV R57, RZ, RZ, -R57 ;  /* 0x000000ffff39a224 */ /* 0x000fe200078e0a39 */
[C---:B------:R-:W-:Y:S01]  /*2dc0*/  ISETP.GT.U32.AND P2, PT, R4.reuse, R53, PT ;  /* 0x000000350400720c */ /* 0x040fe20003f44070 */
[C---:B------:R-:W-:Y:S01]  /*2dd0*/  IMAD R63, R4.reuse, R58, R63 ;  /* 0x0000003a043f7224 */ /* 0x040fe200078e023f */
[----:B------:R-:W-:Y:S01]  /*2de0*/  IABS R81, R99 ;  /* 0x0000006300517213 */ /* 0x000fe20000000000 */
[C---:B------:R-:W-:Y:S01]  /*2df0*/  IMAD R61, R4.reuse, R36, R61 ;  /* 0x00000024043d7224 */ /* 0x040fe200078e023d */
[----:B------:R-:W-:Y:S01]  /*2e00*/  STL [R1+0x3cc], R99 ;  /* 0x0003cc6301007387 */ /* 0x000fe20000100800 */
[----:B------:R-:W-:Y:S01]  /*2e10*/  IMAD.MOV.U32 R58, RZ, RZ, R37 ;  /* 0x000000ffff3a7224 */ /* 0x000fe200078e0025 */
[----:B------:R-:W-:Y:S01]  /*2e20*/  IADD3 R37, R247, 0x36, RZ ;  /* 0x00000036f7257810 */ /* 0x000fe20007ffe0ff */
[----:B------:R-:W-:Y:S01]  /*2e30*/  @!P1 IMAD.IADD R55, R55, 0x1, -R4 ;  /* 0x0000000137379824 */ /* 0x000fe200078e0a04 */
[----:B------:R3:W-:Y:S01]  /*2e40*/  STL [R1+0x3c8], R98 ;  /* 0x0003c86201007387 */ /* 0x0007e20000100800 */
[----:B------:R-:W-:Y:S01]  /*2e50*/  @!P0 IMAD.MOV R58, RZ, RZ, -R58 ;  /* 0x000000ffff3a8224 */ /* 0x000fe200078e0a3a */
[C---:B------:R-:W-:Y:S01]  /*2e60*/  ISETP.GT.U32.AND P0, PT, R4.reuse, R61, PT ;  /* 0x0000003d0400720c */ /* 0x040fe20003f04070 */
[----:B------:R-:W-:Y:S01]  /*2e70*/  VIADD R36, R247, 0x34 ;  /* 0x00000034f7247836 */ /* 0x000fe20000000000 */
[----:B------:R-:W-:Y:S01]  /*2e80*/  ISETP.GT.U32.AND P1, PT, R4, R55, PT ;  /* 0x000000370400720c */ /* 0x000fe20003f24070 */
[----:B------:R-:W-:Y:S01]  /*2e90*/  @!P2 IMAD.IADD R53, R53, 0x1, -R4 ;  /* 0x000000013535a824 */ /* 0x000fe200078e0a04 */
[----:B------:R-:W-:Y:S01]  /*2ea0*/  IABS R66, R37 ;  /* 0x0000002500427213 */ /* 0x000fe20000000000 */
[----:B------:R-:W-:Y:S01]  /*2eb0*/  @!P6 IMAD.MOV R59, RZ, RZ, -R59 ;  /* 0x000000ffff3be224 */ /* 0x000fe200078e0a3b */
[----:B------:R-:W-:Y:S01]  /*2ec0*/  ISETP.GE.AND P6, PT, R62, RZ, PT ;  /* 0x000000ff3e00720c */ /* 0x000fe20003fc6270 */
[----:B------:R-:W-:Y:S01]  /*2ed0*/  IMAD.MOV.U32 R60, RZ, RZ, R53 ;  /* 0x000000ffff3c7224 */ /* 0x000fe200078e0035 */
[----:B------:R-:W-:-:S02]  /*2ee0*/  IADD3 R62, R247, 0x35, RZ ;  /* 0x00000035f73e7810 */ /* 0x000fc40007ffe0ff */
[----:B------:R-:W-:Y:S02]  /*2ef0*/  IABS R53, R36 ;  /* 0x0000002400357213 */ /* 0x000fe40000000000 */
[----:B------:R-:W-:Y:S02]  /*2f00*/  IABS R64, R62 ;  /* 0x0000003e00407213 */ /* 0x000fe40000000000 */
[----:B------:R-:W-:Y:S01]  /*2f10*/  @!P0 IADD3 R61, R61, -R4, RZ ;  /* 0x800000043d3d8210 */ /* 0x000fe20007ffe0ff */
[----:B------:R-:W-:Y:S01]  /*2f20*/  @!P1 IMAD.IADD R55, R55, 0x1, -R4 ;  /* 0x0000000137379824 */ /* 0x000fe200078e0a04 */
[----:B------:R-:W-:Y:S01]  /*2f30*/  ISETP.GE.AND P2, PT, R36, RZ, PT ;  /* 0x000000ff2400720c */ /* 0x000fe20003f46270 */
[----:B------:R-:W-:Y:S01]  /*2f40*/  IMAD.HI.U32 R36, R11, R53, RZ ;  /* 0x000000350b247227 */ /* 0x000fe200078e00ff */
[----:B------:R-:W-:Y:S02]  /*2f50*/  ISETP.GT.U32.AND P0, PT, R4, R61, PT ;  /* 0x0000003d0400720c */ /* 0x000fe40003f04070 */
[----:B------:R-:W-:Y:S01]  /*2f60*/  ISETP.GE.AND P1, PT, R37, RZ, PT ;  /* 0x000000ff2500720c */ /* 0x000fe20003f26270 */
[----:B------:R-:W-:Y:S01]  /*2f70*/  IMAD.HI.U32 R37, R11, R64, RZ ;  /* 0x000000400b257227 */ /* 0x000fe200078e00ff */
[----:B------:R-:W-:-:S02]  /*2f80*/  @!P5 IADD3 R60, -R60, RZ, RZ ;  /* 0x000000ff3c3cd210 */ /* 0x000fc40007ffe1ff */
[----:B------:R-:W-:Y:S01]  /*2f90*/  ISETP.GE.AND P5, PT, R62, RZ, PT ;  /* 0x000000ff3e00720c */ /* 0x000fe20003fa6270 */
[----:B------:R-:W-:Y:S01]  /*2fa0*/  IMAD.MOV R36, RZ, RZ, -R36 ;  /* 0x000000ffff247224 */ /* 0x000fe200078e0a24 */
[----:B------:R-:W-:Y:S01]  /*2fb0*/  MOV R62, R55 ;  /* 0x00000037003e7202 */ /* 0x000fe20000000f00 */
[----:B------:R-:W-:Y:S02]  /*2fc0*/  IMAD.MOV R65, RZ, RZ, -R37 ;  /* 0x000000ffff417224 */ /* 0x000fe400078e0a25 */
[C---:B------:R-:W-:Y:S02]  /*2fd0*/  IMAD R37, R4.reuse, R36, R53 ;  /* 0x0000002404257224 */ /* 0x040fe400078e0235 */
[----:B------:R-:W-:Y:S01]  /*2fe0*/  @!P3 IMAD.MOV R62, RZ, RZ, -R62 ;  /* 0x000000ffff3eb224 */ /* 0x000fe200078e0a3e */
[C---:B------:R-:W-:Y:S01]  /*2ff0*/  ISETP.GT.U32.AND P3, PT, R4.reuse, R63, PT ;  /* 0x0000003f0400720c */ /* 0x040fe20003f64070 */
[----:B------:R-:W-:Y:S01]  /*3000*/  @!P0 IMAD.IADD R61, R61, 0x1, -R4 ;  /* 0x000000013d3d8824 */ /* 0x000fe200078e0a04 */
[----:B------:R-:W-:Y:S01]  /*3010*/  ISETP.GT.U32.AND P0, PT, R4, R37, PT ;  /* 0x000000250400720c */ /* 0x000fe20003f04070 */
[----:B------:R-:W-:-:S04]  /*3020*/  IMAD.HI.U32 R36, R11, R66, RZ ;  /* 0x000000420b247227 */ /* 0x000fc800078e00ff */
[----:B------:R-:W-:-:S04]  /*3030*/  IMAD.HI.U32 R55, R11, R67, RZ ;  /* 0x000000430b377227 */ /* 0x000fc800078e00ff */
[C---:B------:R-:W-:Y:S02]  /*3040*/  IMAD R53, R4.reuse, R65, R64 ;  /* 0x0000004104357224 */ /* 0x040fe400078e0240 */
[----:B------:R-:W-:Y:S01]  /*3050*/  IMAD.MOV R65, RZ, RZ, -R36 ;  /* 0x000000ffff417224 */ /* 0x000fe200078e0a24 */
[----:B------:R-:W-:Y:S01]  /*3060*/  @!P3 IADD3 R63, R63, -R4, RZ ;  /* 0x800000043f3fb210 */ /* 0x000fe20007ffe0ff */
[----:B------:R-:W-:Y:S01]  /*3070*/  @!P0 IMAD.IADD R37, R37, 0x1, -R4 ;  /* 0x0000000125258824 */ /* 0x000fe200078e0a04 */
[----:B------:R-:W-:Y:S01]  /*3080*/  IADD3 R36, -R55, RZ, RZ ;  /* 0x000000ff37247210 */ /* 0x000fe20007ffe1ff */
[----:B------:R-:W-:Y:S01]  /*3090*/  @!P6 IMAD.MOV R61, RZ, RZ, -R61 ;  /* 0x000000ffff3de224 */ /* 0x000fe200078e0a3d */
[C---:B------:R-:W-:Y:S01]  /*30a0*/  ISETP.GT.U32.AND P6, PT, R4.reuse, R63, PT ;  /* 0x0000003f0400720c */ /* 0x040fe20003fc4070 */
[C---:B------:R-:W-:Y:S01]  /*30b0*/  IMAD R55, R4.reuse, R65, R66 ;  /* 0x0000004104377224 */ /* 0x040fe200078e0242 */
[C---:B------:R-:W-:Y:S01]  /*30c0*/  ISETP.GT.U32.AND P0, PT, R4.reuse, R37, PT ;  /* 0x000000250400720c */ /* 0x040fe20003f04070 */
[----:B------:R-:W-:Y:S01]  /*30d0*/  IMAD R65, R4, R36, R67 ;  /* 0x0000002404417224 */ /* 0x000fe200078e0243 */
[----:B------:R-:W-:-:S02]  /*30e0*/  IABS R67, R70 ;  /* 0x0000004600437213 */ /* 0x000fc40000000000 */
[----:B------:R-:W-:-:S03]  /*30f0*/  ISETP.GT.U32.AND P3, PT, R4, R53, PT ;  /* 0x000000350400720c */ /* 0x000fc60003f64070 */
[----:B------:R-:W-:-:S04]  /*3100*/  IMAD.HI.U32 R36, R11, R67, RZ ;  /* 0x000000430b247227 */ /* 0x000fc800078e00ff */
[----:B------:R-:W-:Y:S02]  /*3110*/  @!P6 IADD3 R63, R63, -R4, RZ ;  /* 0x800000043f3fe210 */ /* 0x000fe40007ffe0ff */
[----:B------:R-:W-:Y:S01]  /*3120*/  IADD3 R64, -R36, RZ, RZ ;  /* 0x000000ff24407210 */ /* 0x000fe20007ffe1ff */
[----:B------:R-:W-:Y:S01]  /*3130*/  IMAD.HI.U32 R36, R11, R69, RZ ;  /* 0x000000450b247227 */ /* 0x000fe200078e00ff */
[C---:B------:R-:W-:Y:S02]  /*3140*/  ISETP.GT.U32.AND P6, PT, R4.reuse, R55, PT ;  /* 0x000000370400720c */ /* 0x040fe40003fc4070 */
[----:B------:R-:W-:Y:S01]  /*3150*/  @!P4 IADD3 R63, -R63, RZ, RZ ;  /* 0x000000ff3f3fc210 */ /* 0x000fe20007ffe1ff */
[----:B------:R-:W-:Y:S01]  /*3160*/  @!P0 IMAD.IADD R37, R37, 0x1, -R4 ;  /* 0x0000000125258824 */ /* 0x000fe200078e0a04 */
[C---:B------:R-:W-:Y:S01]  /*3170*/  ISETP.GT.U32.AND P0, PT, R4.reuse, R65, PT ;  /* 0x000000410400720c */ /* 0x040fe20003f04070 */
[----:B------:R-:W-:Y:S02]  /*3180*/  IMAD R67, R4, R64, R67 ;  /* 0x0000004004437224 */ /* 0x000fe400078e0243 */
[----:B------:R-:W-:-:S02]  /*3190*/  IMAD.MOV R64, RZ, RZ, -R36 ;  /* 0x000000ffff407224 */ /* 0x000fc400078e0a24 */
[--C-:B------:R-:W-:Y:S02]  /*31a0*/  @!P3 IMAD.IADD R53, R53, 0x1, -R4.reuse ;  /* 0x000000013535b824 */ /* 0x100fe400078e0a04 */
[C---:B------:R-:W-:Y:S02]  /*31b0*/  IMAD R69, R4.reuse, R64, R69 ;  /* 0x0000004004457224 */ /* 0x040fe400078e0245 */
[----:B------:R-:W-:Y:S01]  /*31c0*/  @!P6 IMAD.IADD R55, R55, 0x1, -R4 ;  /* 0x000000013737e824 */ /* 0x000fe200078e0a04 */
[C---:B------:R-:W-:Y:S01]  /*31d0*/  ISETP.GT.U32.AND P3, PT, R4.reuse, R53, PT ;  /* 0x000000350400720c */ /* 0x040fe20003f64070 */
[----:B------:R-:W-:Y:S01]  /*31e0*/  IMAD.HI.U32 R64, R11, R73, RZ ;  /* 0x000000490b407227 */ /* 0x000fe200078e00ff */
[----:B------:R-:W-:-:S03]  /*31f0*/  ISETP.GT.U32.AND P6, PT, R4, R69, PT ;  /* 0x000000450400720c */ /* 0x000fc60003fc4070 */
[----:B------:R-:W-:Y:S01]  /*3200*/  @!P0 IMAD.IADD R65, R65, 0x1, -R4 ;  /* 0x0000000141418824 */ /* 0x000fe200078e0a04 */
[----:B------:R-:W-:Y:S01]  /*3210*/  IADD3 R64, -R64, RZ, RZ ;  /* 0x000000ff40407210 */ /* 0x000fe20007ffe1ff */
[----:B------:R-:W-:Y:S01]  /*3220*/  IMAD.HI.U32 R36, R11, R71, RZ ;  /* 0x000000470b247227 */ /* 0x000fe200078e00ff */
[----:B------:R-:W-:Y:S02]  /*3230*/  ISETP.GE.AND P0, PT, R68, RZ, PT ;  /* 0x000000ff4400720c */ /* 0x000fe40003f06270 */
[C---:B------:R-:W-:Y:S01]  /*3240*/  ISETP.GT.U32.AND P4, PT, R4.reuse, R65, PT ;  /* 0x000000410400720c */ /* 0x040fe20003f84070 */
[----:B------:R-:W-:Y:S02]  /*3250*/  IMAD.MOV R36, RZ, RZ, -R36 ;  /* 0x000000ffff247224 */ /* 0x000fe400078e0a24 */
[----:B------:R-:W-:Y:S01]  /*3260*/  @!P3 IMAD.IADD R53, R53, 0x1, -R4 ;  /* 0x000000013535b824 */ /* 0x000fe200078e0a04 */
[C---:B------:R-:W-:Y:S01]  /*3270*/  ISETP.GT.U32.AND P3, PT, R4.reuse, R67, PT ;  /* 0x000000430400720c */ /* 0x040fe20003f64070 */
[----:B------:R-:W-:-:S02]  /*3280*/  IMAD R73, R4, R64, R73 ;  /* 0x0000004004497224 */ /* 0x000fc400078e0249 */
[----:B------:R-:W-:Y:S02]  /*3290*/  IMAD.MOV.U32 R64, RZ, RZ, R37 ;  /* 0x000000ffff407224 */ /* 0x000fe400078e0025 */
[----:B------:R-:W-:Y:S02]  /*32a0*/  @!P6 IMAD.IADD R69, R69, 0x1, -R4 ;  /* 0x000000014545e824 */ /* 0x000fe400078e0a04 */
[----:B------:R-:W-:Y:S02]  /*32b0*/  IMAD R71, R4, R36, R71 ;  /* 0x0000002404477224 */ /* 0x000fe400078e0247 */
[----:B------:R-:W-:-:S04]  /*32c0*/  IMAD.HI.U32 R36, R11, R75, RZ ;  /* 0x0000004b0b247227 */ /* 0x000fc800078e00ff */
[----:B------:R-:W-:Y:S01]  /*32d0*/  @!P2 IMAD.MOV R64, RZ, RZ, -R64 ;  /* 0x000000ffff40a224 */ /* 0x000fe200078e0a40 */
[----:B------:R-:W-:Y:S01]  /*32e0*/  ISETP.GT.U32.AND P2, PT, R4, R69, PT ;  /* 0x000000450400720c */ /* 0x000fe20003f44070 */
[----:B------:R-:W-:Y:S01]  /*32f0*/  IMAD.HI.U32 R37, R11, R77, RZ ;  /* 0x0000004d0b257227 */ /* 0x000fe200078e00ff */
[----:B------:R-:W-:Y:S02]  /*3300*/  IADD3 R36, -R36, RZ, RZ ;  /* 0x000000ff24247210 */ /* 0x000fe40007ffe1ff */
[----:B------:R-:W-:Y:S01]  /*3310*/  @!P3 IADD3 R67, R67, -R4, RZ ;  /* 0x800000044343b210 */ /* 0x000fe20007ffe0ff */
[--C-:B------:R-:W-:Y:S01]  /*3320*/  @!P4 IMAD.IADD R65, R65, 0x1, -R4.reuse ;  /* 0x000000014141c824 */ /* 0x100fe200078e0a04 */
[C---:B------:R-:W-:Y:S01]  /*3330*/  ISETP.GT.U32.AND P4, PT, R4.reuse, R73, PT ;  /* 0x000000490400720c */ /* 0x040fe20003f84070 */
[C---:B------:R-:W-:Y:S01]  /*3340*/  IMAD R75, R4.reuse, R36, R75 ;  /* 0x00000024044b7224 */ /* 0x040fe200078e024b */
[----:B------:R-:W-:Y:S01]  /*3350*/  IADD3 R37, -R37, RZ, RZ ;  /* 0x000000ff25257210 */ /* 0x000fe20007ffe1ff */
[----:B------:R-:W-:Y:S01]  /*3360*/  IMAD.MOV.U32 R66, RZ, RZ, R53 ;  /* 0x000000ffff427224 */ /* 0x000fe200078e0035 */
[C---:B------:R-:W-:Y:S01]  /*3370*/  ISETP.GT.U32.AND P3, PT, R4.reuse, R55, PT ;  /* 0x000000370400720c */ /* 0x040fe20003f64070 */
[----:B------:R-:W-:Y:S01]  /*3380*/  @!P0 IMAD.MOV R65, RZ, RZ, -R65 ;  /* 0x000000ffff418224 */ /* 0x000fe200078e0a41 */
[----:B------:R-:W-:Y:S01]  /*3390*/  IABS R53, R101 ;  /* 0x0000006500357213 */ /* 0x000fe20000000000 */
[C---:B------:R-:W-:Y:S01]  /*33a0*/  IMAD R77, R4.reuse, R37, R77 ;  /* 0x00000025044d7224 */ /* 0x040fe200078e024d */
[----:B------:R-:W-:Y:S01]  /*33b0*/  IABS R37, R247 ;  /* 0x000000f700257213 */ /* 0x000fe20000000000 */
[----:B------:R-:W-:Y:S01]  /*33c0*/  @!P2 IMAD.IADD R69, R69, 0x1, -R4 ;  /* 0x000000014545a824 */ /* 0x000fe200078e0a04 */
[C---:B------:R-:W-:Y:S01]  /*33d0*/  ISETP.GT.U32.AND P2, PT, R4.reuse, R75, PT ;  /* 0x0000004b0400720c */ /* 0x040fe20003f44070 */
[----:B------:R-:W-:Y:S01]  /*33e0*/  @!P5 IMAD.MOV R66, RZ, RZ, -R66 ;  /* 0x000000ffff42d224 */ /* 0x000fe200078e0a42 */
[----:B------:R-:W-:Y:S01]  /*33f0*/  ISETP.GT.U32.AND P5, PT, R4, R71, PT ;  /* 0x000000470400720c */ /* 0x000fe20003fa4070 */
[----:B------:R-:W-:Y:S01]  /*3400*/  IMAD.HI.U32 R36, R11, R37, RZ ;  /* 0x000000250b247227 */ /* 0x000fe200078e00ff */
[----:B------:R-:W-:-:S02]  /*3410*/  @!P4 IADD3 R73, R73, -R4, RZ ;  /* 0x800000044949c210 */ /* 0x000fc40007ffe0ff */
[----:B------:R-:W-:Y:S01]  /*3420*/  ISETP.GT.U32.AND P4, PT, R4, R77, PT ;  /* 0x0000004d0400720c */ /* 0x000fe20003f84070 */
[----:B------:R-:W-:Y:S01]  /*3430*/  @!P3 IMAD.IADD R55, R55, 0x1, -R4 ;  /* 0x000000013737b824 */ /* 0x000fe200078e0a04 */
[----:B------:R-:W-:Y:S01]  /*3440*/  ISETP.GE.AND P3, PT, R70, RZ, PT ;  /* 0x000000ff4600720c */ /* 0x000fe20003f66270 */
[----:B------:R-:W-:Y:S01]  /*3450*/  IMAD.MOV R36, RZ, RZ, -R36 ;  /* 0x000000ffff247224 */ /* 0x000fe200078e0a24 */
[----:B------:R-:W-:Y:S01]  /*3460*/  IADD3 R70, R247, 0x3e, RZ ;  /* 0x0000003ef7467810 */ /* 0x000fe20007ffe0ff */
[----:B------:R-:W-:Y:S01]  /*3470*/  IMAD.MOV.U32 R68, RZ, RZ, R55 ;  /* 0x000000ffff447224 */ /* 0x000fe200078e0037 */
[C---:B------:R-:W-:Y:S01]  /*3480*/  ISETP.GT.U32.AND P6, PT, R4.reuse, R67, PT ;  /* 0x000000430400720c */ /* 0x040fe20003fc4070 */
[----:B------:R-:W-:Y:S01]  /*3490*/  IMAD R37, R4, R36, R37 ;  /* 0x0000002404257224 */ /* 0x000fe200078e0225 */
[----:B------:R-:W-:Y:S01]  /*34a0*/  @!P2 IADD3 R75, R75, -R4, RZ ;  /* 0x800000044b4ba210 */ /* 0x000fe20007ffe0ff */
[----:B------:R-:W-:Y:S01]  /*34b0*/  @!P5 IMAD.IADD R71, R71, 0x1, -R4 ;  /* 0x000000014747d824 */ /* 0x000fe200078e0a04 */
[----:B------:R-:W-:Y:S01]  /*34c0*/  IABS R79, R70 ;  /* 0x00000046004f7213 */ /* 0x000fe20000000000 */
[----:B------:R-:W-:Y:S01]  /*34d0*/  IMAD.HI.U32 R36, R8, R81, RZ ;  /* 0x0000005108247227 */ /* 0x000fe200078e00ff */
[----:B------:R-:W-:-:S02]  /*34e0*/  ISETP.GT.U32.AND P2, PT, R4, R73, PT ;  /* 0x000000490400720c */ /* 0x000fc40003f44070 */
[C---:B------:R-:W-:Y:S01]  /*34f0*/  ISETP.GT.U32.AND P5, PT, R4.reuse, R71, PT ;  /* 0x000000470400720c */ /* 0x040fe20003fa4070 */
[----:B------:R-:W-:Y:S01]  /*3500*/  @!P4 IMAD.IADD R77, R77, 0x1, -R4 ;  /* 0x000000014d4dc824 */ /* 0x000fe200078e0a04 */
[----:B------:R-:W-:Y:S01]  /*3510*/  IABS R55, R100 ;  /* 0x0000006400377213 */ /* 0x000fe20000000000 */
[----:B------:R-:W-:Y:S01]  /*3520*/  IMAD.HI.U32 R11, R11, R79, RZ ;  /* 0x0000004f0b0b7227 */ /* 0x000fe200078e00ff */
[----:B------:R-:W-:Y:S02]  /*3530*/  ISETP.GE.AND P0, PT, R247, RZ, PT ;  /* 0x000000fff700720c */ /* 0x000fe40003f06270 */
[----:B------:R-:W-:Y:S01]  /*3540*/  ISETP.GT.U32.AND P4, PT, R4, R77, PT ;  /* 0x0000004d0400720c */ /* 0x000fe20003f84070 */
[----:B------:R-:W-:Y:S01]  /*3550*/  IMAD.HI.U32 R15, R8, R55, RZ ;  /* 0x00000037080f7227 */ /* 0x000fe200078e00ff */
[----:B------:R-:W-:-:S03]  /*3560*/  IADD3 R11, -R11, RZ, RZ ;  /* 0x000000ff0b0b7210 */ /* 0x000fc60007ffe1ff */
[----:B------:R-:W-:Y:S01]  /*3570*/  @!P2 IMAD.IADD R73, R73, 0x1, -R4 ;  /* 0x000000014949a824 */ /* 0x000fe200078e0a04 */
[C---:B------:R-:W-:Y:S01]  /*3580*/  ISETP.GT.U32.AND P2, PT, R4.reuse, R37, PT ;  /* 0x000000250400720c */ /* 0x040fe20003f44070 */
[----:B------:R-:W-:Y:S01]  /*3590*/  IMAD R79, R4, R11, R79 ;  /* 0x0000000b044f7224 */ /* 0x000fe200078e024f */
[----:B------:R-:W-:Y:S01]  /*35a0*/  @!P5 IADD3 R71, R71, -R4, RZ ;  /* 0x800000044747d210 */ /* 0x000fe20007ffe0ff */
[----:B------:R-:W-:Y:S01]  /*35b0*/  IMAD.HI.U32 R11, R8, R53, RZ ;  /* 0x00000035080b7227 */ /* 0x000fe200078e00ff */
[----:B------:R-:W-:-:S03]  /*35c0*/  ISETP.GE.AND P5, PT, R74, RZ, PT ;  /* 0x000000ff4a00720c */ /* 0x000fc60003fa6270 */
[----:B------:R-:W-:Y:S01]  /*35d0*/  @!P4 IMAD.IADD R77, R77, 0x1, -R4 ;  /* 0x000000014d4dc824 */ /* 0x000fe200078e0a04 */
[----:B------:R-:W-:Y:S01]  /*35e0*/  ISETP.GT.U32.AND P4, PT, R4, R79, PT ;  /* 0x0000004f0400720c */ /* 0x000fe20003f84070 */
[----:B------:R-:W-:Y:S02]  /*35f0*/  IMAD.MOV R11, RZ, RZ, -R11 ;  /* 0x000000ffff0b7224 */ /* 0x000fe400078e0a0b */
[----:B------:R-:W-:Y:S02]  /*3600*/  IMAD.HI.U32 R8, R8, R83, RZ ;  /* 0x0000005308087227 */ /* 0x000fe400078e00ff */
[-C--:B------:R-:W-:Y:S02]  /*3610*/  @!P2 IADD3 R37, R37, -R4.reuse, RZ ;  /* 0x800000042525a210 */ /* 0x080fe40007ffe0ff */
[----:B------:R-:W-:Y:S01]  /*3620*/  IMAD R11, R0, R11, R53 ;  /* 0x0000000b000b7224 */ /* 0x000fe200078e0235 */
[----:B------:R-:W-:Y:S01]  /*3630*/  IADD3 R8, -R8, RZ, RZ ;  /* 0x000000ff08087210 */ /* 0x000fe20007ffe1ff */
[----:B------:R-:W-:Y:S01]  /*3640*/  IMAD.MOV R36, RZ, RZ, -R36 ;  /* 0x000000ffff247224 */ /* 0x000fe200078e0a24 */
[----:B------:R-:W-:Y:S01]  /*3650*/  ISETP.GT.U32.AND P2, PT, R4, R37, PT ;  /* 0x000000250400720c */ /* 0x000fe20003f44070 */
[----:B------:R-:W-:Y:S01]  /*3660*/  @!P6 IMAD.IADD R67, R67, 0x1, -R4 ;  /* 0x000000014343e824 */ /* 0x000fe200078e0a04 */
[----:B------:R-:W-:Y:S01]  /*3670*/  ISETP.GE.AND P6, PT, R72, RZ, PT ;  /* 0x000000ff4800720c */ /* 0x000fe20003fc6270 */
[----:B------:R-:W-:Y:S01]  /*3680*/  @!P1 IMAD.MOV R68, RZ, RZ, -R68 ;  /* 0x000000ffff449224 */ /* 0x000fe200078e0a44 */
[----:B------:R-:W-:Y:S01]  /*3690*/  @!P4 IADD3 R79, R79, -R4, RZ ;  /* 0x800000044f4fc210 */ /* 0x000fe20007ffe0ff */
[----:B------:R-:W-:Y:S01]  /*36a0*/  IMAD.MOV R15, RZ, RZ, -R15 ;  /* 0x000000ffff0f7224 */ /* 0x000fe200078e0a0f */
[----:B------:R-:W-:Y:S01]  /*36b0*/  ISETP.GT.U32.AND P1, PT, R4, R75, PT ;  /* 0x0000004b0400720c */ /* 0x000fe20003f24070 */
[----:B------:R-:W-:Y:S01]  /*36c0*/  IMAD R53, R0, R36, R81 ;  /* 0x0000002400357224 */ /* 0x000fe200078e0251 */
[----:B------:R-:W-:Y:S01]  /*36d0*/  ISETP.GT.U32.AND P4, PT, R4, R79, PT ;  /* 0x0000004f0400720c */ /* 0x000fe20003f84070 */
[----:B------:R-:W-:-:S02]  /*36e0*/  IMAD R15, R0, R15, R55 ;  /* 0x0000000f000f7224 */ /* 0x000fc400078e0237 */
[C---:B------:R-:W-:Y:S02]  /*36f0*/  IMAD R55, R0.reuse, R8, R83 ;  /* 0x0000000800377224 */ /* 0x040fe400078e0253 */
[----:B------:R-:W-:Y:S01]  /*3700*/  @!P2 IMAD.IADD R37, R37, 0x1, -R4 ;  /* 0x000000012525a824 */ /* 0x000fe200078e0a04 */
[C---:B------:R-:W-:Y:S01]  /*3710*/  ISETP.GT.U32.AND P2, PT, R0.reuse, R11, PT ;  /* 0x0000000b0000720c */ /* 0x040fe20003f44070 */
[----:B------:R-:W-:Y:S01]  /*3720*/  @!P3 IMAD.MOV R67, RZ, RZ, -R67 ;  /* 0x000000ffff43b224 */ /* 0x000fe200078e0a43 */
[----:B------:R-:W-:Y:S01]  /*3730*/  ISETP.GT.U32.AND P3, PT, R0, R15, PT ;  /* 0x0000000f0000720c */ /* 0x000fe20003f64070 */
[----:B------:R-:W-:Y:S01]  /*3740*/  IMAD.MOV.U32 R8, RZ, RZ, R37 ;  /* 0x000000ffff087224 */ /* 0x000fe200078e0025 */
[----:B------:R-:W-:Y:S01]  /*3750*/  @!P6 IADD3 R69, -R69, RZ, RZ ;  /* 0x000000ff4545e210 */ /* 0x000fe20007ffe1ff */
[----:B------:R-:W-:Y:S01]  /*3760*/  @!P5 IMAD.MOV R71, RZ, RZ, -R71 ;  /* 0x000000ffff47d224 */ /* 0x000fe200078e0a47 */
[----:B------:R-:W-:Y:S01]  /*3770*/  ISETP.GE.AND P6, PT, R78, RZ, PT ;  /* 0x000000ff4e00720c */ /* 0x000fe20003fc6270 */
[----:B------:R-:W-:Y:S01]  /*3780*/  @!P0 IMAD.MOV R8, RZ, RZ, -R8 ;  /* 0x000000ffff088224 */ /* 0x000fe200078e0a08 */
[----:B------:R-:W-:Y:S01]  /*3790*/  @!P4 IADD3 R79, R79, -R4, RZ ;  /* 0x800000044f4fc210 */ /* 0x000fe20007ffe0ff */
[----:B------:R-:W-:Y:S01]  /*37a0*/  @!P1 IMAD.IADD R75, R75, 0x1, -R4 ;  /* 0x000000014b4b9824 */ /* 0x000fe200078e0a04 */
[C---:B------:R-:W-:Y:S01]  /*37b0*/  ISETP.GT.U32.AND P4, PT, R0.reuse, R53, PT ;  /* 0x000000350000720c */ /* 0x040fe20003f84070 */
[----:B------:R-:W4:Y:S01]  /*37c0*/  LDC.64 R36, c[0x0][0x238] ;  /* 0x00008e00ff247b82 */ /* 0x000f220000000a00 */
[----:B------:R-:W-:Y:S01]  /*37d0*/  ISETP.GT.U32.AND P0, PT, R0, R55, PT ;  /* 0x000000370000720c */ /* 0x000fe20003f04070 */
[----:B------:R-:W-:Y:S01]  /*37e0*/  @!P2 IMAD.IADD R11, R11, 0x1, -R0 ;  /* 0x000000010b0ba824 */ /* 0x000fe200078e0a00 */
[----:B------:R-:W-:-:S02]  /*37f0*/  ISETP.GE.AND P5, PT, R80, RZ, PT ;  /* 0x000000ff5000720c */ /* 0x000fc40003fa6270 */
[----:B------:R-:W-:Y:S02]  /*3800*/  ISETP.GE.AND P2, PT, R70, RZ, PT ;  /* 0x000000ff4600720c */ /* 0x000fe40003f46270 */
[----:B------:R-:W-:Y:S01]  /*3810*/  ISETP.GE.AND P1, PT, R76, RZ, PT ;  /* 0x000000ff4c00720c */ /* 0x000fe20003f26270 */
[----:B------:R-:W-:Y:S01]  /*3820*/  @!P6 IMAD.MOV R75, RZ, RZ, -R75 ;  /* 0x000000ffff4be224 */ /* 0x000fe200078e0a4b */
[----:B------:R-:W-:Y:S02]  /*3830*/  @!P3 IADD3 R15, R15, -R0, RZ ;  /* 0x800000000f0fb210 */ /* 0x000fe40007ffe0ff */
[----:B------:R-:W-:Y:S01]  /*3840*/  ISETP.NE.AND P3, PT, R3, RZ, PT ;  /* 0x000000ff0300720c */ /* 0x000fe20003f65270 */
[--C-:B------:R-:W-:Y:S01]  /*3850*/  @!P4 IMAD.IADD R53, R53, 0x1, -R0.reuse ;  /* 0x000000013535c824 */ /* 0x100fe200078e0a00 */
[C---:B------:R-:W-:Y:S01]  /*3860*/  ISETP.GT.U32.AND P4, PT, R0.reuse, R11, PT ;  /* 0x0000000b0000720c */ /* 0x040fe20003f84070 */
[----:B------:R-:W-:Y:S01]  /*3870*/  @!P0 IMAD.IADD R55, R55, 0x1, -R0 ;  /* 0x0000000137378824 */ /* 0x000fe200078e0a00 */
[----:B------:R-:W-:Y:S01]  /*3880*/  LOP3.LUT R3, RZ, R3, RZ, 0x33, !PT ;  /* 0x00000003ff037212 */ /* 0x000fe200078e33ff */
[----:B------:R-:W-:Y:S01]  /*3890*/  @!P5 IMAD.MOV R77, RZ, RZ, -R77 ;  /* 0x000000ffff4dd224 */ /* 0x000fe200078e0a4d */
[----:B------:R-:W-:-:S02]  /*38a0*/  ISETP.GT.U32.AND P0, PT, R0, R15, PT ;  /* 0x0000000f0000720c */ /* 0x000fc40003f04070 */
[----:B------:R-:W-:Y:S02]  /*38b0*/  @!P2 IADD3 R79, -R79, RZ, RZ ;  /* 0x000000ff4f4fa210 */ /* 0x000fe40007ffe1ff */
[----:B------:R-:W-:Y:S02]  /*38c0*/  @!P1 IADD3 R73, -R73, RZ, RZ ;  /* 0x000000ff49499210 */ /* 0x000fe40007ffe1ff */
[C---:B------:R-:W-:Y:S01]  /*38d0*/  ISETP.GT.U32.AND P2, PT, R0.reuse, R53, PT ;  /* 0x000000350000720c */ /* 0x040fe20003f44070 */
[----:B----4-:R-:W-:Y:S01]  /*38e0*/  IMAD R37, R153, R37, RZ ;  /* 0x0000002599257224 */ /* 0x010fe200078e02ff */
[----:B------:R-:W-:Y:S01]  /*38f0*/  ISETP.GT.U32.AND P1, PT, R0, R55, PT ;  /* 0x000000370000720c */ /* 0x000fe20003f24070 */
[--C-:B------:R-:W-:Y:S01]  /*3900*/  @!P4 IMAD.IADD R11, R11, 0x1, -R0.reuse ;  /* 0x000000010b0bc824 */ /* 0x100fe200078e0a00 */
[----:B------:R-:W-:Y:S01]  /*3910*/  SEL R70, R3, R6, !P3 ;  /* 0x0000000603467207 */ /* 0x000fe20005800000 */
[----:B------:R-:W-:Y:S01]  /*3920*/  IMAD.SHL.U32 R153, R153, 0x4, RZ ;  /* 0x0000000499997824 */ /* 0x000fe200078e00ff */
[----:B------:R-:W-:Y:S01]  /*3930*/  SEL R8, R3, R8, !P3 ;  /* 0x0000000803087207 */ /* 0x000fe20005800000 */
[--C-:B------:R-:W-:Y:S01]  /*3940*/  @!P0 IMAD.IADD R15, R15, 0x1, -R0.reuse ;  /* 0x000000010f0f8824 */ /* 0x100fe200078e0a00 */
[C---:B------:R-:W-:Y:S01]  /*3950*/  SEL R72, R3.reuse, R7, !P3 ;  /* 0x0000000703487207 */ /* 0x040fe20005800000 */
[C---:B------:R-:W-:Y:S01]  /*3960*/  IMAD R155, R36.reuse, 0x2c, RZ ;  /* 0x0000002c249b7824 */ /* 0x040fe200078e02ff */
[C---:B------:R-:W-:Y:S01]  /*3970*/  SEL R74, R3.reuse, R9, !P3 ;  /* 0x00000009034a7207 */ /* 0x040fe20005800000 */
[C---:B------:R-:W-:Y:S01]  /*3980*/  IMAD R161, R36.reuse, 0x30, RZ ;  /* 0x0000003024a17824 */ /* 0x040fe200078e02ff */
[C---:B------:R-:W-:Y:S01]  /*3990*/  SEL R76, R3.reuse, R10, !P3 ;  /* 0x0000000a034c7207 */ /* 0x040fe20005800000 */
[C---:B------:R-:W-:Y:S01]  /*39a0*/  IMAD R168, R36.reuse, 0x34, RZ ;  /* 0x0000003424a87824 */ /* 0x040fe200078e02ff */
[----:B------:R-:W-:Y:S01]  /*39b0*/  SEL R12, R3, R12, !P3 ;  /* 0x0000000c030c7207 */ /* 0x000fe20005800000 */
[----:B------:R-:W-:Y:S01]  /*39c0*/  @!P1 IMAD.IADD R55, R55, 0x1, -R0 ;  /* 0x0000000137379824 */ /* 0x000fe200078e0a00 */
[C---:B------:R-:W-:Y:S01]  /*39d0*/  SEL R78, R3.reuse, R13, !P3 ;  /* 0x0000000d034e7207 */ /* 0x040fe20005800000 */
[C---:B------:R-:W-:Y:S01]  /*39e0*/  IMAD R176, R36.reuse, 0x38, RZ ;  /* 0x0000003824b07824 */ /* 0x040fe200078e02ff */
        /* <DEDUP_REMOVED lines=15> */
[----:B------:R-:W-:Y:S01]  /*3ae0*/  IMAD R238, R36, 0x3d, RZ ;  /* 0x0000003d24ee7824 */ /* 0x000fe200078e02ff */
[----:B------:R-:W-:-:S02]  /*3af0*/  SEL R83, R3, R23, !P3 ;  /* 0x0000001703537207 */ /* 0x000fc40005800000 */
[C---:B------:R-:W-:Y:S02]  /*3b00*/  SEL R24, R3.reuse, R24, !P3 ;  /* 0x0000001803187207 */ /* 0x040fe40005800000 */
[----:B------:R-:W-:Y:S01]  /*3b10*/  SEL R84, R3, R25, !P3 ;  /* 0x0000001903547207 */ /* 0x000fe20005800000 */
[----:B------:R-:W-:Y:S01]  /*3b20*/  IMAD R25, R83, UR6, RZ ;  /* 0x0000000653197c24 */ /* 0x000fe2000f8e02ff */
[C---:B------:R-:W-:Y:S02]  /*3b30*/  SEL R26, R3.reuse, R26, !P3 ;  /* 0x0000001a031a7207 */ /* 0x040fe40005800000 */
[C---:B------:R-:W-:Y:S02]  /*3b40*/  SEL R27, R3.reuse, R27, !P3 ;  /* 0x0000001b031b7207 */ /* 0x040fe40005800000 */
[C---:B------:R-:W-:Y:S01]  /*3b50*/  SEL R85, R3.reuse, R28, !P3 ;  /* 0x0000001c03557207 */ /* 0x040fe20005800000 */
[----:B------:R-:W-:Y:S01]  /*3b60*/  IMAD R28, R24, UR7, RZ ;  /* 0x00000007181c7c24 */ /* 0x000fe2000f8e02ff */
[C---:B------:R-:W-:Y:S01]  /*3b70*/  SEL R86, R3.reuse, R29, !P3 ;  /* 0x0000001d03567207 */ /* 0x040fe20005800000 */
[----:B------:R-:W-:Y:S01]  /*3b80*/  IMAD R29, R84, UR8, RZ ;  /* 0x00000008541d7c24 */ /* 0x000fe2000f8e02ff */
[C---:B------:R-:W-:Y:S01]  /*3b90*/  SEL R87, R3.reuse, R30, !P3 ;  /* 0x0000001e03577207 */ /* 0x040fe20005800000 */
[----:B------:R-:W-:Y:S01]  /*3ba0*/  IMAD R30, R26, UR9, RZ ;  /* 0x000000091a1e7c24 */ /* 0x000fe2000f8e02ff */
[----:B------:R-:W-:Y:S01]  /*3bb0*/  SEL R88, R3, R31, !P3 ;  /* 0x0000001f03587207 */ /* 0x000fe20005800000 */
[----:B------:R-:W-:Y:S01]  /*3bc0*/  IMAD R31, R27, UR10, RZ ;  /* 0x0000000a1b1f7c24 */ /* 0x000fe2000f8e02ff */
[----:B------:R-:W-:Y:S01]  /*3bd0*/  SEL R89, R3, R32, !P3 ;  /* 0x0000002003597207 */ /* 0x000fe20005800000 */
[----:B------:R-:W-:Y:S01]  /*3be0*/  IMAD R32, R85, UR11, RZ ;  /* 0x0000000b55207c24 */ /* 0x000fe2000f8e02ff */
[C---:B------:R-:W-:Y:S01]  /*3bf0*/  SEL R90, R3.reuse, R33, !P3 ;  /* 0x00000021035a7207 */ /* 0x040fe20005800000 */
[----:B------:R-:W-:Y:S01]  /*3c00*/  IMAD R33, R86, UR12, RZ ;  /* 0x0000000c56217c24 */ /* 0x000fe2000f8e02ff */
[C---:B------:R-:W-:Y:S01]  /*3c10*/  SEL R34, R3.reuse, R34, !P3 ;  /* 0x0000002203227207 */ /* 0x040fe20005800000 */
[----:B------:R-:W-:Y:S01]  /*3c20*/  ULDC.64 UR6, c[0x0][0x210] ;  /* 0x0000840000067ab9 */ /* 0x000fe20000000a00 */
[C---:B------:R-:W-:Y:S01]  /*3c30*/  SEL R35, R3.reuse, R35, !P3 ;  /* 0x0000002303237207 */ /* 0x040fe20005800000 */
[----:B------:R-:W-:Y:S01]  /*3c40*/  ULDC.64 UR8, c[0x0][0x208] ;  /* 0x0000820000087ab9 */ /* 0x000fe20000000a00 */
[----:B------:R-:W-:Y:S01]  /*3c50*/  SEL R91, R3, R39, !P3 ;  /* 0x00000027035b7207 */ /* 0x000fe20005800000 */
[----:B------:R-:W-:Y:S01]  /*3c60*/  IMAD R39, R87, UR13, RZ ;  /* 0x0000000d57277c24 */ /* 0x000fe2000f8e02ff */
[----:B------:R-:W-:-:S02]  /*3c70*/  SEL R38, R3, R38, !P3 ;  /* 0x0000002603267207 */ /* 0x000fc40005800000 */
[C---:B------:R-:W-:Y:S02]  /*3c80*/  SEL R40, R3.reuse, R40, !P3 ;  /* 0x0000002803287207 */ /* 0x040fe40005800000 */
[C---:B------:R-:W-:Y:S02]  /*3c90*/  SEL R41, R3.reuse, R41, !P3 ;  /* 0x0000002903297207 */ /* 0x040fe40005800000 */
[C---:B------:R-:W-:Y:S01]  /*3ca0*/  SEL R92, R3.reuse, R42, !P3 ;  /* 0x0000002a035c7207 */ /* 0x040fe20005800000 */
[----:B------:R-:W-:Y:S01]  /*3cb0*/  IMAD R42, R88, UR14, RZ ;  /* 0x0000000e582a7c24 */ /* 0x000fe2000f8e02ff */
[----:B------:R-:W-:Y:S01]  /*3cc0*/  SEL R93, R3, R43, !P3 ;  /* 0x0000002b035d7207 */ /* 0x000fe20005800000 */
[----:B------:R-:W-:Y:S01]  /*3cd0*/  IMAD R43, R89, UR15, RZ ;  /* 0x0000000f592b7c24 */ /* 0x000fe2000f8e02ff */
[C---:B------:R-:W-:Y:S02]  /*3ce0*/  SEL R44, R3.reuse, R44, !P3 ;  /* 0x0000002c032c7207 */ /* 0x040fe40005800000 */
[----:B------:R-:W-:-:S02]  /*3cf0*/  SEL R45, R3, R45, !P3 ;  /* 0x0000002d032d7207 */ /* 0x000fc40005800000 */
[C---:B------:R-:W-:Y:S01]  /*3d00*/  SEL R94, R3.reuse, R46, !P3 ;  /* 0x0000002e035e7207 */ /* 0x040fe20005800000 */
[----:B------:R-:W-:Y:S01]  /*3d10*/  IMAD R46, R90, UR16, RZ ;  /* 0x000000105a2e7c24 */ /* 0x000fe2000f8e02ff */
[C---:B------:R-:W-:Y:S01]  /*3d20*/  SEL R95, R3.reuse, R47, !P3 ;  /* 0x0000002f035f7207 */ /* 0x040fe20005800000 */
[----:B------:R-:W-:Y:S01]  /*3d30*/  IMAD R47, R34, UR17, RZ ;  /* 0x00000011222f7c24 */ /* 0x000fe2000f8e02ff */
[C---:B------:R-:W-:Y:S02]  /*3d40*/  SEL R48, R3.reuse, R48, !P3 ;  /* 0x0000003003307207 */ /* 0x040fe40005800000 */
[C---:B------:R-:W-:Y:S02]  /*3d50*/  SEL R49, R3.reuse, R49, !P3 ;  /* 0x0000003103317207 */ /* 0x040fe40005800000 */
[C---:B------:R-:W-:Y:S02]  /*3d60*/  SEL R50, R3.reuse, R50, !P3 ;  /* 0x0000003203327207 */ /* 0x040fe40005800000 */
[----:B------:R-:W-:Y:S01]  /*3d70*/  SEL R96, R3, R51, !P3 ;  /* 0x0000003303607207 */ /* 0x000fe20005800000 */
[----:B------:R-:W-:Y:S01]  /*3d80*/  IMAD R51, R35, UR18, RZ ;  /* 0x0000001223337c24 */ /* 0x000fe2000f8e02ff */
[----:B------:R-:W-:-:S02]  /*3d90*/  SEL R52, R3, R52, !P3 ;  /* 0x0000003403347207 */ /* 0x000fc40005800000 */
[C---:B------:R-:W-:Y:S01]  /*3da0*/  SEL R54, R3.reuse, R54, !P3 ;  /* 0x0000003603367207 */ /* 0x040fe20005800000 */
[----:B------:R-:W-:Y:S01]  /*3db0*/  IMAD R83, R96, UR32, RZ ;  /* 0x0000002060537c24 */ /* 0x000fe2000f8e02ff */
[----:B------:R-:W-:Y:S01]  /*3dc0*/  SEL R97, R3, R56, !P3 ;  /* 0x0000003803617207 */ /* 0x000fe20005800000 */
[----:B------:R-:W-:Y:S01]  /*3dd0*/  IMAD R56, R91, UR19, RZ ;  /* 0x000000135b387c24 */ /* 0x000fe2000f8e02ff */
        /* <DEDUP_REMOVED lines=26> */
[----:B------:R-:W-:Y:S01]  /*3f80*/  SEL R147, R3, R71, !P3 ;  /* 0x0000004703937207 */ /* 0x000fe20005800000 */
        /* <DEDUP_REMOVED lines=11> */
[----:B------:R-:W-:Y:S01]  /*4040*/  ISETP.GE.AND P3, PT, R101, RZ, PT ;  /* 0x000000ff6500720c */ /* 0x000fe20003f66270 */
[----:B------:R-:W-:Y:S01]  /*4050*/  IMAD R110, R110, UR36, RZ ;  /* 0x000000246e6e7c24 */ /* 0x000fe2000f8e02ff */
[----:B------:R-:W-:Y:S01]  /*4060*/  ISETP.GE.AND P6, PT, R99, RZ, PT ;  /* 0x000000ff6300720c */ /* 0x000fe20003fc6270 */
[----:B------:R-:W-:Y:S01]  /*4070*/  IMAD R152, R6, UR54, RZ ;  /* 0x0000003606987c24 */ /* 0x000fe2000f8e02ff */
[----:B------:R-:W-:Y:S01]  /*4080*/  ISETP.GE.AND P5, PT, R100, RZ, PT ;  /* 0x000000ff6400720c */ /* 0x000fe20003fa6270 */
[----:B------:R-:W-:Y:S01]  /*4090*/  IMAD R143, R143, UR45, RZ ;  /* 0x0000002d8f8f7c24 */ /* 0x000fe2000f8e02ff */
[----:B------:R-:W-:Y:S01]  /*40a0*/  ISETP.GE.AND P4, PT, R98, RZ, PT ;  /* 0x000000ff6200720c */ /* 0x000fe20003f86270 */
[----:B------:R-:W-:Y:S01]  /*40b0*/  IMAD R146, R146, UR48, RZ ;  /* 0x0000003092927c24 */ /* 0x000fe2000f8e02ff */
[----:B------:R-:W-:Y:S01]  /*40c0*/  @!P2 IADD3 R53, R53, -R0, RZ ;  /* 0x800000003535a210 */ /* 0x000fe20007ffe0ff */
[----:B------:R-:W-:Y:S01]  /*40d0*/  IMAD R149, R149, UR51, RZ ;  /* 0x0000003395957c24 */ /* 0x000fe2000f8e02ff */
[C---:B------:R-:W-:Y:S01]  /*40e0*/  LEA R130, P1, R37.reuse, UR4, 0x2 ;  /* 0x0000000425827c11 */ /* 0x040fe2000f8210ff */
[----:B------:R-:W-:Y:S01]  /*40f0*/  ULDC UR4, c[0x0][0x240] ;  /* 0x0000900000047ab9 */ /* 0x000fe20000000800 */
[----:B------:R-:W-:Y:S01]  /*4100*/  ISETP.NE.AND P0, PT, R2, RZ, PT ;  /* 0x000000ff0200720c */ /* 0x000fe20003f05270 */
[----:B------:R-:W-:Y:S01]  /*4110*/  @!P3 IMAD.MOV R11, RZ, RZ, -R11 ;  /* 0x000000ffff0bb224 */ /* 0x000fe200078e0a0b */
[----:B------:R-:W-:Y:S01]  /*4120*/  LOP3.LUT R2, RZ, R2, RZ, 0x33, !PT ;  /* 0x00000002ff027212 */ /* 0x000fe200078e33ff */
[----:B------:R-:W-:Y:S01]  /*4130*/  @!P6 IMAD.MOV R53, RZ, RZ, -R53 ;  /* 0x000000ffff35e224 */ /* 0x000fe200078e0a35 */
[----:B------:R-:W-:Y:S01]  /*4140*/  LEA.HI.X.SX32 R131, R37, UR5, 0x2, P1 ;  /* 0x0000000525837c11 */ /* 0x000fe200088f16ff */
[----:B------:R-:W-:Y:S01]  /*4150*/  IMAD R7, R8, UR4, RZ ;  /* 0x0000000408077c24 */ /* 0x000fe2000f8e02ff */
[----:B------:R-:W-:Y:S01]  /*4160*/  @!P5 IADD3 R15, -R15, RZ, RZ ;  /* 0x000000ff0f0fd210 */ /* 0x000fe20007ffe1ff */
[----:B------:R-:W-:Y:S01]  /*4170*/  @!P4 IMAD.MOV R55, RZ, RZ, -R55 ;  /* 0x000000ffff37c224 */ /* 0x000fe200078e0a37 */
[----:B------:R-:W-:Y:S01]  /*4180*/  SEL R3, R2, R11, !P0 ;  /* 0x0000000b02037207 */ /* 0x000fe20004000000 */
[----:B------:R-:W-:Y:S01]  /*4190*/  IMAD R8, R70, UR4, RZ ;  /* 0x0000000446087c24 */ /* 0x000fe2000f8e02ff */
[----:B------:R-:W-:Y:S01]  /*41a0*/  SEL R4, R2, R15, !P0 ;  /* 0x0000000f02047207 */ /* 0x000fe20004000000 */
[----:B------:R-:W-:Y:S01]  /*41b0*/  IMAD R13, R12, UR4, RZ ;  /* 0x000000040c0d7c24 */ /* 0x000fe2000f8e02ff */
[----:B------:R-:W-:Y:S01]  /*41c0*/  SEL R5, R2, R53, !P0 ;  /* 0x0000003502057207 */ /* 0x000fe20004000000 */
[----:B------:R-:W-:Y:S01]  /*41d0*/  IMAD R11, R76, UR4, RZ ;  /* 0x000000044c0b7c24 */ /* 0x000fe2000f8e02ff */
[----:B------:R-:W-:Y:S01]  /*41e0*/  SEL R2, R2, R55, !P0 ;  /* 0x0000003702027207 */ /* 0x000fe20004000000 */
[----:B------:R-:W-:Y:S01]  /*41f0*/  IMAD R14, R78, UR4, RZ ;  /* 0x000000044e0e7c24 */ /* 0x000fe2000f8e02ff */
[-C--:B------:R-:W-:Y:S01]  /*4200*/  LEA R106, P0, R7, R130.reuse, 0x2 ;  /* 0x00000082076a7211 */ /* 0x080fe200078010ff */
[----:B------:R-:W-:Y:S01]  /*4210*/  IMAD R16, R16, UR4, RZ ;  /* 0x0000000410107c24 */ /* 0x000fe2000f8e02ff */
[-C--:B------:R-:W-:Y:S01]  /*4220*/  LEA R12, P4, R13, R130.reuse, 0x2 ;  /* 0x000000820d0c7211 */ /* 0x080fe200078810ff */
[----:B------:R-:W-:Y:S01]  /*4230*/  IMAD R21, R20, UR4, RZ ;  /* 0x0000000414157c24 */ /* 0x000fe2000f8e02ff */
[-C--:B------:R-:W-:Y:S01]  /*4240*/  LEA.HI.X.SX32 R107, R7, R131.reuse, 0x2, P0 ;  /* 0x00000083076b7211 */ /* 0x080fe200000f16ff */
[----:B------:R-:W-:Y:S01]  /*4250*/  IMAD R19, R19, UR4, RZ ;  /* 0x0000000413137c24 */ /* 0x000fe2000f8e02ff */
[-C--:B------:R-:W-:Y:S01]  /*4260*/  LEA R96, P0, R8, R130.reuse, 0x2 ;  /* 0x0000008208607211 */ /* 0x080fe200078010ff */
[----:B------:R-:W-:Y:S01]  /*4270*/  IMAD R22, R81, UR4, RZ ;  /* 0x0000000451167c24 */ /* 0x000fe2000f8e02ff */
[-C--:B------:R-:W-:Y:S01]  /*4280*/  LEA R26, P3, R11, R130.reuse, 0x2 ;  /* 0x000000820b1a7211 */ /* 0x080fe200078610ff */
[----:B------:R-:W-:Y:S01]  /*4290*/  IMAD R9, R72, UR4, RZ ;  /* 0x0000000448097c24 */ /* 0x000fe2000f8e02ff */
[-C--:B------:R-:W-:Y:S01]  /*42a0*/  LEA R44, P5, R14, R130.reuse, 0x2 ;  /* 0x000000820e2c7211 */ /* 0x080fe200078a10ff */
[----:B------:R-:W-:Y:S01]  /*42b0*/  IMAD R10, R74, UR4, RZ ;  /* 0x000000044a0a7c24 */ /* 0x000fe2000f8e02ff */
[-C--:B------:R-:W-:Y:S01]  /*42c0*/  LEA.HI.X.SX32 R97, R8, R131.reuse, 0x2, P0 ;  /* 0x0000008308617211 */ /* 0x080fe200000f16ff */
[----:B------:R-:W-:Y:S01]  /*42d0*/  IMAD R17, R17, UR4, RZ ;  /* 0x0000000411117c24 */ /* 0x000fe2000f8e02ff */
[-C--:B------:R-:W-:Y:S01]  /*42e0*/  LEA.HI.X.SX32 R13, R13, R131.reuse, 0x2, P4 ;  /* 0x000000830d0d7211 */ /* 0x080fe200020f16ff */
[----:B------:R-:W-:Y:S01]  /*42f0*/  IMAD R15, R80, UR4, RZ ;  /* 0x00000004500f7c24 */ /* 0x000fe2000f8e02ff */
[-C--:B------:R-:W-:Y:S01]  /*4300*/  LEA R84, P0, R16, R130.reuse, 0x2 ;  /* 0x0000008210547211 */ /* 0x080fe200078010ff */
[----:B------:R-:W-:Y:S01]  /*4310*/  IMAD R18, R18, UR4, RZ ;  /* 0x0000000412127c24 */ /* 0x000fe2000f8e02ff */
[-C--:B------:R-:W-:Y:S01]  /*4320*/  LEA.HI.X.SX32 R27, R11, R131.reuse, 0x2, P3 ;  /* 0x000000830b1b7211 */ /* 0x080fe200018f16ff */
[----:B------:R-:W-:Y:S01]  /*4330*/  ULDC UR5, c[0x0][0x240] ;  /* 0x0000900000057ab9 */ /* 0x000fe20000000800 */
[-C--:B------:R-:W-:Y:S01]  /*4340*/  LEA R54, P4, R21, R130.reuse, 0x2 ;  /* 0x0000008215367211 */ /* 0x080fe200078810ff */
[----:B------:R-:W-:Y:S01]  /*4350*/  IMAD R23, R82, UR5, RZ ;  /* 0x0000000552177c24 */ /* 0x000fe2000f8e02ff */
[-C--:B------:R-:W-:Y:S01]  /*4360*/  LEA.HI.X.SX32 R45, R14, R131.reuse, 0x2, P5 ;  /* 0x000000830e2d7211 */ /* 0x080fe200028f16ff */
[----:B------:R-:W-:Y:S01]  /*4370*/  IMAD R80, R49, UR30, RZ ;  /* 0x0000001e31507c24 */ /* 0x000fe2000f8e02ff */
[-C--:B------:R-:W-:Y:S01]  /*4380*/  LEA R40, P3, R19, R130.reuse, 0x2 ;  /* 0x0000008213287211 */ /* 0x080fe200078610ff */
[----:B------:R-:W-:Y:S01]  /*4390*/  IMAD R81, R50, UR31, RZ ;  /* 0x0000001f32517c24 */ /* 0x000fe2000f8e02ff */
[-C--:B------:R-:W-:Y:S01]  /*43a0*/  LEA R104, P5, R22, R130.reuse, 0x2 ;  /* 0x0000008216687211 */ /* 0x080fe200078a10ff */
[----:B------:R-:W4:Y:S01]  /*43b0*/  LDC R37, c[0x0][0x230] ;  /* 0x00008c00ff257b82 */ /* 0x000f220000000800 */
[-C--:B------:R-:W-:Y:S01]  /*43c0*/  LEA R70, P1, R9, R130.reuse, 0x2 ;  /* 0x0000008209467211 */ /* 0x080fe200078210ff */
[----:B------:R-:W-:Y:S01]  /*43d0*/  IMAD R72, R94, UR27, RZ ;  /* 0x0000001b5e487c24 */ /* 0x000fe2000f8e02ff */
[-C--:B------:R-:W-:Y:S01]  /*43e0*/  LEA.HI.X.SX32 R85, R16, R131.reuse, 0x2, P0 ;  /* 0x0000008310557211 */ /* 0x080fe200000f16ff */
[----:B------:R-:W-:Y:S01]  /*43f0*/  IMAD R151, R151, UR53, RZ ;  /* 0x0000003597977c24 */ /* 0x000fe2000f8e02ff */
[-C--:B------:R-:W-:Y:S01]  /*4400*/  LEA.HI.X.SX32 R55, R21, R131.reuse, 0x2, P4 ;  /* 0x0000008315377211 */ /* 0x080fe200020f16ff */
[----:B------:R-:W-:Y:S01]  /*4410*/  IMAD R140, R140, UR42, RZ ;  /* 0x0000002a8c8c7c24 */ /* 0x000fe2000f8e02ff */
[-C--:B------:R-:W-:Y:S01]  /*4420*/  LEA R118, P0, R25, R130.reuse, 0x2 ;  /* 0x0000008219767211 */ /* 0x080fe200078010ff */
[----:B------:R-:W2:Y:S01]  /*4430*/  LDC R0, c[0x0][0x230] ;  /* 0x00008c00ff007b82 */ /* 0x000ea20000000800 */
[-C--:B------:R-:W-:Y:S01]  /*4440*/  LEA.HI.X.SX32 R41, R19, R131.reuse, 0x2, P3 ;  /* 0x0000008313297211 */ /* 0x080fe200018f16ff */
[----:B------:R-:W-:Y:S01]  /*4450*/  IMAD R141, R141, UR43, RZ ;  /* 0x0000002b8d8d7c24 */ /* 0x000fe2000f8e02ff */
[-C--:B------:R-:W-:Y:S01]  /*4460*/  LEA R74, P4, R31, R130.reuse, 0x2 ;  /* 0x000000821f4a7211 */ /* 0x080fe200078810ff */
[----:B------:R-:W-:Y:S01]  /*4470*/  IMAD R150, R150, UR52, RZ ;  /* 0x0000003496967c24 */ /* 0x000fe2000f8e02ff */
[-C--:B------:R-:W-:Y:S01]  /*4480*/  LEA.HI.X.SX32 R105, R22, R131.reuse, 0x2, P5 ;  /* 0x0000008316697211 */ /* 0x080fe200028f16ff */
[----:B------:R-:W-:Y:S01]  /*4490*/  ULDC UR4, c[0x0][0x234] ;  /* 0x00008d0000047ab9 */ /* 0x000fe20000000800 */
[-C--:B------:R-:W-:Y:S01]  /*44a0*/  LEA R24, P3, R30, R130.reuse, 0x2 ;  /* 0x000000821e187211 */ /* 0x080fe200078610ff */
[----:B------:R-:W5:Y:S01]  /*44b0*/  S2UR UR5, SR_CgaCtaId ;  /* 0x00000000000579c3 */ /* 0x000f620000008800 */
        /* <DEDUP_REMOVED lines=8> */
[-C--:B------:R-:W-:Y:S01]  /*4540*/  LEA.HI.X.SX32 R119, R25, R131.reuse, 0x2, P0 ;  /* 0x0000008319777211 */ /* 0x080fe200000f16ff */
[----:B------:R-:W-:Y:S01]  /*4550*/  IMAD R3, R3, UR4, RZ ;  /* 0x0000000403037c24 */ /* 0x000fe2000f8e02ff */
[-C--:B------:R-:W-:Y:S01]  /*4560*/  LEA.HI.X.SX32 R75, R31, R131.reuse, 0x2, P4 ;  /* 0x000000831f4b7211 */ /* 0x080fe200020f16ff */
[----:B------:R-:W-:Y:S01]  /*4570*/  IMAD R2, R2, UR4, RZ ;  /* 0x0000000402027c24 */ /* 0x000fe2000f8e02ff */
[-C--:B------:R-:W-:Y:S01]  /*4580*/  LEA.HI.X.SX32 R25, R30, R131.reuse, 0x2, P3 ;  /* 0x000000831e197211 */ /* 0x080fe200018f16ff */
[----:B------:R-:W-:Y:S01]  /*4590*/  IMAD R5, R5, UR4, RZ ;  /* 0x0000000405057c24 */ /* 0x000fe2000f8e02ff */
[-C--:B------:R-:W-:Y:S01]  /*45a0*/  LEA R64, P4, R47, R130.reuse, 0x2 ;  /* 0x000000822f407211 */ /* 0x080fe200078810ff */
[----:B--2---:R-:W-:Y:S01]  /*45b0*/  VIADD R0, R0, 0xffffffef ;  /* 0xffffffef00007836 */ /* 0x004fe20000000000 */
[----:B------:R-:W-:Y:S01]  /*45c0*/  LEA.HI.X.SX32 R89, R32, R131, 0x2, P5 ;  /* 0x0000008320597211 */ /* 0x000fe200028f16ff */
[----:B------:R-:W-:Y:S01]  /*45d0*/  UMOV UR4, 0x400 ;  /* 0x0000040000047882 */ /* 0x000fe20000000000 */
[----:B------:R-:W-:-:S02]  /*45e0*/  LEA R48, P3, R46, R130, 0x2 ;  /* 0x000000822e307211 */ /* 0x000fc400078610ff */
[-C--:B------:R-:W-:Y:S02]  /*45f0*/  LEA R78, P5, R51, R130.reuse, 0x2 ;  /* 0x00000082334e7211 */ /* 0x080fe400078a10ff */
[-C--:B------:R-:W-:Y:S01]  /*4600*/  LEA R108, P6, R15, R130.reuse, 0x2 ;  /* 0x000000820f6c7211 */ /* 0x080fe200078c10ff */
[----:B-----5:R-:W-:Y:S01]  /*4610*/  ULEA UR4, UR5, UR4, 0x18 ;  /* 0x0000000405047291 */ /* 0x020fe2000f8ec03f */
[-C--:B------:R-:W-:Y:S02]  /*4620*/  LEA.HI.X.SX32 R35, R10, R131.reuse, 0x2, P2 ;  /* 0x000000830a237211 */ /* 0x080fe400010f16ff */
[-C--:B------:R-:W-:Y:S01]  /*4630*/  LEA R68, P2, R18, R130.reuse, 0x2 ;  /* 0x0000008212447211 */ /* 0x080fe200078410ff */
[----:B------:R-:W-:Y:S01]  /*4640*/  ULDC UR5, c[0x0][0x230] ;  /* 0x00008c0000057ab9 */ /* 0x000fe20000000800 */
[----:B------:R-:W-:Y:S02]  /*4650*/  LEA.HI.X.SX32 R53, R17, R131, 0x2, P1 ;  /* 0x0000008311357211 */ /* 0x000fe400008f16ff */
[----:B------:R-:W-:-:S02]  /*4660*/  LEA R112, P1, R28, R130, 0x2 ;  /* 0x000000821c707211 */ /* 0x000fc400078210ff */
[-C--:B------:R-:W-:Y:S02]  /*4670*/  LEA.HI.X.SX32 R65, R47, R131.reuse, 0x2, P4 ;  /* 0x000000832f417211 */ /* 0x080fe400020f16ff */
[-C--:B------:R-:W-:Y:S02]  /*4680*/  LEA.HI.X.SX32 R49, R46, R131.reuse, 0x2, P3 ;  /* 0x000000832e317211 */ /* 0x080fe400018f16ff */
[-C--:B------:R-:W-:Y:S02]  /*4690*/  LEA R50, P4, R61, R130.reuse, 0x2 ;  /* 0x000000823d327211 */ /* 0x080fe400078810ff */
[-C--:B------:R-:W-:Y:S02]  /*46a0*/  LEA.HI.X.SX32 R79, R51, R131.reuse, 0x2, P5 ;  /* 0x00000083334f7211 */ /* 0x080fe400028f16ff */
[----:B------:R-:W-:Y:S02]  /*46b0*/  LEA.HI.X.SX32 R109, R15, R131, 0x2, P6 ;  /* 0x000000830f6d7211 */ /* 0x000fe400030f16ff */
[----:B-1----:R-:W-:-:S02]  /*46c0*/  LEA R100, P0, R39, R130, 0x2 ;  /* 0x0000008227647211 */ /* 0x002fc400078010ff */
[-C--:B------:R-:W-:Y:S02]  /*46d0*/  LEA R114, P3, R60, R130.reuse, 0x2 ;  /* 0x000000823c727211 */ /* 0x080fe400078610ff */
[-C--:B------:R-:W-:Y:S02]  /*46e0*/  LEA R66, P5, R62, R130.reuse, 0x2 ;  /* 0x000000823e427211 */ /* 0x080fe400078a10ff */
[-C--:B------:R-:W-:Y:S02]  /*46f0*/  LEA R124, P6, R23, R130.reuse, 0x2 ;  /* 0x00000082177c7211 */ /* 0x080fe400078c10ff */
[-C--:B------:R-:W-:Y:S02]  /*4700*/  LEA.HI.X.SX32 R69, R18, R131.reuse, 0x2, P2 ;  /* 0x0000008312457211 */ /* 0x080fe400010f16ff */
[----:B------:R-:W-:Y:S02]  /*4710*/  LEA R20, P2, R29, R130, 0x2 ;  /* 0x000000821d147211 */ /* 0x000fe400078410ff */
[----:B------:R-:W-:-:S02]  /*4720*/  LEA.HI.X.SX32 R113, R28, R131, 0x2, P1 ;  /* 0x000000831c717211 */ /* 0x000fc400008f16ff */
[-C--:B------:R-:W-:Y:S02]  /*4730*/  LEA R38, P1, R42, R130.reuse, 0x2 ;  /* 0x000000822a267211 */ /* 0x080fe400078210ff */
[-C--:B------:R-:W-:Y:S02]  /*4740*/  LEA.HI.X.SX32 R51, R61, R131.reuse, 0x2, P4 ;  /* 0x000000833d337211 */ /* 0x080fe400020f16ff */
[-C--:B------:R-:W-:Y:S02]  /*4750*/  LEA.HI.X.SX32 R101, R39, R131.reuse, 0x2, P0 ;  /* 0x0000008327657211 */ /* 0x080fe400000f16ff */
[-C--:B------:R-:W-:Y:S02]  /*4760*/  LEA.HI.X.SX32 R115, R60, R131.reuse, 0x2, P3 ;  /* 0x000000833c737211 */ /* 0x080fe400018f16ff */
[----:B------:R-:W-:Y:S02]  /*4770*/  LEA R92, P4, R81, R130, 0x2 ;  /* 0x00000082515c7211 */ /* 0x000fe400078810ff */
[----:B------:R-:W-:-:S02]  /*4780*/  LEA.HI.X.SX32 R67, R62, R131, 0x2, P5 ;  /* 0x000000833e437211 */ /* 0x000fc400028f16ff */
[-C--:B------:R-:W-:Y:S02]  /*4790*/  LEA.HI.X.SX32 R125, R23, R131.reuse, 0x2, P6 ;  /* 0x00000083177d7211 */ /* 0x080fe400030f16ff */
[-C--:B------:R-:W-:Y:S02]  /*47a0*/  LEA R18, P0, R57, R130.reuse, 0x2 ;  /* 0x0000008239127211 */ /* 0x080fe400078010ff */
[-C--:B------:R-:W-:Y:S02]  /*47b0*/  LEA R60, P5, R83, R130.reuse, 0x2 ;  /* 0x00000082533c7211 */ /* 0x080fe400078a10ff */
[-C--:B------:R-:W-:Y:S02]  /*47c0*/  LEA R134, P6, R33, R130.reuse, 0x2 ;  /* 0x0000008221867211 */ /* 0x080fe400078c10ff */
[----:B------:R-:W-:Y:S02]  /*47d0*/  LEA.HI.X.SX32 R21, R29, R131, 0x2, P2 ;  /* 0x000000831d157211 */ /* 0x000fe400010f16ff */
[----:B------:R-:W-:-:S02]  /*47e0*/  LEA R102, P2, R43, R130, 0x2 ;  /* 0x000000822b667211 */ /* 0x000fc400078410ff */
[-C--:B------:R-:W-:Y:S02]  /*47f0*/  LEA.HI.X.SX32 R39, R42, R131.reuse, 0x2, P1 ;  /* 0x000000832a277211 */ /* 0x080fe400008f16ff */
[-C--:B------:R-:W-:Y:S02]  /*4800*/  LEA R116, P1, R58, R130.reuse, 0x2 ;  /* 0x000000823a747211 */ /* 0x080fe400078210ff */
        /* <DEDUP_REMOVED lines=11> */
[----:B------:R-:W-:Y:S02]  /*48c0*/  LEA R58, P3, R80, R130, 0x2 ;  /* 0x00000082503a7211 */ /* 0x000fe400078610ff */
[-C--:B------:R-:W-:Y:S02]  /*48d0*/  LEA.HI.X.SX32 R11, R121, R131.reuse, 0x2, P4 ;  /* 0x00000083790b7211 */ /* 0x080fe400020f16ff */
[-C--:B------:R-:W-:Y:S02]  /*48e0*/  LEA.HI.X.SX32 R95, R72, R131.reuse, 0x2, P0 ;  /* 0x00000083485f7211 */ /* 0x080fe400000f16ff */
[-C--:B------:R-:W-:Y:S02]  /*48f0*/  LEA.HI.X.SX32 R121, R123, R131.reuse, 0x2, P5 ;  /* 0x000000837b797211 */ /* 0x080fe400028f16ff */
[----:B------:R-:W-:-:S02]  /*4900*/  LEA.HI.X.SX32 R7, R56, R131, 0x2, P6 ;  /* 0x0000008338077211 */ /* 0x000fc400030f16ff */
[-C--:B------:R-:W-:Y:S02]  /*4910*/  LEA R82, P0, R90, R130.reuse, 0x2 ;  /* 0x000000825a527211 */ /* 0x080fe400078010ff */
[-C--:B------:R-:W-:Y:S02]  /*4920*/  LEA R8, P5, R144, R130.reuse, 0x2 ;  /* 0x0000008290087211 */ /* 0x080fe400078a10ff */
[-C--:B---3--:R-:W-:Y:S02]  /*4930*/  LEA R98, P6, R63, R130.reuse, 0x2 ;  /* 0x000000823f627211 */ /* 0x088fe400078c10ff */
[-C--:B------:R-:W-:Y:S02]  /*4940*/  LEA.HI.X.SX32 R29, R59, R131.reuse, 0x2, P2 ;  /* 0x000000833b1d7211 */ /* 0x080fe400010f16ff */
[----:B------:R-:W-:Y:S02]  /*4950*/  LEA.HI.X.SX32 R59, R80, R131, 0x2, P3 ;  /* 0x00000083503b7211 */ /* 0x000fe400018f16ff */
[----:B------:R-:W-:-:S02]  /*4960*/  LEA R132, P3, R111, R130, 0x2 ;  /* 0x000000826f847211 */ /* 0x000fc400078610ff */
[-C--:B------:R-:W-:Y:S02]  /*4970*/  LEA.HI.X.SX32 R83, R90, R131.reuse, 0x2, P0 ;  /* 0x000000835a537211 */ /* 0x080fe400000f16ff */
[-C--:B------:R-:W-:Y:S02]  /*4980*/  LEA.HI.X.SX32 R9, R144, R131.reuse, 0x2, P5 ;  /* 0x0000008390097211 */ /* 0x080fe400028f16ff */
[-C--:B------:R-:W-:Y:S01]  /*4990*/  LEA R42, P2, R77, R130.reuse, 0x2 ;  /* 0x000000824d2a7211 */ /* 0x080fe200078410ff */
[----:B------:R-:W1:Y:S01]  /*49a0*/  LDC R144, c[0x0][0x230] ;  /* 0x00008c00ff907b82 */ /* 0x000e620000000800 */
[----:B------:R-:W-:Y:S02]  /*49b0*/  LEA.HI.X.SX32 R99, R63, R131, 0x2, P6 ;  /* 0x000000833f637211 */ /* 0x000fe400030f16ff */
[-C--:B------:R-:W-:Y:S02]  /*49c0*/  LEA R32, P0, R139, R130.reuse, 0x2 ;  /* 0x000000828b207211 */ /* 0x080fe400078010ff */
[----:B------:R-:W-:-:S02]  /*49d0*/  LEA R76, P6, R87, R130, 0x2 ;  /* 0x00000082574c7211 */ /* 0x000fc400078c10ff */
[-C--:B------:R-:W-:Y:S02]  /*49e0*/  LEA R126, P1, R73, R130.reuse, 0x2 ;  /* 0x00000082497e7211 */ /* 0x080fe400078210ff */
[-C--:B------:R-:W-:Y:S02]  /*49f0*/  LEA.HI.X.SX32 R133, R111, R131.reuse, 0x2, P3 ;  /* 0x000000836f857211 */ /* 0x080fe400018f16ff */
[----:B------:R-:W-:Y:S02]  /*4a00*/  LEA R122, P3, R142, R130, 0x2 ;  /* 0x000000828e7a7211 */ /* 0x000fe400078610ff */
[-C--:B------:R-:W-:Y:S02]  /*4a10*/  LEA.HI.X.SX32 R43, R77, R131.reuse, 0x2, P2 ;  /* 0x000000834d2b7211 */ /* 0x080fe400010f16ff */
[-C--:B------:R-:W-:Y:S02]  /*4a20*/  LEA.HI.X.SX32 R33, R139, R131.reuse, 0x2, P0 ;  /* 0x000000838b217211 */ /* 0x080fe400000f16ff */
[-C--:B------:R-:W-:Y:S01]  /*4a30*/  LEA.HI.X.SX32 R77, R87, R131.reuse, 0x2, P6 ;  /* 0x00000083574d7211 */ /* 0x080fe200030f16ff */
[----:B------:R-:W2:Y:S01]  /*4a40*/  LDC R139, c[0x0][0x230] ;  /* 0x00008c00ff8b7b82 */ /* 0x000ea20000000800 */
[----:B------:R-:W-:-:S02]  /*4a50*/  LEA.HI.X.SX32 R127, R73, R131, 0x2, P1 ;  /* 0x00000083497f7211 */ /* 0x000fc400008f16ff */
[-C--:B------:R-:W-:Y:S02]  /*4a60*/  LEA R22, P6, R129, R130.reuse, 0x2 ;  /* 0x0000008281167211 */ /* 0x080fe400078c10ff */
[-C--:B------:R-:W-:Y:S02]  /*4a70*/  LEA R86, P1, R91, R130.reuse, 0x2 ;  /* 0x000000825b567211 */ /* 0x080fe400078210ff */
[-C--:B------:R-:W-:Y:S02]  /*4a80*/  LEA R30, P2, R110, R130.reuse, 0x2 ;  /* 0x000000826e1e7211 */ /* 0x080fe400078410ff */
[-C--:B------:R-:W-:Y:S02]  /*4a90*/  LEA R128, P4, R143, R130.reuse, 0x2 ;  /* 0x000000828f807211 */ /* 0x080fe400078810ff */
[----:B------:R-:W-:Y:S02]  /*4aa0*/  LEA.HI.X.SX32 R123, R142, R131, 0x2, P3 ;  /* 0x000000838e7b7211 */ /* 0x000fe400018f16ff */
[----:B------:R-:W-:-:S02]  /*4ab0*/  LEA R56, P0, R146, R130, 0x2 ;  /* 0x0000008292387211 */ /* 0x000fc400078010ff */
[-C--:B------:R-:W-:Y:S02]  /*4ac0*/  LEA R80, P3, R149, R130.reuse, 0x2 ;  /* 0x0000008295507211 */ /* 0x080fe400078610ff */
[----:B----4-:R-:W-:Y:S02]  /*4ad0*/  IADD3 R37, R37, -0xd, RZ ;  /* 0xfffffff325257810 */ /* 0x010fe40007ffe0ff */
[----:B------:R-:W-:Y:S02]  /*4ae0*/  LEA R16, P5, R151, R130, 0x2 ;  /* 0x0000008297107211 */ /* 0x000fe400078a10ff */
[-C--:B------:R-:W-:Y:S02]  /*4af0*/  LEA.HI.X.SX32 R23, R129, R131.reuse, 0x2, P6 ;  /* 0x0000008381177211 */ /* 0x080fe400030f16ff */
[-C--:B------:R-:W-:Y:S02]  /*4b00*/  LEA.HI.X.SX32 R87, R91, R131.reuse, 0x2, P1 ;  /* 0x000000835b577211 */ /* 0x080fe400008f16ff */
[----:B------:R-:W-:-:S02]  /*4b10*/  LEA.HI.X.SX32 R31, R110, R131, 0x2, P2 ;  /* 0x000000836e1f7211 */ /* 0x000fc400010f16ff */
[-C--:B------:R-:W-:Y:S02]  /*4b20*/  LEA.HI.X.SX32 R129, R143, R131.reuse, 0x2, P4 ;  /* 0x000000838f817211 */ /* 0x080fe400020f16ff */
[-C--:B------:R-:W-:Y:S02]  /*4b30*/  LEA R90, P1, R140, R130.reuse, 0x2 ;  /* 0x000000828c5a7211 */ /* 0x080fe400078210ff */
[-C--:B------:R-:W-:Y:S02]  /*4b40*/  LEA R62, P2, R141, R130.reuse, 0x2 ;  /* 0x000000828d3e7211 */ /* 0x080fe400078410ff */
[----:B------:R-:W-:Y:S02]  /*4b50*/  LEA R14, P4, R150, R130, 0x2 ;  /* 0x00000082960e7211 */ /* 0x000fe400078810ff */
[-C--:B------:R-:W-:Y:S02]  /*4b60*/  LEA.HI.X.SX32 R57, R146, R131.reuse, 0x2, P0 ;  /* 0x0000008392397211 */ /* 0x080fe400000f16ff */
[----:B------:R-:W-:-:S02]  /*4b70*/  LEA.HI.X.SX32 R81, R149, R131, 0x2, P3 ;  /* 0x0000008395517211 */ /* 0x000fc400018f16ff */
[----:B------:R-:W-:Y:S02]  /*4b80*/  LEA R110, P6, R145, R130, 0x2 ;  /* 0x00000082916e7211 */ /* 0x000fe400078c10ff */
[-C--:B------:R-:W-:Y:S02]  /*4b90*/  LEA.HI.X.SX32 R17, R151, R131.reuse, 0x2, P5 ;  /* 0x0000008397117211 */ /* 0x080fe400028f16ff */
[----:B------:R-:W-:Y:S02]  /*4ba0*/  ISETP.GE.U32.AND P0, PT, R136, 0x7fffffb8, PT ;  /* 0x7fffffb88800780c */ /* 0x000fe40003f06070 */
[----:B------:R-:W-:Y:S02]  /*4bb0*/  ISETP.GE.U32.AND P3, PT, R37, 0x7fffffb4, PT ;  /* 0x7fffffb42500780c */ /* 0x000fe40003f66070 */
[----:B------:R-:W3:Y:S01]  /*4bc0*/  LDC R37, c[0x0][0x230] ;  /* 0x00008c00ff257b82 */ /* 0x000ee20000000800 */
[----:B------:R-:W-:Y:S02]  /*4bd0*/  LEA R136, P5, R4, UR6, 0x2 ;  /* 0x0000000604887c11 */ /* 0x000fe4000f8a10ff */
[----:B------:R-:W-:-:S02]  /*4be0*/  LEA.HI.X.SX32 R91, R140, R131, 0x2, P1 ;  /* 0x000000838c5b7211 */ /* 0x000fc400008f16ff */
[-C--:B------:R-:W-:Y:S02]  /*4bf0*/  LEA.HI.X.SX32 R63, R141, R131.reuse, 0x2, P2 ;  /* 0x000000838d3f7211 */ /* 0x080fe400010f16ff */
[-C--:B------:R-:W-:Y:S02]  /*4c00*/  LEA.HI.X.SX32 R15, R150, R131.reuse, 0x2, P4 ;  /* 0x00000083960f7211 */ /* 0x080fe400020f16ff */
[-C--:B------:R-:W-:Y:S02]  /*4c10*/  LEA R72, P1, R147, R130.reuse, 0x2 ;  /* 0x0000008293487211 */ /* 0x080fe400078210ff */
[-C--:B------:R-:W-:Y:S02]  /*4c20*/  LEA R46, P2, R148, R130.reuse, 0x2 ;  /* 0x00000082942e7211 */ /* 0x080fe400078410ff */
[----:B------:R-:W-:Y:S02]  /*4c30*/  LEA.HI.X.SX32 R111, R145, R131, 0x2, P6 ;  /* 0x00000083916f7211 */ /* 0x000fe400030f16ff */
[----:B------:R-:W-:Y:S01]  /*4c40*/  ISETP.GE.U32.AND P4, PT, R137, 0x7fffffc0, PT ;  /* 0x7fffffc08900780c */ /* 0x000fe20003f86070 */
[----:B------:R-:W4:Y:S01]  /*4c50*/  LDC R145, c[0x0][0x230] ;  /* 0x00008c00ff917b82 */ /* 0x000f220000000800 */
[----:B------:R-:W-:-:S02]  /*4c60*/  LEA R130, P6, R152, R130, 0x2 ;  /* 0x0000008298827211 */ /* 0x000fc400078c10ff */
[----:B------:R-:W-:Y:S02]  /*4c70*/  LEA.HI.X.SX32 R137, R4, UR7, 0x2, P5 ;  /* 0x0000000704897c11 */ /* 0x000fe4000a8f16ff */
[-C--:B------:R-:W-:Y:S02]  /*4c80*/  LEA.HI.X.SX32 R73, R147, R131.reuse, 0x2, P1 ;  /* 0x0000008393497211 */ /* 0x080fe400008f16ff */
[-C--:B------:R-:W-:Y:S01]  /*4c90*/  LEA.HI.X.SX32 R47, R148, R131.reuse, 0x2, P2 ;  /* 0x00000083942f7211 */ /* 0x080fe200010f16ff */
[----:B------:R-:W5:Y:S01]  /*4ca0*/  LDC R4, c[0x0][0x230] ;  /* 0x00008c00ff047b82 */ /* 0x000f620000000800 */
[----:B------:R-:W-:Y:S01]  /*4cb0*/  LEA.HI.X.SX32 R131, R152, R131, 0x2, P6 ;  /* 0x0000008398837211 */ /* 0x000fe200030f16ff */
[--C-:B------:R-:W-:Y:S01]  /*4cc0*/  IMAD.WIDE R156, R161, 0x4, R136.reuse ;  /* 0x00000004a19c7825 */ /* 0x100fe200078e0288 */
[----:B------:R-:W-:Y:S02]  /*4cd0*/  ISETP.GE.U32.AND P6, PT, R0, 0x7fffffb0, PT ;  /* 0x7fffffb00000780c */ /* 0x000fe40003fc6070 */
[----:B------:R-:W-:Y:S01]  /*4ce0*/  LEA R142, P2, R3, UR6, 0x2 ;  /* 0x00000006038e7c11 */ /* 0x000fe2000f8410ff */
[----:B------:R-:W-:Y:S01]  /*4cf0*/  IMAD.WIDE R164, R168, 0x4, R136 ;  /* 0x00000004a8a47825 */ /* 0x000fe200078e0288 */
[----:B-1----:R-:W-:-:S02]  /*4d00*/  IADD3 R0, R144, -0x19, RZ ;  /* 0xffffffe790007810 */ /* 0x002fc40007ffe0ff */
[----:B------:R-:W1:Y:S01]  /*4d10*/  LDC R144, c[0x0][0x230] ;  /* 0x00008c00ff907b82 */ /* 0x000e620000000800 */
[----:B------:R-:W-:Y:S01]  /*4d20*/  LEA.HI.X.SX32 R143, R3, UR7, 0x2, P2 ;  /* 0x00000007038f7c11 */ /* 0x000fe200090f16ff */
[----:B--2---:R-:W-:Y:S01]  /*4d30*/  VIADD R3, R139, 0xffffffeb ;  /* 0xffffffeb8b037836 */ /* 0x004fe20000000000 */
[----:B------:R-:W-:Y:S01]  /*4d40*/  LEA R140, P5, R2, UR6, 0x2 ;  /* 0x00000006028c7c11 */ /* 0x000fe2000f8a10ff */
[----:B------:R-:W-:Y:S01]  /*4d50*/  IMAD.WIDE R172, R176, 0x4, R136 ;  /* 0x00000004b0ac7825 */ /* 0x000fe200078e0288 */
[----:B------:R-:W-:Y:S02]  /*4d60*/  ISETP.GE.U32.AND P1, PT, R138, 0x7fffffbc, PT ;  /* 0x7fffffbc8a00780c */ /* 0x000fe40003f26070 */
[----:B------:R-:W-:Y:S01]  /*4d70*/  LEA R138, P2, R5, UR6, 0x2 ;  /* 0x00000006058a7c11 */ /* 0x000fe2000f8410ff */
[--C-:B------:R-:W-:Y:S01]  /*4d80*/  IMAD.WIDE R170, R155, 0x4, R142.reuse ;  /* 0x000000049baa7825 */ /* 0x100fe200078e028e */
[----:B------:R-:W-:Y:S02]  /*4d90*/  LEA.HI.X.SX32 R141, R2, UR7, 0x2, P5 ;  /* 0x00000007028d7c11 */ /* 0x000fe4000a8f16ff */
[----:B------:R-:W-:Y:S01]  /*4da0*/  ISETP.GE.U32.AND P5, PT, R3, 0x7fffffac, PT ;  /* 0x7fffffac0300780c */ /* 0x000fe20003fa6070 */
[----:B------:R-:W-:Y:S01]  /*4db0*/  VIADD R2, R153, UR4 ;  /* 0x0000000499027c36 */ /* 0x000fe20008000000 */
[----:B------:R-:W-:Y:S01]  /*4dc0*/  LEA.HI.X.SX32 R139, R5, UR7, 0x2, P2 ;  /* 0x00000007058b7c11 */ /* 0x000fe200090f16ff */
[----:B------:R-:W-:Y:S01]  /*4dd0*/  IMAD.SHL.U32 R3, R36, 0x4, RZ ;  /* 0x0000000424037824 */ /* 0x000fe200078e00ff */
[----:B------:R-:W-:Y:S01]  /*4de0*/  ISETP.GE.U32.AND P2, PT, R0, 0x7fffffa8, PT ;  /* 0x7fffffa80000780c */ /* 0x000fe20003f46070 */
[----:B------:R-:W-:Y:S01]  /*4df0*/  IMAD.SHL.U32 R5, R36, 0x8, RZ ;  /* 0x0000000824057824 */ /* 0x000fe200078e00ff */
[----:B---3--:R-:W-:Y:S01]  /*4e00*/  IADD3 R0, R37, -0x1d, RZ ;  /* 0xffffffe325007810 */ /* 0x008fe20007ffe0ff */
[----:B------:R-:W-:Y:S01]  /*4e10*/  @!PT LDS RZ, [RZ] ;  /* 0x00000000fffff984 */ /* 0x000fe20000000800 */
[----:B------:R-:W-:Y:S01]  /*4e20*/  @!PT LDS RZ, [RZ] ;  /* 0x00000000fffff984 */ /* 0x000fe20000000800 */
[----:B------:R-:W-:Y:S01]  /*4e30*/  @!PT LDS RZ, [RZ] ;  /* 0x00000000fffff984 */ /* 0x000fe20000000800 */
[----:B------:R-:W-:Y:S01]  /*4e40*/  LDGSTS.E [R2], desc[UR8][R142.64], !P4 ;  /* 0x000000008e027fae */ /* 0x000fe2000e121848 */
[----:B------:R-:W2:Y:S01]  /*4e50*/  LDC R37, c[0x0][0x230] ;  /* 0x00008c00ff257b82 */ /* 0x000ea20000000800 */
[----:B------:R-:W-:-:S02]  /*4e60*/  IMAD.WIDE R198, R3, 0x4, R142 ;  /* 0x0000000403c67825 */ /* 0x000fc400078e028e */
[----:B------:R-:W-:Y:S02]  /*4e70*/  LDGSTS.E [R2+0x100], desc[UR8][R136.64], !P4 ;  /* 0x0010000088027fae */ /* 0x000fe4000e121848 */
[C---:B------:R-:W-:Y:S02]  /*4e80*/  IMAD.WIDE R194, R3.reuse, 0x4, R136 ;  /* 0x0000000403c27825 */ /* 0x040fe400078e0288 */
[----:B------:R-:W-:Y:S02]  /*4e90*/  LDGSTS.E [R2+0x200], desc[UR8][R138.64], !P4 ;  /* 0x002000008a027fae */ /* 0x000fe4000e121848 */
[C---:B------:R-:W-:Y:S02]  /*4ea0*/  IMAD.WIDE R148, R3.reuse, 0x4, R138 ;  /* 0x0000000403947825 */ /* 0x040fe400078e028a */
[----:B------:R-:W-:Y:S01]  /*4eb0*/  LDGSTS.E [R2+0x300], desc[UR8][R140.64], !P4 ;  /* 0x003000008c027fae */ /* 0x000fe2000e121848 */
[----:B------:R-:W-:Y:S01]  /*4ec0*/  ISETP.GE.U32.AND P4, PT, R0, 0x7fffffa4, PT ;  /* 0x7fffffa40000780c */ /* 0x000fe20003f86070 */
[----:B------:R-:W-:Y:S01]  /*4ed0*/  IMAD.WIDE R146, R3, 0x4, R140 ;  /* 0x0000000403927825 */ /* 0x000fe200078e028c */
[----:B-----5:R-:W-:Y:S01]  /*4ee0*/  IADD3 R0, R4, -0x21, RZ ;  /* 0xffffffdf04007810 */ /* 0x020fe20007ffe0ff */
[----:B------:R-:W-:Y:S01]  /*4ef0*/  LDGSTS.E [R2+0x1000], desc[UR8][R198.64], !P1 ;  /* 0x01000000c6027fae */ /* 0x000fe2000c921848 */
[----:B------:R-:W3:Y:S01]  /*4f00*/  LDC R4, c[0x0][0x230] ;  /* 0x00008c00ff047b82 */ /* 0x000ee20000000800 */
[----:B------:R-:W-:-:S02]  /*4f10*/  IMAD.WIDE R152, R5, 0x4, R142 ;  /* 0x0000000405987825 */ /* 0x000fc400078e028e */
[----:B------:R-:W-:Y:S02]  /*4f20*/  LDGSTS.E [R2+0x1100], desc[UR8][R194.64], !P1 ;  /* 0x01100000c2027fae */ /* 0x000fe4000c921848 */
[----:B------:R-:W-:Y:S02]  /*4f30*/  IMAD.WIDE R150, R5, 0x4, R136 ;  /* 0x0000000405967825 */ /* 0x000fe400078e0288 */
[----:B------:R5:W-:Y:S02]  /*4f40*/  LDGSTS.E [R2+0x1200], desc[UR8][R148.64], !P1 ;  /* 0x0120000094027fae */ /* 0x000be4000c921848 */
[----:B------:R-:W-:Y:S02]  /*4f50*/  IMAD R3, R36, 0xc, RZ ;  /* 0x0000000c24037824 */ /* 0x000fe400078e02ff */
[----:B------:R4:W-:Y:S01]  /*4f60*/  LDGSTS.E [R2+0x1300], desc[UR8][R146.64], !P1 ;  /* 0x0130000092027fae */ /* 0x0009e2000c921848 */
[----:B------:R-:W-:Y:S01]  /*4f70*/  ISETP.GE.U32.AND P1, PT, R0, 0x7fffffa0, PT ;  /* 0x7fffffa00000780c */ /* 0x000fe20003f26070 */
[----:B-1----:R-:W-:-:S02]  /*4f80*/  VIADD R0, R144, 0xffffffdb ;  /* 0xffffffdb90007836 */ /* 0x002fc40000000000 */
[----:B------:R-:W1:Y:S01]  /*4f90*/  LDC R144, c[0x0][0x230] ;  /* 0x00008c00ff907b82 */ /* 0x000e620000000800 */
[----:B------:R5:W-:Y:S01]  /*4fa0*/  STL.64 [R1+0x208], R148 ;  /* 0x0002089401007387 */ /* 0x000be20000100a00 */
[----:B------:R-:W-:-:S03]  /*4fb0*/  IMAD.WIDE R178, R161, 0x4, R142 ;  /* 0x00000004a1b27825 */ /* 0x000fc600078e028e */
[----:B------:R4:W-:Y:S01]  /*4fc0*/  STL.64 [R1+0x200], R146 ;  /* 0x0002009201007387 */ /* 0x0009e20000100a00 */
[----:B------:R-:W-:-:S03]  /*4fd0*/  IMAD.WIDE R158, R161, 0x4, R138 ;  /* 0x00000004a19e7825 */ /* 0x000fc600078e028a */
[----:B------:R2:W-:Y:S01]  /*4fe0*/  STL.64 [R1+0x1d8], R152 ;  /* 0x0001d89801007387 */ /* 0x0005e20000100a00 */
[----:B------:R-:W-:-:S03]  /*4ff0*/  IMAD.WIDE R160, R161, 0x4, R140 ;  /* 0x00000004a1a07825 */ /* 0x000fc600078e028c */
[----:B------:R2:W-:Y:S01]  /*5000*/  LDGSTS.E [R2+0x2000], desc[UR8][R152.64], !P0 ;  /* 0x0200000098027fae */ /* 0x0005e2000c121848 */
[----:B-----5:R-:W-:-:S03]  /*5010*/  IMAD.WIDE R148, R5, 0x4, R138 ;  /* 0x0000000405947825 */ /* 0x020fc600078e028a */
[----:B------:R5:W-:Y:S01]  /*5020*/  STL.64 [R1+0x1d0], R150 ;  /* 0x0001d09601007387 */ /* 0x000be20000100a00 */
[----:B----4-:R-:W-:-:S03]  /*5030*/  IMAD.WIDE R146, R5, 0x4, R140 ;  /* 0x0000000405927825 */ /* 0x010fc600078e028c */
[----:B------:R5:W-:Y:S01]  /*5040*/  LDGSTS.E [R2+0x2100], desc[UR8][R150.64], !P0 ;  /* 0x0210000096027fae */ /* 0x000be2000c121848 */
[----:B------:R-:W-:Y:S02]  /*5050*/  IMAD.SHL.U32 R5, R36, 0x10, RZ ;  /* 0x0000001024057824 */ /* 0x000fe400078e00ff */
[C-C-:B------:R-:W-:Y:S01]  /*5060*/  IMAD.WIDE R186, R168.reuse, 0x4, R142.reuse ;  /* 0x00000004a8ba7825 */ /* 0x140fe200078e028e */
[----:B------:R4:W-:Y:S03]  /*5070*/  STL.64 [R1+0x1c8], R148 ;  /* 0x0001c89401007387 */ /* 0x0009e60000100a00 */
[C---:B--2---:R-:W-:Y:S01]  /*5080*/  IMAD.WIDE R152, R3.reuse, 0x4, R142 ;  /* 0x0000000403987825 */ /* 0x044fe200078e028e */
[----:B------:R4:W-:Y:S03]  /*5090*/  LDGSTS.E [R2+0x2200], desc[UR8][R148.64], !P0 ;  /* 0x0220000094027fae */ /* 0x0009e6000c121848 */
[----:B------:R-:W-:Y:S01]  /*50a0*/  IMAD.WIDE R166, R168, 0x4, R138 ;  /* 0x00000004a8a67825 */ /* 0x000fe200078e028a */
[----:B------:R2:W-:Y:S03]  /*50b0*/  STL.64 [R1+0x1c0], R146 ;  /* 0x0001c09201007387 */ /* 0x0005e60000100a00 */
[----:B-----5:R-:W-:Y:S01]  /*50c0*/  IMAD.WIDE R150, R3, 0x4, R136 ;  /* 0x0000000403967825 */ /* 0x020fe200078e0288 */
[----:B------:R2:W-:Y:S01]  /*50d0*/  LDGSTS.E [R2+0x2300], desc[UR8][R146.64], !P0 ;  /* 0x0230000092027fae */ /* 0x0005e2000c121848 */
[----:B------:R-:W-:-:S02]  /*50e0*/  ISETP.GE.U32.AND P0, PT, R0, 0x7fffff9c, PT ;  /* 0x7fffff9c0000780c */ /* 0x000fc40003f06070 */
[----:B------:R-:W-:Y:S01]  /*50f0*/  IADD3 R0, R37, -0x29, RZ ;  /* 0xffffffd725007810 */ /* 0x000fe20007ffe0ff */
[C---:B----4-:R-:W-:Y:S01]  /*5100*/  IMAD.WIDE R148, R3.reuse, 0x4, R138 ;  /* 0x0000000403947825 */ /* 0x050fe200078e028a */
[----:B------:R4:W-:Y:S01]  /*5110*/  STL.64 [R1+0x198], R152 ;  /* 0x0001989801007387 */ /* 0x0009e20000100a00 */
[----:B------:R-:W5:Y:S02]  /*5120*/  LDC R37, c[0x0][0x230] ;  /* 0x00008c00ff257b82 */ /* 0x000f640000000800 */
[--C-:B------:R-:W-:Y:S01]  /*5130*/  IMAD.WIDE R168, R168, 0x4, R140.reuse ;  /* 0x00000004a8a87825 */ /* 0x100fe200078e028c */
[----:B------:R4:W-:Y:S03]  /*5140*/  LDGSTS.E [R2+0x3000], desc[UR8][R152.64], !P3 ;  /* 0x0300000098027fae */ /* 0x0009e6000d921848 */
[----:B--2---:R-:W-:Y:S01]  /*5150*/  IMAD.WIDE R146, R3, 0x4, R140 ;  /* 0x0000000403927825 */ /* 0x004fe200078e028c */
[----:B------:R2:W-:Y:S03]  /*5160*/  STL.64 [R1+0x190], R150 ;  /* 0x0001909601007387 */ /* 0x0005e60000100a00 */
[----:B------:R-:W-:Y:S01]  /*5170*/  IMAD R3, R36, 0x14, RZ ;  /* 0x0000001424037824 */ /* 0x000fe200078e02ff */
[----:B------:R2:W-:Y:S01]  /*5180*/  LDGSTS.E [R2+0x3100], desc[UR8][R150.64], !P3 ;  /* 0x0310000096027fae */ /* 0x0005e2000d921848 */
[----:B------:R-:W-:-:S03]  /*5190*/  IMAD.WIDE R188, R176, 0x4, R142 ;  /* 0x00000004b0bc7825 */ /* 0x000fc600078e028e */
[----:B------:R1:W-:Y:S01]  /*51a0*/  STL.64 [R1+0x188], R148 ;  /* 0x0001889401007387 */ /* 0x0003e20000100a00 */
[----:B----4-:R-:W-:-:S03]  /*51b0*/  IMAD.WIDE R152, R5, 0x4, R142 ;  /* 0x0000000405987825 */ /* 0x010fc600078e028e */
[----:B------:R1:W-:Y:S01]  /*51c0*/  LDGSTS.E [R2+0x3200], desc[UR8][R148.64], !P3 ;  /* 0x0320000094027fae */ /* 0x0003e2000d921848 */
[----:B------:R-:W-:-:S03]  /*51d0*/  IMAD.WIDE R174, R176, 0x4, R138 ;  /* 0x00000004b0ae7825 */ /* 0x000fc600078e028a */
[----:B------:R4:W-:Y:S01]  /*51e0*/  STL.64 [R1+0x180], R146 ;  /* 0x0001809201007387 */ /* 0x0009e20000100a00 */
[----:B--2---:R-:W-:-:S03]  /*51f0*/  IMAD.WIDE R150, R5, 0x4, R136 ;  /* 0x0000000405967825 */ /* 0x004fc600078e0288 */
[----:B------:R4:W-:Y:S01]  /*5200*/  LDGSTS.E [R2+0x3300], desc[UR8][R146.64], !P3 ;  /* 0x0330000092027fae */ /* 0x0009e2000d921848 */
[----:B------:R-:W-:Y:S01]  /*5210*/  ISETP.GE.U32.AND P3, PT, R0, 0x7fffff98, PT ;  /* 0x7fffff980000780c */ /* 0x000fe20003f66070 */
[----:B---3--:R-:W-:Y:S02]  /*5220*/  VIADD R0, R4, 0xffffffd3 ;  /* 0xffffffd304007836 */ /* 0x008fe40000000000 */
[C---:B-1----:R-:W-:Y:S01]  /*5230*/  IMAD.WIDE R148, R5.reuse, 0x4, R138 ;  /* 0x0000000405947825 */ /* 0x042fe200078e028a */
[----:B------:R1:W-:Y:S01]  /*5240*/  LDGSTS.E [R2+0x4000], desc[UR8][R152.64], !P6 ;  /* 0x0400000098027fae */ /* 0x0003e2000f121848 */
[----:B------:R-:W2:Y:S02]  /*5250*/  LDC R4, c[0x0][0x230] ;  /* 0x00008c00ff047b82 */ /* 0x000ea40000000800 */
[--C-:B------:R-:W-:Y:S01]  /*5260*/  IMAD.WIDE R176, R176, 0x4, R140.reuse ;  /* 0x00000004b0b07825 */ /* 0x100fe200078e028c */
[----:B------:R3:W-:Y:S03]  /*5270*/  LDGSTS.E [R2+0x4100], desc[UR8][R150.64], !P6 ;  /* 0x0410000096027fae */ /* 0x0007e6000f121848 */
[----:B----4-:R-:W-:Y:S01]  /*5280*/  IMAD.WIDE R146, R5, 0x4, R140 ;  /* 0x0000000405927825 */ /* 0x010fe200078e028c */
[----:B------:R4:W-:Y:S03]  /*5290*/  LDGSTS.E [R2+0x4200], desc[UR8][R148.64], !P6 ;  /* 0x0420000094027fae */ /* 0x0009e6000f121848 */
[----:B------:R-:W-:Y:S01]  /*52a0*/  IMAD R5, R36, 0x18, RZ ;  /* 0x0000001824057824 */ /* 0x000fe200078e02ff */
[----:B------:R5:W-:Y:S01]  /*52b0*/  LDGSTS.E [R2+0x4300], desc[UR8][R146.64], !P6 ;  /* 0x0430000092027fae */ /* 0x000be2000f121848 */
[----:B------:R-:W-:Y:S01]  /*52c0*/  ISETP.GE.U32.AND P6, PT, R0, 0x7fffff94, PT ;  /* 0x7fffff940000780c */ /* 0x000fe20003fc6070 */
[----:B------:R-:W-:-:S02]  /*52d0*/  VIADD R0, R144, 0xffffffcf ;  /* 0xffffffcf90007836 */ /* 0x000fc40000000000 */
[----:B------:R1:W-:Y:S01]  /*52e0*/  STL.64 [R1+0x158], R152 ;  /* 0x0001589801007387 */ /* 0x0003e20000100a00 */
[----:B------:R-:W2:Y:S01]  /*52f0*/  LDC R144, c[0x0][0x230] ;  /* 0x00008c00ff907b82 */ /* 0x000ea20000000800 */
[C---:B------:R-:W-:Y:S02]  /*5300*/  IMAD.WIDE R190, R184.reuse, 0x4, R142 ;  /* 0x00000004b8be7825 */ /* 0x040fe400078e028e */
[----:B------:R3:W-:Y:S02]  /*5310*/  STL.64 [R1+0x150], R150 ;  /* 0x0001509601007387 */ /* 0x0007e40000100a00 */
[----:B------:R-:W-:Y:S02]  /*5320*/  IMAD.WIDE R182, R184, 0x4, R138 ;  /* 0x00000004b8b67825 */ /* 0x000fe400078e028a */
[----:B------:R4:W-:Y:S02]  /*5330*/  STL.64 [R1+0x148], R148 ;  /* 0x0001489401007387 */ /* 0x0009e40000100a00 */
[----:B------:R-:W-:-:S02]  /*5340*/  IMAD.WIDE R250, R196, 0x4, R142 ;  /* 0x00000004c4fa7825 */ /* 0x000fc400078e028e */
[----:B------:R5:W-:Y:S02]  /*5350*/  STL.64 [R1+0x140], R146 ;  /* 0x0001409201007387 */ /* 0x000be40000100a00 */
[----:B-1----:R-:W-:-:S04]  /*5360*/  IMAD.WIDE R152, R3, 0x4, R142 ;  /* 0x0000000403987825 */ /* 0x002fc800078e028e */
[C---:B---3--:R-:W-:Y:S01]  /*5370*/  IMAD.WIDE R150, R3.reuse, 0x4, R136 ;  /* 0x0000000403967825 */ /* 0x048fe200078e0288 */
[----:B------:R1:W-:Y:S03]  /*5380*/  STL.64 [R1+0x118], R152 ;  /* 0x0001189801007387 */ /* 0x0003e60000100a00 */
[C---:B----4-:R-:W-:Y:S01]  /*5390*/  IMAD.WIDE R148, R3.reuse, 0x4, R138 ;  /* 0x0000000403947825 */ /* 0x050fe200078e028a */
[----:B------:R1:W-:Y:S03]  /*53a0*/  LDGSTS.E [R2+0x5000], desc[UR8][R152.64], !P5 ;  /* 0x0500000098027fae */ /* 0x0003e6000e921848 */
[----:B-----5:R-:W-:Y:S01]  /*53b0*/  IMAD.WIDE R146, R3, 0x4, R140 ;  /* 0x0000000403927825 */ /* 0x020fe200078e028c */
[----:B------:R3:W-:Y:S03]  /*53c0*/  STL.64 [R1+0x110], R150 ;  /* 0x0001109601007387 */ /* 0x0007e60000100a00 */
[----:B------:R-:W-:Y:S01]  /*53d0*/  IMAD R3, R36, 0x1c, RZ ;  /* 0x0000001c24037824 */ /* 0x000fe200078e02ff */
[----:B------:R3:W-:Y:S01]  /*53e0*/  LDGSTS.E [R2+0x5100], desc[UR8][R150.64], !P5 ;  /* 0x0510000096027fae */ /* 0x0007e2000e921848 */
[----:B------:R-:W-:-:S03]  /*53f0*/  IMAD.WIDE R216, R202, 0x4, R142 ;  /* 0x00000004cad87825 */ /* 0x000fc600078e028e */
[----:B------:R4:W-:Y:S01]  /*5400*/  STL.64 [R1+0x108], R148 ;  /* 0x0001089401007387 */ /* 0x0009e20000100a00 */
[----:B-1----:R-:W-:-:S03]  /*5410*/  IMAD.WIDE R152, R5, 0x4, R142 ;  /* 0x0000000405987825 */ /* 0x002fc600078e028e */
[----:B------:R4:W-:Y:S01]  /*5420*/  LDGSTS.E [R2+0x5200], desc[UR8][R148.64], !P5 ;  /* 0x0520000094027fae */ /* 0x0009e2000e921848 */
[----:B------:R-:W-:-:S03]  /*5430*/  IMAD.WIDE R200, R202, 0x4, R138 ;  /* 0x00000004cac87825 */ /* 0x000fc600078e028a */
[----:B------:R1:W-:Y:S01]  /*5440*/  STL.64 [R1+0x100], R146 ;  /* 0x0001009201007387 */ /* 0x0003e20000100a00 */
[----:B---3--:R-:W-:-:S03]  /*5450*/  IMAD.WIDE R150, R5, 0x4, R136 ;  /* 0x0000000405967825 */ /* 0x008fc600078e0288 */
[----:B------:R1:W-:Y:S01]  /*5460*/  LDGSTS.E [R2+0x5300], desc[UR8][R146.64], !P5 ;  /* 0x0530000092027fae */ /* 0x0003e2000e921848 */
[----:B------:R-:W-:Y:S01]  /*5470*/  ISETP.GE.U32.AND P5, PT, R0, 0x7fffff90, PT ;  /* 0x7fffff900000780c */ /* 0x000fe20003fa6070 */
[C---:B------:R-:W-:Y:S01]  /*5480*/  IMAD.WIDE R224, R208.reuse, 0x4, R142 ;  /* 0x00000004d0e07825 */ /* 0x040fe200078e028e */
[----:B------:R-:W-:Y:S01]  /*5490*/  IADD3 R0, R37, -0x35, RZ ;  /* 0xffffffcb25007810 */ /* 0x000fe20007ffe0ff */
[----:B------:R3:W-:Y:S01]  /*54a0*/  STL.64 [R1+0xd8], R152 ;  /* 0x0000d89801007387 */ /* 0x0007e20000100a00 */
[----:B------:R-:W5:Y:S01]  /*54b0*/  LDC R37, c[0x0][0x230] ;  /* 0x00008c00ff257b82 */ /* 0x000f620000000800 */
[----:B----4-:R-:W-:Y:S02]  /*54c0*/  IMAD.WIDE R148, R5, 0x4, R138 ;  /* 0x0000000405947825 */ /* 0x010fe400078e028a */
[----:B------:R3:W-:Y:S02]  /*54d0*/  LDGSTS.E [R2+0x6000], desc[UR8][R152.64], !P2 ;  /* 0x0600000098027fae */ /* 0x0007e4000d121848 */
[----:B------:R-:W-:-:S02]  /*54e0*/  IMAD.WIDE R204, R208, 0x4, R136 ;  /* 0x00000004d0cc7825 */ /* 0x000fc400078e0288 */
[----:B------:R4:W-:Y:S02]  /*54f0*/  STL.64 [R1+0xd0], R150 ;  /* 0x0000d09601007387 */ /* 0x0009e40000100a00 */
[----:B-1----:R-:W-:Y:S02]  /*5500*/  IMAD.WIDE R146, R5, 0x4, R140 ;  /* 0x0000000405927825 */ /* 0x002fe400078e028c */
[----:B------:R4:W-:Y:S02]  /*5510*/  LDGSTS.E [R2+0x6100], desc[UR8][R150.64], !P2 ;  /* 0x0610000096027fae */ /* 0x0009e4000d121848 */
[----:B------:R-:W-:Y:S02]  /*5520*/  IMAD.SHL.U32 R5, R36, 0x20, RZ ;  /* 0x0000002024057824 */ /* 0x000fe400078e00ff */
[C---:B---3--:R-:W-:Y:S01]  /*5530*/  IMAD.WIDE R152, R3.reuse, 0x4, R142 ;  /* 0x0000000403987825 */ /* 0x048fe200078e028e */
[----:B------:R1:W-:Y:S03]  /*5540*/  STL.64 [R1+0xc8], R148 ;  /* 0x0000c89401007387 */ /* 0x0003e60000100a00 */
[C---:B------:R-:W-:Y:S01]  /*5550*/  IMAD.WIDE R206, R208.reuse, 0x4, R138 ;  /* 0x00000004d0ce7825 */ /* 0x040fe200078e028a */
[----:B------:R1:W-:Y:S03]  /*5560*/  LDGSTS.E [R2+0x6200], desc[UR8][R148.64], !P2 ;  /* 0x0620000094027fae */ /* 0x0003e6000d121848 */
[----:B----4-:R-:W-:Y:S01]  /*5570*/  IMAD.WIDE R150, R3, 0x4, R136 ;  /* 0x0000000403967825 */ /* 0x010fe200078e0288 */
[----:B------:R3:W-:Y:S03]  /*5580*/  STL.64 [R1+0xc0], R146 ;  /* 0x0000c09201007387 */ /* 0x0007e60000100a00 */
[----:B------:R-:W-:Y:S01]  /*5590*/  IMAD.WIDE R208, R208, 0x4, R140 ;  /* 0x00000004d0d07825 */ /* 0x000fe200078e028c */
[----:B------:R3:W-:Y:S01]  /*55a0*/  LDGSTS.E [R2+0x6300], desc[UR8][R146.64], !P2 ;  /* 0x0630000092027fae */ /* 0x0007e2000d121848 */
[----:B------:R-:W-:-:S02]  /*55b0*/  ISETP.GE.U32.AND P2, PT, R0, 0x7fffff8c, PT ;  /* 0x7fffff8c0000780c */ /* 0x000fc40003f46070 */
[----:B------:R-:W-:Y:S01]  /*55c0*/  VIADD R0, R145, 0xffffffc7 ;  /* 0xffffffc791007836 */ /* 0x000fe20000000000 */
[----:B------:R4:W-:Y:S01]  /*55d0*/  STL.64 [R1+0x98], R152 ;  /* 0x0000989801007387 */ /* 0x0009e20000100a00 */
[----:B-1----:R-:W-:-:S03]  /*55e0*/  IMAD.WIDE R148, R3, 0x4, R138 ;  /* 0x0000000403947825 */ /* 0x002fc600078e028a */
[----:B------:R4:W-:Y:S01]  /*55f0*/  LDGSTS.E [R2+0x7000], desc[UR8][R152.64], !P4 ;  /* 0x0700000098027fae */ /* 0x0009e2000e121848 */
[----:B------:R-:W-:-:S03]  /*5600*/  IMAD.WIDE R232, R214, 0x4, R142 ;  /* 0x00000004d6e87825 */ /* 0x000fc600078e028e */
[----:B------:R1:W-:Y:S01]  /*5610*/  STL.64 [R1+0x90], R150 ;  /* 0x0000909601007387 */ /* 0x0003e20000100a00 */
[----:B---3--:R-:W-:-:S03]  /*5620*/  IMAD.WIDE R146, R3, 0x4, R140 ;  /* 0x0000000403927825 */ /* 0x008fc600078e028c */
[----:B------:R1:W-:Y:S01]  /*5630*/  LDGSTS.E [R2+0x7100], desc[UR8][R150.64], !P4 ;  /* 0x0710000096027fae */ /* 0x0003e2000e121848 */
[----:B------:R-:W-:Y:S02]  /*5640*/  IMAD R3, R36, 0x24, RZ ;  /* 0x0000002424037824 */ /* 0x000fe400078e02ff */
[C---:B------:R-:W-:Y:S01]  /*5650*/  IMAD.WIDE R210, R214.reuse, 0x4, R136 ;  /* 0x00000004d6d27825 */ /* 0x040fe200078e0288 */
[----:B------:R3:W-:Y:S03]  /*5660*/  STL.64 [R1+0x88], R148 ;  /* 0x0000889401007387 */ /* 0x0007e60000100a00 */
[C---:B----4-:R-:W-:Y:S01]  /*5670*/  IMAD.WIDE R152, R5.reuse, 0x4, R142 ;  /* 0x0000000405987825 */ /* 0x050fe200078e028e */
[----:B------:R3:W-:Y:S03]  /*5680*/  LDGSTS.E [R2+0x7200], desc[UR8][R148.64], !P4 ;  /* 0x0720000094027fae */ /* 0x0007e6000e121848 */
[----:B------:R-:W-:Y:S01]  /*5690*/  IMAD.WIDE R212, R214, 0x4, R138 ;  /* 0x00000004d6d47825 */ /* 0x000fe200078e028a */
[----:B------:R4:W-:Y:S03]  /*56a0*/  STL.64 [R1+0x80], R146 ;  /* 0x0000809201007387 */ /* 0x0009e60000100a00 */
[----:B-1----:R-:W-:Y:S01]  /*56b0*/  IMAD.WIDE R150, R5, 0x4, R136 ;  /* 0x0000000405967825 */ /* 0x002fe200078e0288 */
[----:B------:R4:W-:Y:S01]  /*56c0*/  LDGSTS.E [R2+0x7300], desc[UR8][R146.64], !P4 ;  /* 0x0730000092027fae */ /* 0x0009e2000e121848 */
[----:B------:R-:W-:-:S02]  /*56d0*/  ISETP.GE.U32.AND P4, PT, R0, 0x7fffff88, PT ;  /* 0x7fffff880000780c */ /* 0x000fc40003f86070 */
[----:B--2---:R-:W-:Y:S01]  /*56e0*/  IADD3 R0, R144, -0x3d, RZ ;  /* 0xffffffc390007810 */ /* 0x004fe20007ffe0ff */
[----:B---3--:R-:W-:Y:S01]  /*56f0*/  IMAD.WIDE R148, R5, 0x4, R138 ;  /* 0x0000000405947825 */ /* 0x008fe200078e028a */
[----:B------:R1:W-:Y:S03]  /*5700*/  LDGSTS.E [R2+0x8000], desc[UR8][R152.64], !P1 ;  /* 0x0800000098027fae */ /* 0x0003e6000c921848 */
[--C-:B------:R-:W-:Y:S01]  /*5710*/  IMAD.WIDE R144, R3, 0x4, R140.reuse ;  /* 0x0000000403907825 */ /* 0x100fe200078e028c */
[----:B------:R2:W-:Y:S03]  /*5720*/  LDGSTS.E [R2+0x8100], desc[UR8][R150.64], !P1 ;  /* 0x0810000096027fae */ /* 0x0005e6000c921848 */
[--C-:B----4-:R-:W-:Y:S01]  /*5730*/  IMAD.WIDE R146, R5, 0x4, R140.reuse ;  /* 0x0000000405927825 */ /* 0x110fe200078e028c */
[----:B------:R3:W-:Y:S01]  /*5740*/  LDGSTS.E [R2+0x8200], desc[UR8][R148.64], !P1 ;  /* 0x0820000094027fae */ /* 0x0007e2000c921848 */
[----:B------:R-:W4:Y:S02]  /*5750*/  LDC R5, c[0x0][0x230] ;  /* 0x00008c00ff057b82 */ /* 0x000f240000000800 */
[----:B------:R-:W-:Y:S01]  /*5760*/  IMAD.WIDE R214, R214, 0x4, R140 ;  /* 0x00000004d6d67825 */ /* 0x000fe200078e028c */
[----:B------:R5:W-:Y:S01]  /*5770*/  LDGSTS.E [R2+0x8300], desc[UR8][R146.64], !P1 ;  /* 0x0830000092027fae */ /* 0x000be2000c921848 */
[----:B------:R-:W-:-:S02]  /*5780*/  ISETP.GE.U32.AND P1, PT, R0, 0x7fffff84, PT ;  /* 0x7fffff840000780c */ /* 0x000fc40003f26070 */
[----:B------:R-:W-:Y:S01]  /*5790*/  VIADD R0, R4, 0xfffffffe ;  /* 0xfffffffe04007836 */ /* 0x000fe20000000000 */
[----:B------:R1:W-:Y:S01]  /*57a0*/  STL.64 [R1+0x58], R152 ;  /* 0x0000589801007387 */ /* 0x0003e20000100a00 */
[----:B------:R-:W4:Y:S01]  /*57b0*/  LDC R4, c[0x0][0x230] ;  /* 0x00008c00ff047b82 */ /* 0x000f220000000800 */
[C---:B------:R-:W-:Y:S02]  /*57c0*/  IMAD.WIDE R240, R222.reuse, 0x4, R142 ;  /* 0x00000004def07825 */ /* 0x040fe400078e028e */
[----:B------:R2:W-:Y:S02]  /*57d0*/  STL.64 [R1+0x50], R150 ;  /* 0x0000509601007387 */ /* 0x0005e40000100a00 */
[C---:B------:R-:W-:Y:S02]  /*57e0*/  IMAD.WIDE R218, R222.reuse, 0x4, R136 ;  /* 0x00000004deda7825 */ /* 0x040fe400078e0288 */
[----:B------:R3:W-:Y:S02]  /*57f0*/  STL.64 [R1+0x48], R148 ;  /* 0x0000489401007387 */ /* 0x0007e40000100a00 */
[----:B------:R-:W-:-:S02]  /*5800*/  IMAD.WIDE R220, R222, 0x4, R138 ;  /* 0x00000004dedc7825 */ /* 0x000fc400078e028a */
[----:B------:R5:W-:Y:S02]  /*5810*/  STL.64 [R1+0x40], R146 ;  /* 0x0000409201007387 */ /* 0x000be40000100a00 */
[----:B-1----:R-:W-:-:S04]  /*5820*/  IMAD.WIDE R152, R3, 0x4, R142 ;  /* 0x0000000403987825 */ /* 0x002fc800078e028e */
[C---:B--2---:R-:W-:Y:S01]  /*5830*/  IMAD.WIDE R150, R3.reuse, 0x4, R136 ;  /* 0x0000000403967825 */ /* 0x044fe200078e0288 */
[----:B------:R1:W-:Y:S03]  /*5840*/  STL.64 [R1+0x18], R152 ;  /* 0x0000189801007387 */ /* 0x0003e60000100a00 */
[----:B---3--:R-:W-:Y:S01]  /*5850*/  IMAD R149, R36, 0x28, RZ ;  /* 0x0000002824957824 */ /* 0x008fe200078e02ff */
[----:B------:R1:W-:Y:S01]  /*5860*/  LDGSTS.E [R2+0x9000], desc[UR8][R152.64], !P0 ;  /* 0x0900000098027fae */ /* 0x0003e2000c121848 */
[----:B-----5:R-:W-:Y:S02]  /*5870*/  IMAD.WIDE R146, R3, 0x4, R138 ;  /* 0x0000000403927825 */ /* 0x020fe400078e028a */
[----:B------:R-:W2:Y:S01]  /*5880*/  LDC R3, c[0x0][0x230] ;  /* 0x00008c00ff037b82 */ /* 0x000ea20000000800 */
[----:B------:R3:W-:Y:S01]  /*5890*/  STL.64 [R1+0x10], R150 ;  /* 0x0000109601007387 */ /* 0x0007e20000100a00 */
[----:B------:R-:W-:-:S03]  /*58a0*/  IMAD.WIDE R162, R149, 0x4, R142 ;  /* 0x0000000495a27825 */ /* 0x000fc600078e028e */
[----:B------:R3:W-:Y:S01]  /*58b0*/  LDGSTS.E [R2+0x9100], desc[UR8][R150.64], !P0 ;  /* 0x0910000096027fae */ /* 0x0007e2000c121848 */
[----:B----4-:R-:W-:Y:S02]  /*58c0*/  VIADD R4, R4, 0xfffffff2 ;  /* 0xfffffff204047836 */ /* 0x010fe40000000000 */
[----:B------:R-:W-:Y:S01]  /*58d0*/  IMAD.WIDE R222, R222, 0x4, R140 ;  /* 0x00000004dede7825 */ /* 0x000fe200078e028c */
[----:B------:R4:W-:Y:S03]  /*58e0*/  STL.64 [R1+0x8], R146 ;  /* 0x0000089201007387 */ /* 0x0009e60000100a00 */
[C---:B-1----:R-:W-:Y:S01]  /*58f0*/  IMAD.WIDE R152, R155.reuse, 0x4, R138 ;  /* 0x000000049b987825 */ /* 0x042fe200078e028a */
[----:B------:R4:W-:Y:S03]  /*5900*/  LDGSTS.E [R2+0x9200], desc[UR8][R146.64], !P0 ;  /* 0x0920000092027fae */ /* 0x0009e6000c121848 */
[----:B------:R-:W-:Y:S01]  /*5910*/  IMAD.WIDE R242, R230, 0x4, R142 ;  /* 0x00000004e6f27825 */ /* 0x000fe200078e028e */
[----:B------:R1:W-:Y:S03]  /*5920*/  STL.64 [R1], R144 ;  /* 0x0000009001007387 */ /* 0x0003e60000100a00 */
[----:B---3--:R-:W-:Y:S01]  /*5930*/  IMAD.WIDE R150, R155, 0x4, R136 ;  /* 0x000000049b967825 */ /* 0x008fe200078e0288 */
[----:B------:R1:W-:Y:S01]  /*5940*/  LDGSTS.E [R2+0x9300], desc[UR8][R144.64], !P0 ;  /* 0x0930000090027fae */ /* 0x0003e2000c121848 */
[----:B------:R-:W-:-:S02]  /*5950*/  ISETP.GE.U32.AND P0, PT, R0, 0x7fffffbf, PT ;  /* 0x7fffffbf0000780c */ /* 0x000fc40003f06070 */
[----:B------:R-:W-:Y:S01]  /*5960*/  VIADD R0, R37, 0xfffffffa ;  /* 0xfffffffa25007836 */ /* 0x000fe20000000000 */
[----:B------:R3:W-:Y:S01]  /*5970*/  LDGSTS.E [R2+0xa000], desc[UR8][R162.64], !P3 ;  /* 0x0a000000a2027fae */ /* 0x0007e2000d921848 */
[----:B----4-:R-:W-:Y:S01]  /*5980*/  IMAD.WIDE R146, R149, 0x4, R138 ;  /* 0x0000000495927825 */ /* 0x010fe200078e028a */
[----:B------:R-:W4:Y:S02]  /*5990*/  LDC R37, c[0x0][0x230] ;  /* 0x00008c00ff257b82 */ /* 0x000f240000000800 */
[----:B------:R3:W-:Y:S01]  /*59a0*/  STL.64 [R1+0xe40], R162 ;  /* 0x000e40a201007387 */ /* 0x0007e20000100a00 */
[----:B------:R-:W-:-:S04]  /*59b0*/  IMAD.WIDE R154, R155, 0x4, R140 ;  /* 0x000000049b9a7825 */ /* 0x000fc800078e028c */
[----:B-1----:R-:W-:-:S04]  /*59c0*/  IMAD.WIDE R144, R149, 0x4, R136 ;  /* 0x0000000495907825 */ /* 0x002fc800078e0288 */
[----:B------:R-:W-:Y:S01]  /*59d0*/  IMAD.WIDE R148, R149, 0x4, R140 ;  /* 0x0000000495947825 */ /* 0x000fe200078e028c */
[----:B------:R1:W-:Y:S03]  /*59e0*/  LDGSTS.E [R2+0xa100], desc[UR8][R144.64], !P3 ;  /* 0x0a10000090027fae */ /* 0x0003e6000d921848 */
[----:B--2---:R-:W-:Y:S01]  /*59f0*/  VIADD R3, R3, 0xffffffee ;  /* 0xffffffee03037836 */ /* 0x004fe20000000000 */
[----:B------:R2:W-:Y:S01]  /*5a00*/  LDGSTS.E [R2+0xa200], desc[UR8][R146.64], !P3 ;  /* 0x0a20000092027fae */ /* 0x0005e2000d921848 */
[----:B---3--:R-:W-:Y:S02]  /*5a10*/  IMAD.MOV.U32 R162, RZ, RZ, R198 ;  /* 0x000000ffffa27224 */ /* 0x008fe400078e00c6 */
[----:B------:R-:W-:Y:S01]  /*5a20*/  IMAD.MOV.U32 R163, RZ, RZ, R199 ;  /* 0x000000ffffa37224 */ /* 0x000fe200078e00c7 */
[----:B------:R3:W-:Y:S01]  /*5a30*/  LDGSTS.E [R2+0xa300], desc[UR8][R148.64], !P3 ;  /* 0x0a30000094027fae */ /* 0x0007e2000d921848 */
[----:B------:R-:W-:Y:S01]  /*5a40*/  ISETP.GE.U32.AND P3, PT, R0, 0x7fffffbb, PT ;  /* 0x7fffffbb0000780c */ /* 0x000fe20003f66070 */
[C---:B------:R-:W-:Y:S01]  /*5a50*/  IMAD.WIDE R198, R202.reuse, 0x4, R136 ;  /* 0x00000004cac67825 */ /* 0x040fe200078e0288 */
[----:B------:R-:W-:Y:S01]  /*5a60*/  IADD3 R0, R5, -0xa, RZ ;  /* 0xfffffff605007810 */ /* 0x000fe20007ffe0ff */
[----:B------:R-:W-:Y:S01]  /*5a70*/  LDGSTS.E [R2+0xb000], desc[UR8][R170.64], !P6 ;  /* 0x0b000000aa027fae */ /* 0x000fe2000f121848 */
[----:B------:R-:W5:Y:S01]  /*5a80*/  LDC R5, c[0x0][0x230] ;  /* 0x00008c00ff057b82 */ /* 0x000f620000000800 */
[----:B------:R-:W-:-:S02]  /*5a90*/  IMAD.WIDE R202, R202, 0x4, R140 ;  /* 0x00000004caca7825 */ /* 0x000fc400078e028c */
[----:B------:R4:W-:Y:S02]  /*5aa0*/  LDGSTS.E [R2+0xb100], desc[UR8][R150.64], !P6 ;  /* 0x0b10000096027fae */ /* 0x0009e4000f121848 */
[C---:B------:R-:W-:Y:S02]  /*5ab0*/  IMAD.WIDE R226, R230.reuse, 0x4, R136 ;  /* 0x00000004e6e27825 */ /* 0x040fe400078e0288 */
[----:B------:R4:W-:Y:S02]  /*5ac0*/  LDGSTS.E [R2+0xb200], desc[UR8][R152.64], !P6 ;  /* 0x0b20000098027fae */ /* 0x0009e4000f121848 */
[----:B------:R-:W-:Y:S02]  /*5ad0*/  IMAD.WIDE R228, R230, 0x4, R138 ;  /* 0x00000004e6e47825 */ /* 0x000fe400078e028a */
[----:B------:R-:W-:Y:S01]  /*5ae0*/  LDGSTS.E [R2+0xb300], desc[UR8][R154.64], !P6 ;  /* 0x0b3000009a027fae */ /* 0x000fe2000f121848 */
[----:B------:R-:W-:Y:S01]  /*5af0*/  ISETP.GE.U32.AND P6, PT, R0, 0x7fffffb7, PT ;  /* 0x7fffffb70000780c */ /* 0x000fe20003fc6070 */
[----:B------:R-:W-:Y:S01]  /*5b00*/  IMAD.WIDE R230, R230, 0x4, R140 ;  /* 0x00000004e6e67825 */ /* 0x000fe200078e028c */
[----:B------:R-:W1:Y:S01]  /*5b10*/  LDC R0, c[0x0][0x230] ;  /* 0x00008c00ff007b82 */ /* 0x000e620000000800 */
[----:B------:R-:W-:Y:S02]  /*5b20*/  LDGSTS.E [R2+0xc000], desc[UR8][R178.64], !P5 ;  /* 0x0c000000b2027fae */ /* 0x000fe4000e921848 */
[----:B------:R-:W-:-:S02]  /*5b30*/  IMAD.WIDE R244, R238, 0x4, R142 ;  /* 0x00000004eef47825 */ /* 0x000fc400078e028e */
[----:B------:R-:W-:Y:S02]  /*5b40*/  LDGSTS.E [R2+0xc100], desc[UR8][R156.64], !P5 ;  /* 0x0c1000009c027fae */ /* 0x000fe4000e921848 */
[C---:B------:R-:W-:Y:S02]  /*5b50*/  IMAD.WIDE R234, R238.reuse, 0x4, R136 ;  /* 0x00000004eeea7825 */ /* 0x040fe400078e0288 */
[----:B------:R-:W-:Y:S02]  /*5b60*/  LDGSTS.E [R2+0xc200], desc[UR8][R158.64], !P5 ;  /* 0x0c2000009e027fae */ /* 0x000fe4000e921848 */
[----:B------:R-:W-:Y:S02]  /*5b70*/  IMAD.WIDE R236, R238, 0x4, R138 ;  /* 0x00000004eeec7825 */ /* 0x000fe400078e028a */
[----:B------:R-:W-:Y:S01]  /*5b80*/  LDGSTS.E [R2+0xc300], desc[UR8][R160.64], !P5 ;  /* 0x0c300000a0027fae */ /* 0x000fe2000e921848 */
[----:B------:R-:W-:Y:S01]  /*5b90*/  ISETP.GE.U32.AND P5, PT, R4, 0x7fffffb3, PT ;  /* 0x7fffffb30400780c */ /* 0x000fe20003fa6070 */
[----:B------:R-:W-:Y:S01]  /*5ba0*/  IMAD.WIDE R238, R238, 0x4, R140 ;  /* 0x00000004eeee7825 */ /* 0x000fe200078e028c */
[----:B------:R-:W3:Y:S01]  /*5bb0*/  LDC R4, c[0x0][0x230] ;  /* 0x00008c00ff047b82 */ /* 0x000ee20000000800 */
[----:B------:R2:W-:Y:S04]  /*5bc0*/  STL.64 [R1+0xe48], R144 ;  /* 0x000e489001007387 */ /* 0x0005e80000100a00 */
[----:B------:R4:W-:Y:S01]  /*5bd0*/  STL.64 [R1+0xe50], R146 ;  /* 0x000e509201007387 */ /* 0x0009e20000100a00 */
[----:B-1----:R-:W-:-:S03]  /*5be0*/  IADD3 R0, R0, -0x16, RZ ;  /* 0xffffffea00007810 */ /* 0x002fc60007ffe0ff */
[----:B------:R-:W-:Y:S04]  /*5bf0*/  LDGSTS.E [R2+0xd000], desc[UR8][R186.64], !P2 ;  /* 0x0d000000ba027fae */ /* 0x000fe8000d121848 */
[----:B------:R-:W-:Y:S01]  /*5c00*/  LDGSTS.E [R2+0xd100], desc[UR8][R164.64], !P2 ;  /* 0x0d100000a4027fae */ /* 0x000fe2000d121848 */
[----:B--2---:R-:W-:Y:S01]  /*5c10*/  IMAD.WIDE R144, R36, 0x4, R140 ;  /* 0x0000000424907825 */ /* 0x004fe200078e028c */
[----:B----4-:R-:W-:Y:S02]  /*5c20*/  LOP3.LUT R146, R180, 0x3f, RZ, 0xc0, !PT ;  /* 0x0000003fb4927812 */ /* 0x010fe400078ec0ff */
[----:B------:R-:W-:Y:S01]  /*5c30*/  LDGSTS.E [R2+0xd200], desc[UR8][R166.64], !P2 ;  /* 0x0d200000a6027fae */ /* 0x000fe2000d121848 */
[----:B------:R-:W-:-:S03]  /*5c40*/  IMAD.WIDE R180, R184, 0x4, R136 ;  /* 0x00000004b8b47825 */ /* 0x000fc600078e0288 */
[----:B------:R-:W-:Y:S01]  /*5c50*/  LDGSTS.E [R2+0xd300], desc[UR8][R168.64], !P2 ;  /* 0x0d300000a8027fae */ /* 0x000fe2000d121848 */
[----:B------:R-:W-:Y:S01]  /*5c60*/  IMAD.SHL.U32 R147, R146, 0x4, RZ ;  /* 0x0000000492937824 */ /* 0x000fe200078e00ff */
[----:B------:R-:W-:Y:S01]  /*5c70*/  ISETP.GE.U32.AND P2, PT, R3, 0x7fffffaf, PT ;  /* 0x7fffffaf0300780c */ /* 0x000fe20003f46070 */
[----:B------:R-:W-:Y:S01]  /*5c80*/  IMAD.WIDE R184, R184, 0x4, R140 ;  /* 0x00000004b8b87825 */ /* 0x000fe200078e028c */
[----:B------:R-:W-:Y:S02]  /*5c90*/  LDGSTS.E [R2+0xe000], desc[UR8][R188.64], !P4 ;  /* 0x0e000000bc027fae */ /* 0x000fe4000e121848 */
[----:B------:R-:W-:Y:S02]  /*5ca0*/  LOP3.LUT R3, R147, 0x20, RZ, 0x3c, !PT ;  /* 0x0000002093037812 */ /* 0x000fe400078e3cff */
[----:B------:R-:W-:Y:S02]  /*5cb0*/  LDGSTS.E [R2+0xe100], desc[UR8][R172.64], !P4 ;  /* 0x0e100000ac027fae */ /* 0x000fe4000e121848 */
[----:B------:R-:W-:-:S02]  /*5cc0*/  IADD3 R3, R3, UR4, RZ ;  /* 0x0000000403037c10 */ /* 0x000fc4000fffe0ff */
[----:B------:R1:W-:Y:S04]  /*5cd0*/  STL.64 [R1+0xe58], R148 ;  /* 0x000e589401007387 */ /* 0x0003e80000100a00 */
[----:B------:R-:W-:Y:S04]  /*5ce0*/  LDGSTS.E [R2+0xe200], desc[UR8][R174.64], !P4 ;  /* 0x0e200000ae027fae */ /* 0x000fe8000e121848 */
[----:B------:R-:W-:Y:S04]  /*5cf0*/  STL.64 [R1+0xe60], R170 ;  /* 0x000e60aa01007387 */ /* 0x000fe80000100a00 */
[----:B------:R-:W-:Y:S01]  /*5d00*/  LDGSTS.E [R2+0xe300], desc[UR8][R176.64], !P4 ;  /* 0x0e300000b0027fae */ /* 0x000fe2000e121848 */
[----:B------:R-:W-:Y:S01]  /*5d10*/  ISETP.GE.U32.AND P4, PT, R0, 0x7fffffab, PT ;  /* 0x7fffffab0000780c */ /* 0x000fe20003f86070 */
[----:B---3--:R-:W-:-:S02]  /*5d20*/  VIADD R0, R4, 0xffffffe6 ;  /* 0xffffffe604007836 */ /* 0x008fc40000000000 */
[----:B------:R2:W-:Y:S01]  /*5d30*/  STL.64 [R1+0xe68], R150 ;  /* 0x000e689601007387 */ /* 0x0005e20000100a00 */
[----:B-1----:R-:W-:-:S03]  /*5d40*/  IMAD.WIDE R148, R36, 0x4, R138 ;  /* 0x0000000424947825 */ /* 0x002fc600078e028a */
[----:B------:R1:W-:Y:S01]  /*5d50*/  STL.64 [R1+0xe70], R152 ;  /* 0x000e709801007387 */ /* 0x0003e20000100a00 */
[----:B-----5:R-:W-:Y:S02]  /*5d60*/  VIADD R4, R5, 0xffffffe2 ;  /* 0xffffffe205047836 */ /* 0x020fe40000000000 */
[----:B------:R-:W3:Y:S01]  /*5d70*/  LDC R5, c[0x0][0x230] ;  /* 0x00008c00ff057b82 */ /* 0x000ee20000000800 */
[----:B------:R-:W-:Y:S04]  /*5d80*/  STL.64 [R1+0xe78], R154 ;  /* 0x000e789a01007387 */ /* 0x000fe80000100a00 */
[----:B------:R-:W-:Y:S01]  /*5d90*/  LDGSTS.E [R2+0xf000], desc[UR8][R190.64], !P1 ;  /* 0x0f000000be027fae */ /* 0x000fe2000c921848 */
[----:B--2---:R-:W-:-:S03]  /*5da0*/  IMAD.WIDE R150, R36, 0x4, R136 ;  /* 0x0000000424967825 */ /* 0x004fc600078e0288 */
[----:B------:R-:W-:Y:S01]  /*5db0*/  STL.64 [R1+0xe80], R178 ;  /* 0x000e80b201007387 */ /* 0x000fe20000100a00 */
[----:B-1----:R-:W-:-:S03]  /*5dc0*/  IMAD.WIDE R152, R36, 0x4, R142 ;  /* 0x0000000424987825 */ /* 0x002fc600078e028e */
[----:B------:R-:W-:Y:S04]  /*5dd0*/  LDGSTS.E [R2+0xf100], desc[UR8][R180.64], !P1 ;  /* 0x0f100000b4027fae */ /* 0x000fe8000c921848 */
[----:B------:R-:W-:Y:S04]  /*5de0*/  STL.64 [R1+0xe88], R156 ;  /* 0x000e889c01007387 */ /* 0x000fe80000100a00 */
[----:B------:R-:W-:Y:S04]  /*5df0*/  LDGSTS.E [R2+0xf200], desc[UR8][R182.64], !P1 ;  /* 0x0f200000b6027fae */ /* 0x000fe8000c921848 */
[----:B------:R-:W-:Y:S04]  /*5e00*/  STL.64 [R1+0xe90], R158 ;  /* 0x000e909e01007387 */ /* 0x000fe80000100a00 */
[----:B------:R-:W-:Y:S01]  /*5e10*/  LDGSTS.E [R2+0xf300], desc[UR8][R184.64], !P1 ;  /* 0x0f300000b8027fae */ /* 0x000fe2000c921848 */
[----:B------:R-:W-:Y:S01]  /*5e20*/  ISETP.GE.U32.AND P1, PT, R0, 0x7fffffa7, PT ;  /* 0x7fffffa70000780c */ /* 0x000fe20003f26070 */
[----:B------:R-:W-:-:S02]  /*5e30*/  IMAD R0, R36, 0x5, RZ ;  /* 0x0000000524007824 */ /* 0x000fc400078e02ff */
[----:B------:R-:W-:Y:S04]  /*5e40*/  STL.64 [R1+0xe98], R160 ;  /* 0x000e98a001007387 */ /* 0x000fe80000100a00 */
[----:B------:R1:W-:Y:S04]  /*5e50*/  STL.64 [R1+0x240], R152 ;  /* 0x0002409801007387 */ /* 0x0003e80000100a00 */
[----:B------:R1:W-:Y:S04]  /*5e60*/  LDGSTS.E [R3+0x400], desc[UR8][R152.64], !P0 ;  /* 0x0040000098037fae */ /* 0x0003e8000c121848 */
[----:B------:R2:W-:Y:S04]  /*5e70*/  STL.64 [R1+0x238], R150 ;  /* 0x0002389601007387 */ /* 0x0005e80000100a00 */
[----:B------:R2:W-:Y:S04]  /*5e80*/  LDGSTS.E [R3+0x500], desc[UR8][R150.64], !P0 ;  /* 0x0050000096037fae */ /* 0x0005e8000c121848 */
[----:B------:R4:W-:Y:S01]  /*5e90*/  STL.64 [R1+0x230], R148 ;  /* 0x0002309401007387 */ /* 0x0009e20000100a00 */
[----:B-1----:R-:W-:-:S03]  /*5ea0*/  IMAD.WIDE R152, R0, 0x4, R142 ;  /* 0x0000000400987825 */ /* 0x002fc600078e028e */
[----:B------:R4:W-:Y:S04]  /*5eb0*/  LDGSTS.E [R3+0x600], desc[UR8][R148.64], !P0 ;  /* 0x0060000094037fae */ /* 0x0009e8000c121848 */
[----:B------:R1:W-:Y:S01]  /*5ec0*/  STL.64 [R1+0x228], R144 ;  /* 0x0002289001007387 */ /* 0x0003e20000100a00 */
[----:B--2---:R-:W-:-:S03]  /*5ed0*/  IMAD.WIDE R150, R0, 0x4, R136 ;  /* 0x0000000400967825 */ /* 0x004fc600078e0288 */
[----:B------:R1:W-:Y:S01]  /*5ee0*/  LDGSTS.E [R3+0x700], desc[UR8][R144.64], !P0 ;  /* 0x0070000090037fae */ /* 0x0003e2000c121848 */
[----:B------:R-:W-:Y:S01]  /*5ef0*/  ISETP.GE.U32.AND P0, PT, R4, 0x7fffffa3, PT ;  /* 0x7fffffa30400780c */ /* 0x000fe20003f06070 */
[----:B------:R-:W-:Y:S02]  /*5f00*/  IMAD R4, R36, 0x9, RZ ;  /* 0x0000000924047824 */ /* 0x000fe400078e02ff */
[C---:B----4-:R-:W-:Y:S01]  /*5f10*/  IMAD.WIDE R148, R0.reuse, 0x4, R138 ;  /* 0x0000000400947825 */ /* 0x050fe200078e028a */
[----:B------:R2:W-:Y:S04]  /*5f20*/  LDGSTS.E [R3+0x1400], desc[UR8][R152.64], !P3 ;  /* 0x0140000098037fae */ /* 0x0005e8000d921848 */
[----:B------:R4:W-:Y:S01]  /*5f30*/  LDGSTS.E [R3+0x1500], desc[UR8][R150.64], !P3 ;  /* 0x0150000096037fae */ /* 0x0009e2000d921848 */
[----:B-1----:R-:W-:-:S03]  /*5f40*/  IMAD.WIDE R144, R0, 0x4, R140 ;  /* 0x0000000400907825 */ /* 0x002fc600078e028c */
[----:B------:R2:W-:Y:S01]  /*5f50*/  STL.64 [R1+0x1f8], R152 ;  /* 0x0001f89801007387 */ /* 0x0005e20000100a00 */
[----:B------:R-:W-:-:S03]  /*5f60*/  VIADD R0, R37, 0xffffffde ;  /* 0xffffffde25007836 */ /* 0x000fc60000000000 */
[----:B------:R1:W-:Y:S01]  /*5f70*/  LDGSTS.E [R3+0x1600], desc[UR8][R148.64], !P3 ;  /* 0x0160000094037fae */ /* 0x0003e2000d921848 */
[----:B------:R-:W5:Y:S03]  /*5f80*/  LDC R37, c[0x0][0x230] ;  /* 0x00008c00ff257b82 */ /* 0x000f660000000800 */
[----:B------:R4:W-:Y:S04]  /*5f90*/  STL.64 [R1+0x1f0], R150 ;  /* 0x0001f09601007387 */ /* 0x0009e80000100a00 */
[----:B------:R3:W-:Y:S01]  /*5fa0*/  LDGSTS.E [R3+0x1700], desc[UR8][R144.64], !P3 ;  /* 0x0170000090037fae */ /* 0x0007e2000d921848 */
[----:B--2---:R-:W-:Y:S01]  /*5fb0*/  IMAD.WIDE R152, R4, 0x4, R142 ;  /* 0x0000000404987825 */ /* 0x004fe200078e028e */
[----:B------:R-:W-:-:S02]  /*5fc0*/  ISETP.GE.U32.AND P3, PT, R0, 0x7fffff9f, PT ;  /* 0x7fffff9f0000780c */ /* 0x000fc40003f66070 */
[----:B------:R1:W-:Y:S01]  /*5fd0*/  STL.64 [R1+0x1e8], R148 ;  /* 0x0001e89401007387 */ /* 0x0003e20000100a00 */
[----:B------:R-:W-:Y:S02]  /*5fe0*/  IMAD R0, R36, 0xd, RZ ;  /* 0x0000000d24007824 */ /* 0x000fe400078e02ff */
[C---:B----4-:R-:W-:Y:S01]  /*5ff0*/  IMAD.WIDE R150, R4.reuse, 0x4, R136 ;  /* 0x0000000404967825 */ /* 0x050fe200078e0288 */
[----:B------:R3:W-:Y:S04]  /*6000*/  STL.64 [R1+0x1e0], R144 ;  /* 0x0001e09001007387 */ /* 0x0007e80000100a00 */
[----:B------:R2:W-:Y:S01]  /*6010*/  STL.64 [R1+0x1b8], R152 ;  /* 0x0001b89801007387 */ /* 0x0005e20000100a00 */
[----:B-1----:R-:W-:-:S03]  /*6020*/  IMAD.WIDE R148, R4, 0x4, R138 ;  /* 0x0000000404947825 */ /* 0x002fc600078e028a */
[----:B------:R2:W-:Y:S01]  /*6030*/  LDGSTS.E [R3+0x2400], desc[UR8][R152.64], !P6 ;  /* 0x0240000098037fae */ /* 0x0005e2000f121848 */
[----:B---3--:R-:W-:Y:S01]  /*6040*/  IMAD.WIDE R144, R4, 0x4, R140 ;  /* 0x0000000404907825 */ /* 0x008fe200078e028c */
[----:B------:R-:W-:Y:S02]  /*6050*/  IADD3 R4, R192, -0x26, RZ ;  /* 0xffffffdac0047810 */ /* 0x000fe40007ffe0ff */
[----:B------:R1:W-:Y:S01]  /*6060*/  STL.64 [R1+0x1b0], R150 ;  /* 0x0001b09601007387 */ /* 0x0003e20000100a00 */
[----:B------:R-:W3:Y:S03]  /*6070*/  LDC R192, c[0x0][0x230] ;  /* 0x00008c00ffc07b82 */ /* 0x000ee60000000800 */
[----:B------:R1:W-:Y:S01]  /*6080*/  LDGSTS.E [R3+0x2500], desc[UR8][R150.64], !P6 ;  /* 0x0250000096037fae */ /* 0x0003e2000f121848 */
[----:B--2---:R-:W-:-:S03]  /*6090*/  IMAD.WIDE R152, R0, 0x4, R142 ;  /* 0x0000000400987825 */ /* 0x004fc600078e028e */
[----:B------:R2:W-:Y:S04]  /*60a0*/  STL.64 [R1+0x1a8], R148 ;  /* 0x0001a89401007387 */ /* 0x0005e80000100a00 */
[----:B------:R2:W-:Y:S01]  /*60b0*/  LDGSTS.E [R3+0x2600], desc[UR8][R148.64], !P6 ;  /* 0x0260000094037fae */ /* 0x0005e2000f121848 */
[----:B-1----:R-:W-:-:S03]  /*60c0*/  IMAD.WIDE R150, R0, 0x4, R136 ;  /* 0x0000000400967825 */ /* 0x002fc600078e0288 */
[----:B------:R1:W-:Y:S04]  /*60d0*/  STL.64 [R1+0x1a0], R144 ;  /* 0x0001a09001007387 */ /* 0x0003e80000100a00 */
[----:B------:R1:W-:Y:S01]  /*60e0*/  LDGSTS.E [R3+0x2700], desc[UR8][R144.64], !P6 ;  /* 0x0270000090037fae */ /* 0x0003e2000f121848 */
[----:B------:R-:W-:Y:S01]  /*60f0*/  ISETP.GE.U32.AND P6, PT, R4, 0x7fffff9b, PT ;  /* 0x7fffff9b0400780c */ /* 0x000fe20003fc6070 */
[----:B------:R-:W-:Y:S02]  /*6100*/  IMAD R4, R36, 0x11, RZ ;  /* 0x0000001124047824 */ /* 0x000fe400078e02ff */
[C---:B--2---:R-:W-:Y:S01]  /*6110*/  IMAD.WIDE R148, R0.reuse, 0x4, R138 ;  /* 0x0000000400947825 */ /* 0x044fe200078e028a */
[----:B------:R2:W-:Y:S04]  /*6120*/  STL.64 [R1+0x178], R152 ;  /* 0x0001789801007387 */ /* 0x0005e80000100a00 */
[----:B------:R2:W-:Y:S01]  /*6130*/  LDGSTS.E [R3+0x3400], desc[UR8][R152.64], !P5 ;  /* 0x0340000098037fae */ /* 0x0005e2000e921848 */
[----:B-1----:R-:W-:-:S03]  /*6140*/  IMAD.WIDE R144, R0, 0x4, R140 ;  /* 0x0000000400907825 */ /* 0x002fc600078e028c */
[----:B------:R1:W-:Y:S01]  /*6150*/  STL.64 [R1+0x170], R150 ;  /* 0x0001709601007387 */ /* 0x0003e20000100a00 */
[----:B------:R-:W-:-:S03]  /*6160*/  VIADD R0, R5, 0xffffffd6 ;  /* 0xffffffd605007836 */ /* 0x000fc60000000000 */
[----:B------:R1:W-:Y:S01]  /*6170*/  LDGSTS.E [R3+0x3500], desc[UR8][R150.64], !P5 ;  /* 0x0350000096037fae */ /* 0x0003e2000e921848 */
[----:B------:R-:W4:Y:S03]  /*6180*/  LDC R5, c[0x0][0x230] ;  /* 0x00008c00ff057b82 */ /* 0x000f260000000800 */
[----:B------:R5:W-:Y:S01]  /*6190*/  STL.64 [R1+0x168], R148 ;  /* 0x0001689401007387 */ /* 0x000be20000100a00 */
[----:B--2---:R-:W-:-:S03]  /*61a0*/  IMAD.WIDE R152, R4, 0x4, R142 ;  /* 0x0000000404987825 */ /* 0x004fc600078e028e */
[----:B------:R5:W-:Y:S04]  /*61b0*/  LDGSTS.E [R3+0x3600], desc[UR8][R148.64], !P5 ;  /* 0x0360000094037fae */ /* 0x000be8000e921848 */
[----:B------:R2:W-:Y:S01]  /*61c0*/  STL.64 [R1+0x160], R144 ;  /* 0x0001609001007387 */ /* 0x0005e20000100a00 */
[----:B-1----:R-:W-:-:S03]  /*61d0*/  IMAD.WIDE R150, R4, 0x4, R136 ;  /* 0x0000000404967825 */ /* 0x002fc600078e0288 */
[----:B------:R2:W-:Y:S01]  /*61e0*/  LDGSTS.E [R3+0x3700], desc[UR8][R144.64], !P5 ;  /* 0x0370000090037fae */ /* 0x0005e2000e921848 */
[----:B------:R-:W-:Y:S01]  /*61f0*/  ISETP.GE.U32.AND P5, PT, R0, 0x7fffff97, PT ;  /* 0x7fffff970000780c */ /* 0x000fe20003fa6070 */
[----:B------:R-:W-:Y:S02]  /*6200*/  IMAD R0, R36, 0x15, RZ ;  /* 0x0000001524007824 */ /* 0x000fe400078e02ff */
[C---:B-----5:R-:W-:Y:S01]  /*6210*/  IMAD.WIDE R148, R4.reuse, 0x4, R138 ;  /* 0x0000000404947825 */ /* 0x060fe200078e028a */
[----:B------:R1:W-:Y:S04]  /*6220*/  LDGSTS.E [R3+0x4400], desc[UR8][R152.64], !P2 ;  /* 0x0440000098037fae */ /* 0x0003e8000d121848 */
[----:B------:R5:W-:Y:S01]  /*6230*/  LDGSTS.E [R3+0x4500], desc[UR8][R150.64], !P2 ;  /* 0x0450000096037fae */ /* 0x000be2000d121848 */
[----:B--2---:R-:W-:-:S03]  /*6240*/  IMAD.WIDE R144, R4, 0x4, R140 ;  /* 0x0000000404907825 */ /* 0x004fc600078e028c */
[----:B------:R1:W-:Y:S01]  /*6250*/  STL.64 [R1+0x138], R152 ;  /* 0x0001389801007387 */ /* 0x0003e20000100a00 */
[----:B------:R-:W-:-:S03]  /*6260*/  VIADD R4, R37, 0xffffffd2 ;  /* 0xffffffd225047836 */ /* 0x000fc60000000000 */
[----:B------:R2:W-:Y:S01]  /*6270*/  LDGSTS.E [R3+0x4600], desc[UR8][R148.64], !P2 ;  /* 0x0460000094037fae */ /* 0x0005e2000d121848 */
[----:B------:R-:W4:Y:S03]  /*6280*/  LDC R37, c[0x0][0x230] ;  /* 0x00008c00ff257b82 */ /* 0x000f260000000800 */
[----:B------:R5:W-:Y:S04]  /*6290*/  STL.64 [R1+0x130], R150 ;  /* 0x0001309601007387 */ /* 0x000be80000100a00 */
[----:B------:R3:W-:Y:S01]  /*62a0*/  LDGSTS.E [R3+0x4700], desc[UR8][R144.64], !P2 ;  /* 0x0470000090037fae */ /* 0x0007e2000d121848 */
[----:B-1----:R-:W-:Y:S01]  /*62b0*/  IMAD.WIDE R152, R0, 0x4, R142 ;  /* 0x0000000400987825 */ /* 0x002fe200078e028e */
[----:B------:R-:W-:-:S02]  /*62c0*/  ISETP.GE.U32.AND P2, PT, R4, 0x7fffff93, PT ;  /* 0x7fffff930400780c */ /* 0x000fc40003f46070 */
[----:B------:R2:W-:Y:S01]  /*62d0*/  STL.64 [R1+0x128], R148 ;  /* 0x0001289401007387 */ /* 0x0005e20000100a00 */
[----:B------:R-:W-:Y:S02]  /*62e0*/  IMAD R4, R36, 0x19, RZ ;  /* 0x0000001924047824 */ /* 0x000fe400078e02ff */
[C---:B-----5:R-:W-:Y:S01]  /*62f0*/  IMAD.WIDE R150, R0.reuse, 0x4, R136 ;  /* 0x0000000400967825 */ /* 0x060fe200078e0288 */
[----:B------:R3:W-:Y:S04]  /*6300*/  STL.64 [R1+0x120], R144 ;  /* 0x0001209001007387 */ /* 0x0007e80000100a00 */
[----:B------:R1:W-:Y:S01]  /*6310*/  STL.64 [R1+0xf8], R152 ;  /* 0x0000f89801007387 */ /* 0x0003e20000100a00 */
[----:B--2---:R-:W-:-:S03]  /*6320*/  IMAD.WIDE R148, R0, 0x4, R138 ;  /* 0x0000000400947825 */ /* 0x004fc600078e028a */
[----:B------:R1:W-:Y:S01]  /*6330*/  LDGSTS.E [R3+0x5400], desc[UR8][R152.64], !P4 ;  /* 0x0540000098037fae */ /* 0x0003e2000e121848 */
[----:B---3--:R-:W-:Y:S01]  /*6340*/  IMAD.WIDE R144, R0, 0x4, R140 ;  /* 0x0000000400907825 */ /* 0x008fe200078e028c */
[----:B------:R-:W-:Y:S02]  /*6350*/  IADD3 R0, R192, -0x32, RZ ;  /* 0xffffffcec0007810 */ /* 0x000fe40007ffe0ff */
[----:B------:R2:W-:Y:S01]  /*6360*/  STL.64 [R1+0xf0], R150 ;  /* 0x0000f09601007387 */ /* 0x0005e20000100a00 */
[----:B------:R-:W3:Y:S03]  /*6370*/  LDC R192, c[0x0][0x230] ;  /* 0x00008c00ffc07b82 */ /* 0x000ee60000000800 */
[----:B------:R2:W-:Y:S01]  /*6380*/  LDGSTS.E [R3+0x5500], desc[UR8][R150.64], !P4 ;  /* 0x0550000096037fae */ /* 0x0005e2000e121848 */
[----:B-1----:R-:W-:-:S03]  /*6390*/  IMAD.WIDE R152, R4, 0x4, R142 ;  /* 0x0000000404987825 */ /* 0x002fc600078e028e */
[----:B------:R1:W-:Y:S04]  /*63a0*/  STL.64 [R1+0xe8], R148 ;  /* 0x0000e89401007387 */ /* 0x0003e80000100a00 */
[----:B------:R1:W-:Y:S01]  /*63b0*/  LDGSTS.E [R3+0x5600], desc[UR8][R148.64], !P4 ;  /* 0x0560000094037fae */ /* 0x0003e2000e121848 */
[----:B--2---:R-:W-:-:S03]  /*63c0*/  IMAD.WIDE R150, R4, 0x4, R136 ;  /* 0x0000000404967825 */ /* 0x004fc600078e0288 */
[----:B------:R2:W-:Y:S04]  /*63d0*/  STL.64 [R1+0xe0], R144 ;  /* 0x0000e09001007387 */ /* 0x0005e80000100a00 */
[----:B------:R2:W-:Y:S01]  /*63e0*/  LDGSTS.E [R3+0x5700], desc[UR8][R144.64], !P4 ;  /* 0x0570000090037fae */ /* 0x0005e2000e121848 */
[----:B------:R-:W-:Y:S01]  /*63f0*/  ISETP.GE.U32.AND P4, PT, R0, 0x7fffff8f, PT ;  /* 0x7fffff8f0000780c */ /* 0x000fe20003f86070 */
[----:B------:R-:W-:Y:S02]  /*6400*/  IMAD R0, R36, 0x1d, RZ ;  /* 0x0000001d24007824 */ /* 0x000fe400078e02ff */
[C---:B-1----:R-:W-:Y:S01]  /*6410*/  IMAD.WIDE R148, R4.reuse, 0x4, R138 ;  /* 0x0000000404947825 */ /* 0x042fe200078e028a */
[----:B------:R1:W-:Y:S04]  /*6420*/  STL.64 [R1+0xb8], R152 ;  /* 0x0000b89801007387 */ /* 0x0003e80000100a00 */
[----:B------:R1:W-:Y:S01]  /*6430*/  LDGSTS.E [R3+0x6400], desc[UR8][R152.64], !P1 ;  /* 0x0640000098037fae */ /* 0x0003e2000c921848 */
[----:B--2---:R-:W-:-:S03]  /*6440*/  IMAD.WIDE R144, R4, 0x4, R140 ;  /* 0x0000000404907825 */ /* 0x004fc600078e028c */
[----:B------:R2:W-:Y:S01]  /*6450*/  STL.64 [R1+0xb0], R150 ;  /* 0x0000b09601007387 */ /* 0x0005e20000100a00 */
[----:B----4-:R-:W-:-:S03]  /*6460*/  VIADD R4, R5, 0xffffffca ;  /* 0xffffffca05047836 */ /* 0x010fc60000000000 */
[----:B------:R2:W-:Y:S01]  /*6470*/  LDGSTS.E [R3+0x6500], desc[UR8][R150.64], !P1 ;  /* 0x0650000096037fae */ /* 0x0005e2000c921848 */
[----:B------:R-:W4:Y:S03]  /*6480*/  LDC R5, c[0x0][0x230] ;  /* 0x00008c00ff057b82 */ /* 0x000f260000000800 */
        /* <DEDUP_REMOVED lines=8> */
[C---:B-----5:R-:W-:Y:S01]  /*6510*/  IMAD.WIDE R148, R0.reuse, 0x4, R138 ;  /* 0x0000000400947825 */ /* 0x060fe200078e028a */
[----:B------:R2:W-:Y:S04]  /*6520*/  STL.64 [R1+0x78], R152 ;  /* 0x0000789801007387 */ /* 0x0005e80000100a00 */
[----:B------:R2:W-:Y:S01]  /*6530*/  LDGSTS.E [R3+0x7400], desc[UR8][R152.64], !P0 ;  /* 0x0740000098037fae */ /* 0x0005e2000c121848 */
[----:B-1----:R-:W-:-:S03]  /*6540*/  IMAD.WIDE R144, R0, 0x4, R140 ;  /* 0x0000000400907825 */ /* 0x002fc600078e028c */
[----:B------:R1:W-:Y:S01]  /*6550*/  STL.64 [R1+0x70], R150 ;  /* 0x0000709601007387 */ /* 0x0003e20000100a00 */
[----:B------:R-:W-:-:S03]  /*6560*/  VIADD R0, R37, 0xffffffc6 ;  /* 0xffffffc625007836 */ /* 0x000fc60000000000 */
[----:B------:R1:W-:Y:S01]  /*6570*/  LDGSTS.E [R3+0x7500], desc[UR8][R150.64], !P0 ;  /* 0x0750000096037fae */ /* 0x0003e2000c121848 */
[----:B------:R-:W5:Y:S01]  /*6580*/  LDC R37, c[0x0][0x230] ;  /* 0x00008c00ff257b82 */ /* 0x000f620000000800 */
[C---:B--2---:R-:W-:Y:S02]  /*6590*/  IMAD.WIDE R152, R4.reuse, 0x4, R142 ;  /* 0x0000000404987825 */ /* 0x044fe400078e028e */
[----:B------:R2:W-:Y:S04]  /*65a0*/  STL.64 [R1+0x68], R148 ;  /* 0x0000689401007387 */ /* 0x0005e80000100a00 */
[----:B------:R2:W-:Y:S01]  /*65b0*/  LDGSTS.E [R3+0x7600], desc[UR8][R148.64], !P0 ;  /* 0x0760000094037fae */ /* 0x0005e2000c121848 */
[----:B-1----:R-:W-:-:S03]  /*65c0*/  IMAD.WIDE R150, R4, 0x4, R136 ;  /* 0x0000000404967825 */ /* 0x002fc600078e0288 */
[----:B------:R1:W-:Y:S04]  /*65d0*/  STL.64 [R1+0x60], R144 ;  /* 0x0000609001007387 */ /* 0x0003e80000100a00 */
[----:B------:R1:W-:Y:S01]  /*65e0*/  LDGSTS.E [R3+0x7700], desc[UR8][R144.64], !P0 ;  /* 0x0770000090037fae */ /* 0x0003e2000c121848 */
[----:B------:R-:W-:Y:S02]  /*65f0*/  ISETP.GE.U32.AND P0, PT, R0, 0x7fffff87, PT ;  /* 0x7fffff870000780c */ /* 0x000fe40003f06070 */
[----:B---3--:R-:W-:Y:S01]  /*6600*/  IADD3 R0, R192, -0x3e, RZ ;  /* 0xffffffc2c0007810 */ /* 0x008fe20007ffe0ff */
[----:B--2---:R-:W-:Y:S01]  /*6610*/  IMAD.WIDE R148, R4, 0x4, R138 ;  /* 0x0000000404947825 */ /* 0x004fe200078e028a */
[----:B------:R-:W-:Y:S03]  /*6620*/  STL.64 [R1+0x38], R152 ;  /* 0x0000389801007387 */ /* 0x000fe60000100a00 */
[----:B------:R-:W-:Y:S01]  /*6630*/  IMAD.WIDE R192, R196, 0x4, R136 ;  /* 0x00000004c4c07825 */ /* 0x000fe200078e0288 */
[----:B------:R-:W-:Y:S03]  /*6640*/  LDGSTS.E [R3+0x8400], desc[UR8][R152.64], !P3 ;  /* 0x0840000098037fae */ /* 0x000fe6000d921848 */
[----:B-1----:R-:W-:Y:S01]  /*6650*/  IMAD.WIDE R144, R4, 0x4, R140 ;  /* 0x0000000404907825 */ /* 0x002fe200078e028c */
[----:B------:R-:W-:Y:S01]  /*6660*/  STL.64 [R1+0x30], R150 ;  /* 0x0000309601007387 */ /* 0x000fe20000100a00 */
[----:B------:R-:W1:Y:S03]  /*6670*/  LDC R4, c[0x0][0x230] ;  /* 0x00008c00ff047b82 */ /* 0x000e660000000800 */
[----:B------:R-:W-:Y:S04]  /*6680*/  LDGSTS.E [R3+0x8500], desc[UR8][R150.64], !P3 ;  /* 0x0850000096037fae */ /* 0x000fe8000d921848 */
[----:B------:R-:W-:Y:S04]  /*6690*/  STL.64 [R1+0x28], R148 ;  /* 0x0000289401007387 */ /* 0x000fe80000100a00 */
[----:B------:R-:W-:Y:S04]  /*66a0*/  LDGSTS.E [R3+0x8600], desc[UR8][R148.64], !P3 ;  /* 0x0860000094037fae */ /* 0x000fe8000d921848 */
[----:B------:R2:W-:Y:S04]  /*66b0*/  STL.64 [R1+0x20], R144 ;  /* 0x0000209001007387 */ /* 0x0005e80000100a00 */
[----:B------:R2:W-:Y:S01]  /*66c0*/  LDGSTS.E [R3+0x8700], desc[UR8][R144.64], !P3 ;  /* 0x0870000090037fae */ /* 0x0005e2000d921848 */
[----:B------:R-:W-:Y:S01]  /*66d0*/  ISETP.GE.U32.AND P3, PT, R0, 0x7fffff83, PT ;  /* 0x7fffff830000780c */ /* 0x000fe20003f66070 */
[----:B----4-:R-:W-:-:S02]  /*66e0*/  VIADD R0, R5, 0xfffffffd ;  /* 0xfffffffd05007836 */ /* 0x010fc40000000000 */
[----:B------:R-:W-:Y:S01]  /*66f0*/  LDGSTS.E [R3+0x9400], desc[UR8][R250.64], !P6 ;  /* 0x09400000fa037fae */ /* 0x000fe2000f121848 */
[----:B------:R-:W3:Y:S03]  /*6700*/  LDC R5, c[0x0][0x230] ;  /* 0x00008c00ff057b82 */ /* 0x000ee60000000800 */
[----:B------:R-:W-:Y:S01]  /*6710*/  LDGSTS.E [R3+0x9500], desc[UR8][R192.64], !P6 ;  /* 0x09500000c0037fae */ /* 0x000fe2000f121848 */
[----:B--2---:R-:W-:Y:S01]  /*6720*/  MOV R144, R194 ;  /* 0x000000c200907202 */ /* 0x004fe20000000f00 */
[----:B------:R-:W-:Y:S02]  /*6730*/  IMAD.MOV.U32 R145, RZ, RZ, R195 ;  /* 0x000000ffff917224 */ /* 0x000fe400078e00c3 */
[----:B------:R-:W-:-:S04]  /*6740*/  IMAD.WIDE R194, R196, 0x4, R138 ;  /* 0x00000004c4c27825 */ /* 0x000fc800078e028a */
[----:B------:R-:W-:Y:S01]  /*6750*/  IMAD.WIDE R196, R196, 0x4, R140 ;  /* 0x00000004c4c47825 */ /* 0x000fe200078e028c */
[----:B------:R-:W-:Y:S04]  /*6760*/  LDGSTS.E [R3+0x9600], desc[UR8][R194.64], !P6 ;  /* 0x09600000c2037fae */ /* 0x000fe8000f121848 */
[----:B------:R-:W-:Y:S01]  /*6770*/  LDGSTS.E [R3+0x9700], desc[UR8][R196.64], !P6 ;  /* 0x09700000c4037fae */ /* 0x000fe2000f121848 */
[----:B------:R-:W-:Y:S02]  /*6780*/  ISETP.GE.U32.AND P6, PT, R0, 0x7fffffbe, PT ;  /* 0x7fffffbe0000780c */ /* 0x000fe40003fc6070 */
[----:B-----5:R-:W-:Y:S01]  /*6790*/  IADD3 R0, R37, -0x7, RZ ;  /* 0xfffffff925007810 */ /* 0x020fe20007ffe0ff */
[----:B------:R-:W-:Y:S01]  /*67a0*/  LDGSTS.E [R3+0xa400], desc[UR8][R216.64], !P5 ;  /* 0x0a400000d8037fae */ /* 0x000fe2000e921848 */
[----:B------:R-:W2:Y:S03]  /*67b0*/  LDC R37, c[0x0][0x230] ;  /* 0x00008c00ff257b82 */ /* 0x000ea60000000800 */
[----:B------:R-:W-:Y:S04]  /*67c0*/  LDGSTS.E [R3+0xa500], desc[UR8][R198.64], !P5 ;  /* 0x0a500000c6037fae */ /* 0x000fe8000e921848 */
[----:B------:R-:W-:Y:S04]  /*67d0*/  LDGSTS.E [R3+0xa600], desc[UR8][R200.64], !P5 ;  /* 0x0a600000c8037fae */ /* 0x000fe8000e921848 */
[----:B------:R-:W-:Y:S01]  /*67e0*/  LDGSTS.E [R3+0xa700], desc[UR8][R202.64], !P5 ;  /* 0x0a700000ca037fae */ /* 0x000fe2000e921848 */
[----:B------:R-:W-:Y:S01]  /*67f0*/  ISETP.GE.U32.AND P5, PT, R0, 0x7fffffba, PT ;  /* 0x7fffffba0000780c */ /* 0x000fe20003fa6070 */
[----:B-1----:R-:W-:-:S02]  /*6800*/  VIADD R0, R4, 0xfffffff5 ;  /* 0xfffffff504007836 */ /* 0x002fc40000000000 */
[----:B------:R-:W-:Y:S01]  /*6810*/  LDGSTS.E [R3+0xb400], desc[UR8][R224.64], !P2 ;  /* 0x0b400000e0037fae */ /* 0x000fe2000d121848 */
[----:B------:R-:W1:Y:S03]  /*6820*/  LDC R4, c[0x0][0x230] ;  /* 0x00008c00ff047b82 */ /* 0x000e660000000800 */
[----:B------:R-:W-:Y:S04]  /*6830*/  LDGSTS.E [R3+0xb500], desc[UR8][R204.64], !P2 ;  /* 0x0b500000cc037fae */ /* 0x000fe8000d121848 */
[----:B------:R-:W-:Y:S04]  /*6840*/  LDGSTS.E [R3+0xb600], desc[UR8][R206.64], !P2 ;  /* 0x0b600000ce037fae */ /* 0x000fe8000d121848 */
[----:B------:R-:W-:Y:S01]  /*6850*/  LDGSTS.E [R3+0xb700], desc[UR8][R208.64], !P2 ;  /* 0x0b700000d0037fae */ /* 0x000fe2000d121848 */
[----:B------:R-:W-:Y:S01]  /*6860*/  ISETP.GE.U32.AND P2, PT, R0, 0x7fffffb6, PT ;  /* 0x7fffffb60000780c */ /* 0x000fe20003f46070 */
[----:B---3--:R-:W-:-:S02]  /*6870*/  VIADD R0, R5, 0xfffffff1 ;  /* 0xfffffff105007836 */ /* 0x008fc40000000000 */
[----:B------:R-:W-:Y:S01]  /*6880*/  LDGSTS.E [R3+0xc400], desc[UR8][R232.64], !P4 ;  /* 0x0c400000e8037fae */ /* 0x000fe2000e121848 */
[----:B------:R-:W3:Y:S03]  /*6890*/  LDC R5, c[0x0][0x230] ;  /* 0x00008c00ff057b82 */ /* 0x000ee60000000800 */
[----:B------:R-:W-:Y:S04]  /*68a0*/  LDGSTS.E [R3+0xc500], desc[UR8][R210.64], !P4 ;  /* 0x0c500000d2037fae */ /* 0x000fe8000e121848 */
[----:B------:R-:W-:Y:S04]  /*68b0*/  LDGSTS.E [R3+0xc600], desc[UR8][R212.64], !P4 ;  /* 0x0c600000d4037fae */ /* 0x000fe8000e121848 */
[----:B------:R-:W-:Y:S01]  /*68c0*/  LDGSTS.E [R3+0xc700], desc[UR8][R214.64], !P4 ;  /* 0x0c700000d6037fae */ /* 0x000fe2000e121848 */
[----:B------:R-:W-:-:S02]  /*68d0*/  ISETP.GE.U32.AND P4, PT, R0, 0x7fffffb2, PT ;  /* 0x7fffffb20000780c */ /* 0x000fc40003f86070 */
[----:B--2---:R-:W-:Y:S01]  /*68e0*/  IADD3 R0, R37, -0x13, RZ ;  /* 0xffffffed25007810 */ /* 0x004fe20007ffe0ff */
[----:B------:R-:W-:Y:S01]  /*68f0*/  LDGSTS.E [R3+0xd400], desc[UR8][R240.64], !P1 ;  /* 0x0d400000f0037fae */ /* 0x000fe2000c921848 */
[----:B------:R-:W2:Y:S03]  /*6900*/  LDC R37, c[0x0][0x230] ;  /* 0x00008c00ff257b82 */ /* 0x000ea60000000800 */
[----:B------:R-:W-:Y:S04]  /*6910*/  LDGSTS.E [R3+0xd500], desc[UR8][R218.64], !P1 ;  /* 0x0d500000da037fae */ /* 0x000fe8000c921848 */
[----:B------:R-:W-:Y:S01]  /*6920*/  LDGSTS.E [R3+0xd600], desc[UR8][R220.64], !P1 ;  /* 0x0d600000dc037fae */ /* 0x000fe2000c921848 */
[----:B---3--:R-:W-:-:S03]  /*6930*/  IADD3 R5, R5, -0x1b, RZ ;  /* 0xffffffe505057810 */ /* 0x008fc60007ffe0ff */
[----:B------:R-:W-:Y:S01]  /*6940*/  LDGSTS.E [R3+0xd700], desc[UR8][R222.64], !P1 ;  /* 0x0d700000de037fae */ /* 0x000fe2000c921848 */
[----:B------:R-:W-:Y:S01]  /*6950*/  ISETP.GE.U32.AND P1, PT, R0, 0x7fffffae, PT ;  /* 0x7fffffae0000780c */ /* 0x000fe20003f26070 */
[----:B-1----:R-:W-:Y:S01]  /*6960*/  VIADD R0, R4, 0xffffffe9 ;  /* 0xffffffe904007836 */ /* 0x002fe20000000000 */
[----:B------:R-:W-:Y:S01]  /*6970*/  LOP3.LUT R4, R147, 0x40, RZ, 0x3c, !PT ;  /* 0x0000004093047812 */ /* 0x000fe200078e3cff */
[----:B------:R-:W-:Y:S04]  /*6980*/  LDGSTS.E [R3+0xe400], desc[UR8][R242.64], !P0 ;  /* 0x0e400000f2037fae */ /* 0x000fe8000c121848 */
[----:B------:R-:W-:Y:S01]  /*6990*/  LDGSTS.E [R3+0xe500], desc[UR8][R226.64], !P0 ;  /* 0x0e500000e2037fae */ /* 0x000fe2000c121848 */
[----:B------:R-:W-:-:S03]  /*69a0*/  VIADD R4, R4, UR4 ;  /* 0x0000000404047c36 */ /* 0x000fc60008000000 */
[----:B------:R-:W-:Y:S04]  /*69b0*/  LDGSTS.E [R3+0xe600], desc[UR8][R228.64], !P0 ;  /* 0x0e600000e4037fae */ /* 0x000fe8000c121848 */
[----:B------:R-:W-:Y:S01]  /*69c0*/  LDGSTS.E [R3+0xe700], desc[UR8][R230.64], !P0 ;  /* 0x0e700000e6037fae */ /* 0x000fe2000c121848 */
[----:B------:R-:W-:Y:S01]  /*69d0*/  ISETP.GE.U32.AND P0, PT, R0, 0x7fffffaa, PT ;  /* 0x7fffffaa0000780c */ /* 0x000fe20003f06070 */
[----:B------:R-:W-:Y:S02]  /*69e0*/  IMAD.SHL.U32 R0, R36, 0x2, RZ ;  /* 0x0000000224007824 */ /* 0x000fe400078e00ff */
[----:B------:R-:W-:Y:S02]  /*69f0*/  LDGSTS.E [R3+0xf400], desc[UR8][R244.64], !P3 ;  /* 0x0f400000f4037fae */ /* 0x000fe4000d921848 */
[----:B------:R-:W-:-:S02]  /*6a00*/  IMAD.WIDE R154, R0, 0x4, R142 ;  /* 0x00000004009a7825 */ /* 0x000fc400078e028e */
[----:B------:R-:W-:Y:S02]  /*6a10*/  LDGSTS.E [R3+0xf500], desc[UR8][R234.64], !P3 ;  /* 0x0f500000ea037fae */ /* 0x000fe4000d921848 */
[C---:B------:R-:W-:Y:S02]  /*6a20*/  IMAD.WIDE R152, R0.reuse, 0x4, R136 ;  /* 0x0000000400987825 */ /* 0x040fe400078e0288 */
[----:B------:R-:W-:Y:S02]  /*6a30*/  LDGSTS.E [R3+0xf600], desc[UR8][R236.64], !P3 ;  /* 0x0f600000ec037fae */ /* 0x000fe4000d921848 */
[C---:B------:R-:W-:Y:S02]  /*6a40*/  IMAD.WIDE R150, R0.reuse, 0x4, R138 ;  /* 0x0000000400967825 */ /* 0x040fe400078e028a */
[----:B------:R-:W-:Y:S01]  /*6a50*/  LDGSTS.E [R3+0xf700], desc[UR8][R238.64], !P3 ;  /* 0x0f700000ee037fae */ /* 0x000fe2000d921848 */
[----:B------:R-:W-:Y:S01]  /*6a60*/  ISETP.GE.U32.AND P3, PT, R5, 0x7fffffa6, PT ;  /* 0x7fffffa60500780c */ /* 0x000fe20003f66070 */
[----:B------:R-:W-:-:S02]  /*6a70*/  IMAD.WIDE R148, R0, 0x4, R140 ;  /* 0x0000000400947825 */ /* 0x000fc400078e028c */
[----:B------:R1:W-:Y:S02]  /*6a80*/  STL.64 [R1+0x220], R154 ;  /* 0x0002209a01007387 */ /* 0x0003e40000100a00 */
[----:B--2---:R-:W-:Y:S02]  /*6a90*/  VIADD R0, R37, 0xffffffe1 ;  /* 0xffffffe125007836 */ /* 0x004fe40000000000 */
[----:B------:R-:W2:Y:S01]  /*6aa0*/  LDC R37, c[0x0][0x230] ;  /* 0x00008c00ff257b82 */ /* 0x000ea20000000800 */
[----:B------:R-:W-:Y:S01]  /*6ab0*/  IMAD R5, R36, 0x6, RZ ;  /* 0x0000000624057824 */ /* 0x000fe200078e02ff */
[----:B------:R1:W-:Y:S04]  /*6ac0*/  LDGSTS.E [R4+0x800], desc[UR8][R154.64], !P6 ;  /* 0x008000009a047fae */ /* 0x0003e8000f121848 */
[----:B------:R3:W-:Y:S04]  /*6ad0*/  STL.64 [R1+0x248], R152 ;  /* 0x0002489801007387 */ /* 0x0007e80000100a00 */
[----:B------:R3:W-:Y:S04]  /*6ae0*/  LDGSTS.E [R4+0x900], desc[UR8][R152.64], !P6 ;  /* 0x0090000098047fae */ /* 0x0007e8000f121848 */
[----:B------:R4:W-:Y:S01]  /*6af0*/  STL.64 [R1+0x250], R150 ;  /* 0x0002509601007387 */ /* 0x0009e20000100a00 */
[----:B-1----:R-:W-:-:S03]  /*6b00*/  IMAD.WIDE R154, R5, 0x4, R142 ;  /* 0x00000004059a7825 */ /* 0x002fc600078e028e */
[----:B------:R4:W-:Y:S04]  /*6b10*/  LDGSTS.E [R4+0xa00], desc[UR8][R150.64], !P6 ;  /* 0x00a0000096047fae */ /* 0x0009e8000f121848 */
[----:B------:R1:W-:Y:S01]  /*6b20*/  STL.64 [R1+0x258], R148 ;  /* 0x0002589401007387 */ /* 0x0003e20000100a00 */
[----:B---3--:R-:W-:-:S03]  /*6b30*/  IMAD.WIDE R152, R5, 0x4, R136 ;  /* 0x0000000405987825 */ /* 0x008fc600078e0288 */
[----:B------:R1:W-:Y:S01]  /*6b40*/  LDGSTS.E [R4+0xb00], desc[UR8][R148.64], !P6 ;  /* 0x00b0000094047fae */ /* 0x0003e2000f121848 */
[----:B------:R-:W-:Y:S01]  /*6b50*/  ISETP.GE.U32.AND P6, PT, R0, 0x7fffffa2, PT ;  /* 0x7fffffa20000780c */ /* 0x000fe20003fc6070 */
[----:B------:R-:W-:Y:S02]  /*6b60*/  IMAD R0, R36, 0xa, RZ ;  /* 0x0000000a24007824 */ /* 0x000fe400078e02ff */
[C---:B----4-:R-:W-:Y:S01]  /*6b70*/  IMAD.WIDE R150, R5.reuse, 0x4, R138 ;  /* 0x0000000405967825 */ /* 0x050fe200078e028a */
[----:B------:R3:W-:Y:S04]  /*6b80*/  STL.64 [R1+0x260], R154 ;  /* 0x0002609a01007387 */ /* 0x0007e80000100a00 */
[----:B------:R3:W-:Y:S01]  /*6b90*/  LDGSTS.E [R4+0x1800], desc[UR8][R154.64], !P5 ;  /* 0x018000009a047fae */ /* 0x0007e2000e921848 */
[----:B-1----:R-:W-:Y:S01]  /*6ba0*/  IMAD.WIDE R148, R5, 0x4, R140 ;  /* 0x0000000405947825 */ /* 0x002fe200078e028c */
[----:B------:R-:W-:-:S02]  /*6bb0*/  IADD3 R5, R246, -0x23, RZ ;  /* 0xffffffddf6057810 */ /* 0x000fc40007ffe0ff */
[----:B------:R1:W-:Y:S01]  /*6bc0*/  STL.64 [R1+0x268], R152 ;  /* 0x0002689801007387 */ /* 0x0003e20000100a00 */
[----:B------:R-:W4:Y:S03]  /*6bd0*/  LDC R246, c[0x0][0x230] ;  /* 0x00008c00fff67b82 */ /* 0x000f260000000800 */
[----:B------:R1:W-:Y:S01]  /*6be0*/  LDGSTS.E [R4+0x1900], desc[UR8][R152.64], !P5 ;  /* 0x0190000098047fae */ /* 0x0003e2000e921848 */
[----:B---3--:R-:W-:-:S03]  /*6bf0*/  IMAD.WIDE R154, R0, 0x4, R142 ;  /* 0x00000004009a7825 */ /* 0x008fc600078e028e */
[----:B------:R3:W-:Y:S04]  /*6c00*/  STL.64 [R1+0x270], R150 ;  /* 0x0002709601007387 */ /* 0x0007e80000100a00 */
[----:B------:R3:W-:Y:S01]  /*6c10*/  LDGSTS.E [R4+0x1a00], desc[UR8][R150.64], !P5 ;  /* 0x01a0000096047fae */ /* 0x0007e2000e921848 */
[----:B-1----:R-:W-:-:S03]  /*6c20*/  IMAD.WIDE R152, R0, 0x4, R136 ;  /* 0x0000000400987825 */ /* 0x002fc600078e0288 */
[----:B------:R1:W-:Y:S04]  /*6c30*/  STL.64 [R1+0x278], R148 ;  /* 0x0002789401007387 */ /* 0x0003e80000100a00 */
[----:B------:R1:W-:Y:S01]  /*6c40*/  LDGSTS.E [R4+0x1b00], desc[UR8][R148.64], !P5 ;  /* 0x01b0000094047fae */ /* 0x0003e2000e921848 */
[----:B------:R-:W-:Y:S01]  /*6c50*/  ISETP.GE.U32.AND P5, PT, R5, 0x7fffff9e, PT ;  /* 0x7fffff9e0500780c */ /* 0x000fe20003fa6070 */
[----:B------:R-:W-:Y:S02]  /*6c60*/  IMAD R5, R36, 0xe, RZ ;  /* 0x0000000e24057824 */ /* 0x000fe400078e02ff */
[C---:B---3--:R-:W-:Y:S01]  /*6c70*/  IMAD.WIDE R150, R0.reuse, 0x4, R138 ;  /* 0x0000000400967825 */ /* 0x048fe200078e028a */
[----:B------:R3:W-:Y:S04]  /*6c80*/  STL.64 [R1+0x340], R154 ;  /* 0x0003409a01007387 */ /* 0x0007e80000100a00 */
[----:B------:R3:W-:Y:S01]  /*6c90*/  LDGSTS.E [R4+0x2800], desc[UR8][R154.64], !P2 ;  /* 0x028000009a047fae */ /* 0x0007e2000d121848 */
[----:B-1----:R-:W-:-:S03]  /*6ca0*/  IMAD.WIDE R148, R0, 0x4, R140 ;  /* 0x0000000400947825 */ /* 0x002fc600078e028c */
[----:B------:R1:W-:Y:S01]  /*6cb0*/  STL.64 [R1+0x348], R152 ;  /* 0x0003489801007387 */ /* 0x0003e20000100a00 */
[----:B------:R-:W-:-:S03]  /*6cc0*/  VIADD R0, R248, 0xffffffd9 ;  /* 0xffffffd9f8007836 */ /* 0x000fc60000000000 */
[----:B------:R1:W-:Y:S01]  /*6cd0*/  LDGSTS.E [R4+0x2900], desc[UR8][R152.64], !P2 ;  /* 0x0290000098047fae */ /* 0x0003e2000d121848 */
[----:B------:R-:W5:Y:S03]  /*6ce0*/  LDC R248, c[0x0][0x230] ;  /* 0x00008c00fff87b82 */ /* 0x000f660000000800 */
[----:B------:R2:W-:Y:S01]  /*6cf0*/  STL.64 [R1+0x350], R150 ;  /* 0x0003509601007387 */ /* 0x0005e20000100a00 */
[----:B---3--:R-:W-:-:S03]  /*6d00*/  IMAD.WIDE R154, R5, 0x4, R142 ;  /* 0x00000004059a7825 */ /* 0x008fc600078e028e */
[----:B------:R2:W-:Y:S04]  /*6d10*/  LDGSTS.E [R4+0x2a00], desc[UR8][R150.64], !P2 ;  /* 0x02a0000096047fae */ /* 0x0005e8000d121848 */
[----:B------:R3:W-:Y:S01]  /*6d20*/  STL.64 [R1+0x358], R148 ;  /* 0x0003589401007387 */ /* 0x0007e20000100a00 */
[----:B-1----:R-:W-:-:S03]  /*6d30*/  IMAD.WIDE R152, R5, 0x4, R136 ;  /* 0x0000000405987825 */ /* 0x002fc600078e0288 */
[----:B------:R3:W-:Y:S01]  /*6d40*/  LDGSTS.E [R4+0x2b00], desc[UR8][R148.64], !P2 ;  /* 0x02b0000094047fae */ /* 0x0007e2000d121848 */
[----:B------:R-:W-:Y:S01]  /*6d50*/  ISETP.GE.U32.AND P2, PT, R0, 0x7fffff9a, PT ;  /* 0x7fffff9a0000780c */ /* 0x000fe20003f46070 */
[----:B------:R-:W-:Y:S02]  /*6d60*/  IMAD R0, R36, 0x12, RZ ;  /* 0x0000001224007824 */ /* 0x000fe400078e02ff */
[C---:B--2---:R-:W-:Y:S01]  /*6d70*/  IMAD.WIDE R150, R5.reuse, 0x4, R138 ;  /* 0x0000000405967825 */ /* 0x044fe200078e028a */
[----:B------:R1:W-:Y:S04]  /*6d80*/  STL.64 [R1+0x450], R154 ;  /* 0x0004509a01007387 */ /* 0x0003e80000100a00 */
[----:B------:R1:W-:Y:S01]  /*6d90*/  LDGSTS.E [R4+0x3800], desc[UR8][R154.64], !P4 ;  /* 0x038000009a047fae */ /* 0x0003e2000e121848 */
[----:B---3--:R-:W-:-:S03]  /*6da0*/  IMAD.WIDE R148, R5, 0x4, R140 ;  /* 0x0000000405947825 */ /* 0x008fc600078e028c */
[----:B------:R2:W-:Y:S01]  /*6db0*/  STL.64 [R1+0x448], R152 ;  /* 0x0004489801007387 */ /* 0x0005e20000100a00 */
[----:B------:R-:W-:-:S03]  /*6dc0*/  VIADD R5, R37, 0xffffffd5 ;  /* 0xffffffd525057836 */ /* 0x000fc60000000000 */
[----:B------:R2:W-:Y:S01]  /*6dd0*/  LDGSTS.E [R4+0x3900], desc[UR8][R152.64], !P4 ;  /* 0x0390000098047fae */ /* 0x0005e2000e121848 */
[----:B------:R-:W3:Y:S03]  /*6de0*/  LDC R37, c[0x0][0x230] ;  /* 0x00008c00ff257b82 */ /* 0x000ee60000000800 */
        /* <DEDUP_REMOVED lines=29> */
[----:B-----5:R-:W-:-:S03]  /*6fc0*/  VIADD R5, R248, 0xffffffcd ;  /* 0xffffffcdf8057836 */ /* 0x020fc60000000000 */
[----:B------:R1:W-:Y:S01]  /*6fd0*/  LDGSTS.E [R4+0x5900], desc[UR8][R152.64], !P0 ;  /* 0x0590000098047fae */ /* 0x0003e2000c121848 */
[----:B------:R-:W5:Y:S03]  /*6fe0*/  LDC R248, c[0x0][0x230] ;  /* 0x00008c00fff87b82 */ /* 0x000f660000000800 */
        /* <DEDUP_REMOVED lines=8> */
[C---:B---3--:R-:W-:Y:S01]  /*7070*/  IMAD.WIDE R150, R0.reuse, 0x4, R138 ;  /* 0x0000000400967825 */ /* 0x048fe200078e028a */
[----:B------:R1:W-:Y:S04]  /*7080*/  STL.64 [R1+0x3f0], R154 ;  /* 0x0003f09a01007387 */ /* 0x0003e80000100a00 */
[----:B------:R1:W-:Y:S01]  /*7090*/  LDGSTS.E [R4+0x6800], desc[UR8][R154.64], !P3 ;  /* 0x068000009a047fae */ /* 0x0003e2000d921848 */
[----:B--2---:R-:W-:-:S03]  /*70a0*/  IMAD.WIDE R148, R0, 0x4, R140 ;  /* 0x0000000400947825 */ /* 0x004fc600078e028c */
        /* <DEDUP_REMOVED lines=99> */
[----:B------:R-:W3:Y:S01]  /*76e0*/  LDC R37, c[0x0][0x230] ;  /* 0x00008c00ff257b82 */ /* 0x000ee20000000800 */
[C---:B-1----:R-:W-:Y:S02]  /*76f0*/  IMAD.WIDE R154, R5.reuse, 0x4, R142 ;  /* 0x00000004059a7825 */ /* 0x042fe400078e028e */
        /* <DEDUP_REMOVED lines=8> */
[----:B------:R1:W-:Y:S04]  /*7780*/  LDGSTS.E [R4+0xd800], desc[UR8][R154.64], !P3 ;  /* 0x0d8000009a047fae */ /* 0x0003e8000d921848 */
[----:B------:R5:W-:Y:S01]  /*7790*/  LDGSTS.E [R4+0xd900], desc[UR8][R152.64], !P3 ;  /* 0x0d90000098047fae */ /* 0x000be2000d921848 */
[----:B--2---:R-:W-:Y:S01]  /*77a0*/  IMAD.WIDE R148, R5, 0x4, R140 ;  /* 0x0000000405947825 */ /* 0x004fe200078e028c */
[----:B----4-:R-:W-:-:S02]  /*77b0*/  IADD3 R5, R246, -0x14, RZ ;  /* 0xffffffecf6057810 */ /* 0x010fc40007ffe0ff */
[----:B------:R1:W-:Y:S01]  /*77c0*/  STL.64 [R1+0x2d8], R154 ;  /* 0x0002d89a01007387 */ /* 0x0003e20000100a00 */
[----:B------:R-:W2:Y:S03]  /*77d0*/  LDC R246, c[0x0][0x230] ;  /* 0x00008c00fff67b82 */ /* 0x000ea60000000800 */
[----:B------:R4:W-:Y:S04]  /*77e0*/  LDGSTS.E [R4+0xda00], desc[UR8][R150.64], !P3 ;  /* 0x0da0000096047fae */ /* 0x0009e8000d921848 */
        /* <DEDUP_REMOVED lines=9> */
[----:B----4-:R-:W-:-:S03]  /*7880*/  IMAD.WIDE R150, R0, 0x4, R138 ;  /* 0x0000000400967825 */ /* 0x010fc600078e028a */
[----:B------:R1:W-:Y:S01]  /*7890*/  LDGSTS.E [R4+0xe800], desc[UR8][R154.64], !P6 ;  /* 0x0e8000009a047fae */ /* 0x0003e2000f121848 */
[----:B---3--:R-:W-:-:S03]  /*78a0*/  IMAD.WIDE R148, R0, 0x4, R140 ;  /* 0x0000000400947825 */ /* 0x008fc600078e028c */
[----:B------:R3:W-:Y:S01]  /*78b0*/  STL.64 [R1+0x2b0], R152 ;  /* 0x0002b09801007387 */ /* 0x0007e20000100a00 */
[----:B------:R-:W-:-:S03]  /*78c0*/  VIADD R0, R248, 0xffffffe8 ;  /* 0xffffffe8f8007836 */ /* 0x000fc60000000000 */
[----:B------:R3:W-:Y:S01]  /*78d0*/  LDGSTS.E [R4+0xe900], desc[UR8][R152.64], !P6 ;  /* 0x0e90000098047fae */ /* 0x0007e2000f121848 */
[----:B------:R-:W4:Y:S01]  /*78e0*/  LDC R248, c[0x0][0x230] ;  /* 0x00008c00fff87b82 */ /* 0x000f220000000800 */
[C---:B-1----:R-:W-:Y:S02]  /*78f0*/  IMAD.WIDE R154, R5.reuse, 0x4, R142 ;  /* 0x00000004059a7825 */ /* 0x042fe400078e028e */
[----:B------:R1:W-:Y:S04]  /*7900*/  STL.64 [R1+0x2a8], R150 ;  /* 0x0002a89601007387 */ /* 0x0003e80000100a00 */
[----:B------:R1:W-:Y:S01]  /*7910*/  LDGSTS.E [R4+0xea00], desc[UR8][R150.64], !P6 ;  /* 0x0ea0000096047fae */ /* 0x0003e2000f121848 */
[----:B---3--:R-:W-:-:S03]  /*7920*/  IMAD.WIDE R152, R5, 0x4, R136 ;  /* 0x0000000405987825 */ /* 0x008fc600078e0288 */
[----:B------:R3:W-:Y:S04]  /*7930*/  STL.64 [R1+0x2a0], R148 ;  /* 0x0002a09401007387 */ /* 0x0007e80000100a00 */
[----:B------:R3:W-:Y:S01]  /*7940*/  LDGSTS.E [R4+0xeb00], desc[UR8][R148.64], !P6 ;  /* 0x0eb0000094047fae */ /* 0x0007e2000f121848 */
[----:B------:R-:W-:Y:S01]  /*7950*/  ISETP.GE.U32.AND P6, PT, R0, 0x7fffffa9, PT ;  /* 0x7fffffa90000780c */ /* 0x000fe20003fc6070 */
[----:B------:R-:W-:Y:S02]  /*7960*/  VIADD R0, R37, 0xffffffe4 ;  /* 0xffffffe425007836 */ /* 0x000fe40000000000 */
[C---:B-1----:R-:W-:Y:S01]  /*7970*/  IMAD.WIDE R150, R5.reuse, 0x4, R138 ;  /* 0x0000000405967825 */ /* 0x042fe200078e028a */
[----:B------:R1:W-:Y:S03]  /*7980*/  LDGSTS.E [R4+0xf800], desc[UR8][R154.64], !P5 ;  /* 0x0f8000009a047fae */ /* 0x0003e6000e921848 */
[----:B------:R-:W-:Y:S01]  /*7990*/  IMAD R37, R36, 0x7, RZ ;  /* 0x0000000724257824 */ /* 0x000fe200078e02ff */
[----:B------:R5:W-:Y:S01]  /*79a0*/  LDGSTS.E [R4+0xf900], desc[UR8][R152.64], !P5 ;  /* 0x0f90000098047fae */ /* 0x000be2000e921848 */
[----:B---3--:R-:W-:-:S03]  /*79b0*/  IMAD.WIDE R148, R5, 0x4, R140 ;  /* 0x0000000405947825 */ /* 0x008fc600078e028c */
[----:B------:R3:W-:Y:S01]  /*79c0*/  LDGSTS.E [R4+0xfa00], desc[UR8][R150.64], !P5 ;  /* 0x0fa0000096047fae */ /* 0x0007e2000e921848 */
[----:B------:R-:W-:-:S03]  /*79d0*/  LOP3.LUT R5, R147, 0x60, RZ, 0x3c, !PT ;  /* 0x0000006093057812 */ /* 0x000fc600078e3cff */
[----:B------:R2:W-:Y:S01]  /*79e0*/  LDGSTS.E [R4+0xfb00], desc[UR8][R148.64], !P5 ;  /* 0x0fb0000094047fae */ /* 0x0005e2000e921848 */
[----:B------:R-:W-:Y:S01]  /*79f0*/  ISETP.GE.U32.AND P5, PT, R0, 0x7fffffa5, PT ;  /* 0x7fffffa50000780c */ /* 0x000fe20003fa6070 */
[----:B------:R-:W-:Y:S01]  /*7a00*/  IMAD R0, R36, 0x3, RZ ;  /* 0x0000000324007824 */ /* 0x000fe200078e02ff */
[----:B------:R-:W-:Y:S01]  /*7a10*/  IADD3 R5, R5, UR4, RZ ;  /* 0x0000000405057c10 */ /* 0x000fe2000fffe0ff */
[----:B------:R1:W-:Y:S04]  /*7a20*/  STL.64 [R1+0x298], R154 ;  /* 0x0002989a01007387 */ /* 0x0003e80000100a00 */
[----:B------:R5:W-:Y:S04]  /*7a30*/  STL.64 [R1+0x290], R152 ;  /* 0x0002909801007387 */ /* 0x000be80000100a00 */
[----:B------:R3:W-:Y:S04]  /*7a40*/  STL.64 [R1+0x288], R150 ;  /* 0x0002889601007387 */ /* 0x0007e80000100a00 */
[----:B------:R2:W-:Y:S01]  /*7a50*/  STL.64 [R1+0x280], R148 ;  /* 0x0002809401007387 */ /* 0x0005e20000100a00 */
[----:B-1----:R-:W-:-:S04]  /*7a60*/  IMAD.WIDE R154, R0, 0x4, R142 ;  /* 0x00000004009a7825 */ /* 0x002fc800078e028e */
[C---:B-----5:R-:W-:Y:S01]  /*7a70*/  IMAD.WIDE R152, R0.reuse, 0x4, R136 ;  /* 0x0000000400987825 */ /* 0x060fe200078e0288 */
[----:B------:R1:W-:Y:S03]  /*7a80*/  STL.64 [R1+0x458], R154 ;  /* 0x0004589a01007387 */ /* 0x0003e60000100a00 */
[C---:B---3--:R-:W-:Y:S01]  /*7a90*/  IMAD.WIDE R150, R0.reuse, 0x4, R138 ;  /* 0x0000000400967825 */ /* 0x048fe200078e028a */
[----:B------:R1:W-:Y:S03]  /*7aa0*/  LDGSTS.E [R5+0xc00], desc[UR8][R154.64], !P2 ;  /* 0x00c000009a057fae */ /* 0x0003e6000d121848 */
[----:B--2---:R-:W-:Y:S01]  /*7ab0*/  IMAD.WIDE R148, R0, 0x4, R140 ;  /* 0x0000000400947825 */ /* 0x004fe200078e028c */
[----:B------:R2:W-:Y:S03]  /*7ac0*/  STL.64 [R1+0x460], R152 ;  /* 0x0004609801007387 */ /* 0x0005e60000100a00 */
[----:B------:R-:W-:Y:S01]  /*7ad0*/  VIADD R0, R246, 0xffffffe0 ;  /* 0xffffffe0f6007836 */ /* 0x000fe20000000000 */
[----:B------:R2:W-:Y:S01]  /*7ae0*/  LDGSTS.E [R5+0xd00], desc[UR8][R152.64], !P2 ;  /* 0x00d0000098057fae */ /* 0x0005e2000d121848 */
[----:B------:R-:W3:Y:S01]  /*7af0*/  LDC R246, c[0x0][0x230] ;  /* 0x00008c00fff67b82 */ /* 0x000ee20000000800 */
[----:B-1----:R-:W-:-:S02]  /*7b00*/  IMAD.WIDE R154, R37, 0x4, R142 ;  /* 0x00000004259a7825 */ /* 0x002fc400078e028e */
        /* <DEDUP_REMOVED lines=26> */
[----:B-1----:R-:W-:Y:S01]  /*7cb0*/  IMAD.WIDE R148, R0, 0x4, R140 ;  /* 0x0000000400947825 */ /* 0x002fe200078e028c */
[----:B------:R-:W-:-:S02]  /*7cc0*/  IADD3 R0, R249, -0x28, RZ ;  /* 0xffffffd8f9007810 */ /* 0x000fc40007ffe0ff */
[----:B------:R1:W-:Y:S01]  /*7cd0*/  STL.64 [R1+0x4a0], R152 ;  /* 0x0004a09801007387 */ /* 0x0003e20000100a00 */
[----:B------:R-:W5:Y:S03]  /*7ce0*/  LDC R249, c[0x0][0x230] ;  /* 0x00008c00fff97b82 */ /* 0x000f660000000800 */
        /* <DEDUP_REMOVED lines=10> */
[----:B------:R2:W-:Y:S04]  /*7d90*/  LDGSTS.E [R5+0x3c00], desc[UR8][R154.64], !P0 ;  /* 0x03c000009a057fae */ /* 0x0005e8000c121848 */
[----:B------:R4:W-:Y:S01]  /*7da0*/  LDGSTS.E [R5+0x3d00], desc[UR8][R152.64], !P0 ;  /* 0x03d0000098057fae */ /* 0x0009e2000c121848 */
[----:B-1----:R-:W-:-:S03]  /*7db0*/  IMAD.WIDE R148, R37, 0x4, R140 ;  /* 0x0000000425947825 */ /* 0x002fc600078e028c */
[----:B------:R2:W-:Y:S01]  /*7dc0*/  STL.64 [R1+0x4b8], R154 ;  /* 0x0004b89a01007387 */ /* 0x0005e20000100a00 */
[----:B---3--:R-:W-:-:S03]  /*7dd0*/  VIADD R37, R246, 0xffffffd4 ;  /* 0xffffffd4f6257836 */ /* 0x008fc60000000000 */
[----:B------:R1:W-:Y:S01]  /*7de0*/  LDGSTS.E [R5+0x3e00], desc[UR8][R150.64], !P0 ;  /* 0x03e0000096057fae */ /* 0x0003e2000c121848 */
[----:B------:R-:W3:Y:S03]  /*7df0*/  LDC R246, c[0x0][0x230] ;  /* 0x00008c00fff67b82 */ /* 0x000ee60000000800 */
        /* <DEDUP_REMOVED lines=11> */
[----:B-----5:R-:W-:-:S03]  /*7eb0*/  IMAD.WIDE R148, R0, 0x4, R140 ;  /* 0x0000000400947825 */ /* 0x020fc600078e028c */
[----:B------:R1:W-:Y:S01]  /*7ec0*/  STL.64 [R1+0x4e8], R152 ;  /* 0x0004e89801007387 */ /* 0x0003e20000100a00 */
[----:B------:R-:W-:-:S03]  /*7ed0*/  VIADD R0, R248, 0xffffffd0 ;  /* 0xffffffd0f8007836 */ /* 0x000fc60000000000 */
[----:B------:R1:W-:Y:S01]  /*7ee0*/  LDGSTS.E [R5+0x4d00], desc[UR8][R152.64], !P3 ;  /* 0x04d0000098057fae */ /* 0x0003e2000d921848 */
[----:B------:R-:W4:Y:S01]  /*7ef0*/  LDC R248, c[0x0][0x230] ;  /* 0x00008c00fff87b82 */ /* 0x000f220000000800 */
[C---:B--2---:R-:W-:Y:S02]  /*7f00*/  IMAD.WIDE R154, R37.reuse, 0x4, R142 ;  /* 0x00000004259a7825 */ /* 0x044fe400078e028e */
[----:B------:R2:W-:Y:S04]  /*7f10*/  STL.64 [R1+0x4f0], R150 ;  /* 0x0004f09601007387 */ /* 0x0005e80000100a00 */
[----:B------:R2:W-:Y:S01]  /*7f20*/  LDGSTS.E [R5+0x4e00], desc[UR8][R150.64], !P3 ;  /* 0x04e0000096057fae */ /* 0x0005e2000d921848 */
[----:B-1----:R-:W-:-:S03]  /*7f30*/  IMAD.WIDE R152, R37, 0x4, R136 ;  /* 0x0000000425987825 */ /* 0x002fc600078e0288 */
[----:B------:R1:W-:Y:S04]  /*7f40*/  STL.64 [R1+0x4f8], R148 ;  /* 0x0004f89401007387 */ /* 0x0003e80000100a00 */
[----:B------:R1:W-:Y:S01]  /*7f50*/  LDGSTS.E [R5+0x4f00], desc[UR8][R148.64], !P3 ;  /* 0x04f0000094057fae */ /* 0x0003e2000d921848 */
[----:B------:R-:W-:Y:S01]  /*7f60*/  ISETP.GE.U32.AND P3, PT, R0, 0x7fffff91, PT ;  /* 0x7fffff910000780c */ /* 0x000fe20003f66070 */
[----:B--2---:R-:W-:Y:S01]  /*7f70*/  IMAD.WIDE R150, R37, 0x4, R138 ;  /* 0x0000000425967825 */ /* 0x004fe200078e028a */
[----:B------:R-:W-:Y:S01]  /*7f80*/  IADD3 R0, R249, -0x34, RZ ;  /* 0xffffffccf9007810 */ /* 0x000fe20007ffe0ff */
[----:B------:R2:W-:Y:S01]  /*7f90*/  LDGSTS.E [R5+0x5c00], desc[UR8][R154.64], !P6 ;  /* 0x05c000009a057fae */ /* 0x0005e2000f121848 */
[----:B------:R-:W5:Y:S03]  /*7fa0*/  LDC R249, c[0x0][0x230] ;  /* 0x00008c00fff97b82 */ /* 0x000f660000000800 */
[----:B------:R3:W-:Y:S01]  /*7fb0*/  LDGSTS.E [R5+0x5d00], desc[UR8][R152.64], !P6 ;  /* 0x05d0000098057fae */ /* 0x0007e2000f121848 */
[----:B-1----:R-:W-:-:S03]  /*7fc0*/  IMAD.WIDE R148, R37, 0x4, R140 ;  /* 0x0000000425947825 */ /* 0x002fc600078e028c */
[----:B------:R1:W-:Y:S01]  /*7fd0*/  LDGSTS.E [R5+0x5e00], desc[UR8][R150.64], !P6 ;  /* 0x05e0000096057fae */ /* 0x0003e2000f121848 */
[----:B------:R-:W-:-:S03]  /*7fe0*/  IMAD R37, R36, 0x1f, RZ ;  /* 0x0000001f24257824 */ /* 0x000fc600078e02ff */
[----:B------:R4:W-:Y:S01]  /*7ff0*/  LDGSTS.E [R5+0x5f00], desc[UR8][R148.64], !P6 ;  /* 0x05f0000094057fae */ /* 0x0009e2000f121848 */
[----:B------:R-:W-:Y:S01]  /*8000*/  ISETP.GE.U32.AND P6, PT, R0, 0x7fffff8d, PT ;  /* 0x7fffff8d0000780c */ /* 0x000fe20003fc6070 */
[----:B------:R-:W-:Y:S02]  /*8010*/  IMAD R0, R36, 0x1b, RZ ;  /* 0x0000001b24007824 */ /* 0x000fe400078e02ff */
[----:B------:R2:W-:Y:S04]  /*8020*/  STL.64 [R1+0x500], R154 ;  /* 0x0005009a01007387 */ /* 0x0005e80000100a00 */
[----:B------:R3:W-:Y:S04]  /*8030*/  STL.64 [R1+0x508], R152 ;  /* 0x0005089801007387 */ /* 0x0007e80000100a00 */
[----:B------:R1:W-:Y:S01]  /*8040*/  STL.64 [R1+0x510], R150 ;  /* 0x0005109601007387 */ /* 0x0003e20000100a00 */
[----:B--2---:R-:W-:-:S03]  /*8050*/  IMAD.WIDE R154, R0, 0x4, R142 ;  /* 0x00000004009a7825 */ /* 0x004fc600078e028e */
[----:B------:R4:W-:Y:S01]  /*8060*/  STL.64 [R1+0x528], R148 ;  /* 0x0005289401007387 */ /* 0x0009e20000100a00 */
[----:B---3--:R-:W-:-:S03]  /*8070*/  IMAD.WIDE R152, R0, 0x4, R136 ;  /* 0x0000000400987825 */ /* 0x008fc600078e0288 */
[----:B------:R2:W-:Y:S01]  /*8080*/  STL.64 [R1+0x5a8], R154 ;  /* 0x0005a89a01007387 */ /* 0x0005e20000100a00 */
[----:B-1----:R-:W-:-:S03]  /*8090*/  IMAD.WIDE R150, R0, 0x4, R138 ;  /* 0x0000000400967825 */ /* 0x002fc600078e028a */
[----:B------:R2:W-:Y:S01]  /*80a0*/  LDGSTS.E [R5+0x6c00], desc[UR8][R154.64], !P5 ;  /* 0x06c000009a057fae */ /* 0x0005e2000e921848 */
[----:B----4-:R-:W-:-:S03]  /*80b0*/  IMAD.WIDE R148, R0, 0x4, R140 ;  /* 0x0000000400947825 */ /* 0x010fc600078e028c */
[----:B------:R1:W-:Y:S01]  /*80c0*/  STL.64 [R1+0x5a0], R152 ;  /* 0x0005a09801007387 */ /* 0x0003e20000100a00 */
[----:B------:R-:W-:-:S03]  /*80d0*/  VIADD R0, R246, 0xffffffc8 ;  /* 0xffffffc8f6007836 */ /* 0x000fc60000000000 */
[----:B------:R1:W-:Y:S01]  /*80e0*/  LDGSTS.E [R5+0x6d00], desc[UR8][R152.64], !P5 ;  /* 0x06d0000098057fae */ /* 0x0003e2000e921848 */
[----:B------:R-:W-:Y:S01]  /*80f0*/  IADD3 R246, R248, -0x40, RZ ;  /* 0xffffffc0f8f67810 */ /* 0x000fe20007ffe0ff */
[----:B------:R-:W-:Y:S02]  /*8100*/  IMAD R248, R36, 0x2b, RZ ;  /* 0x0000002b24f87824 */ /* 0x000fe400078e02ff */
[C---:B--2---:R-:W-:Y:S01]  /*8110*/  IMAD.WIDE R154, R37.reuse, 0x4, R142 ;  /* 0x00000004259a7825 */ /* 0x044fe200078e028e */
[----:B------:R2:W-:Y:S04]  /*8120*/  STL.64 [R1+0x598], R150 ;  /* 0x0005989601007387 */ /* 0x0005e80000100a00 */
[----:B------:R2:W-:Y:S01]  /*8130*/  LDGSTS.E [R5+0x6e00], desc[UR8][R150.64], !P5 ;  /* 0x06e0000096057fae */ /* 0x0005e2000e921848 */
[----:B-1----:R-:W-:-:S03]  /*8140*/  IMAD.WIDE R152, R37, 0x4, R136 ;  /* 0x0000000425987825 */ /* 0x002fc600078e0288 */
[----:B------:R1:W-:Y:S04]  /*8150*/  STL.64 [R1+0x590], R148 ;  /* 0x0005909401007387 */ /* 0x0003e80000100a00 */
[----:B------:R1:W-:Y:S01]  /*8160*/  LDGSTS.E [R5+0x6f00], desc[UR8][R148.64], !P5 ;  /* 0x06f0000094057fae */ /* 0x0003e2000e921848 */
[----:B------:R-:W-:Y:S01]  /*8170*/  ISETP.GE.U32.AND P5, PT, R0, 0x7fffff89, PT ;  /* 0x7fffff890000780c */ /* 0x000fe20003fa6070 */
[----:B------:R-:W-:Y:S02]  /*8180*/  VIADD R0, R252, 0xffffffc4 ;  /* 0xffffffc4fc007836 */ /* 0x000fe40000000000 */
[----:B--2---:R-:W-:Y:S01]  /*8190*/  IMAD.WIDE R150, R37, 0x4, R138 ;  /* 0x0000000425967825 */ /* 0x004fe200078e028a */
[----:B------:R2:W-:Y:S03]  /*81a0*/  LDGSTS.E [R5+0x7c00], desc[UR8][R154.64], !P2 ;  /* 0x07c000009a057fae */ /* 0x0005e6000d121848 */
[----:B-----5:R-:W-:Y:S01]  /*81b0*/  VIADD R252, R249, 0x3f ;  /* 0x0000003ff9fc7836 */ /* 0x020fe20000000000 */
[----:B------:R3:W-:Y:S01]  /*81c0*/  LDGSTS.E [R5+0x7d00], desc[UR8][R152.64], !P2 ;  /* 0x07d0000098057fae */ /* 0x0007e2000d121848 */
[----:B------:R-:W4:Y:S01]  /*81d0*/  LDC R249, c[0x0][0x230] ;  /* 0x00008c00fff97b82 */ /* 0x000f220000000800 */
[----:B-1----:R-:W-:-:S02]  /*81e0*/  IMAD.WIDE R148, R37, 0x4, R140 ;  /* 0x0000000425947825 */ /* 0x002fc400078e028c */
[----:B------:R1:W-:Y:S02]  /*81f0*/  LDGSTS.E [R5+0x7e00], desc[UR8][R150.64], !P2 ;  /* 0x07e0000096057fae */ /* 0x0003e4000d121848 */
[----:B------:R-:W-:Y:S02]  /*8200*/  IMAD R37, R36, 0x27, RZ ;  /* 0x0000002724257824 */ /* 0x000fe400078e02ff */
[----:B------:R5:W-:Y:S01]  /*8210*/  LDGSTS.E [R5+0x7f00], desc[UR8][R148.64], !P2 ;  /* 0x07f0000094057fae */ /* 0x000be2000d121848 */
[----:B------:R-:W-:Y:S01]  /*8220*/  ISETP.GE.U32.AND P2, PT, R0, 0x7fffff85, PT ;  /* 0x7fffff850000780c */ /* 0x000fe20003f46070 */
[----:B------:R-:W-:Y:S02]  /*8230*/  IMAD R0, R36, 0x23, RZ ;  /* 0x0000002324007824 */ /* 0x000fe400078e02ff */
[----:B------:R2:W-:Y:S02]  /*8240*/  STL.64 [R1+0x588], R154 ;  /* 0x0005889a01007387 */ /* 0x0005e40000100a00 */
[----:B------:R-:W-:-:S02]  /*8250*/  IMAD.WIDE R170, R0, 0x4, R142 ;  /* 0x0000000400aa7825 */ /* 0x000fc400078e028e */
[----:B------:R3:W-:Y:S02]  /*8260*/  STL.64 [R1+0x580], R152 ;  /* 0x0005809801007387 */ /* 0x0007e40000100a00 */
[C---:B------:R-:W-:Y:S02]  /*8270*/  IMAD.WIDE R160, R0.reuse, 0x4, R136 ;  /* 0x0000000400a07825 */ /* 0x040fe400078e0288 */
[----:B------:R1:W-:Y:S02]  /*8280*/  STL.64 [R1+0x578], R150 ;  /* 0x0005789601007387 */ /* 0x0003e40000100a00 */
[C---:B------:R-:W-:Y:S02]  /*8290*/  IMAD.WIDE R158, R0.reuse, 0x4, R138 ;  /* 0x00000004009e7825 */ /* 0x040fe400078e028a */
[----:B------:R4:W-:Y:S02]  /*82a0*/  LDGSTS.E [R5+0x8c00], desc[UR8][R170.64], !P4 ;  /* 0x08c00000aa057fae */ /* 0x0009e4000e121848 */
[----:B------:R-:W-:-:S02]  /*82b0*/  IMAD.WIDE R156, R0, 0x4, R140 ;  /* 0x00000004009c7825 */ /* 0x000fc400078e028c */
[----:B------:R5:W-:Y:S02]  /*82c0*/  STL.64 [R1+0x570], R148 ;  /* 0x0005709401007387 */ /* 0x000be40000100a00 */
[C---:B--2---:R-:W-:Y:S02]  /*82d0*/  IMAD.WIDE R154, R37.reuse, 0x4, R142 ;  /* 0x00000004259a7825 */ /* 0x044fe400078e028e */
[----:B------:R-:W-:Y:S02]  /*82e0*/  LDGSTS.E [R5+0x8d00], desc[UR8][R160.64], !P4 ;  /* 0x08d00000a0057fae */ /* 0x000fe4000e121848 */
[C---:B---3--:R-:W-:Y:S02]  /*82f0*/  IMAD.WIDE R152, R37.reuse, 0x4, R136 ;  /* 0x0000000425987825 */ /* 0x048fe400078e0288 */
[----:B------:R-:W-:Y:S02]  /*8300*/  LDGSTS.E [R5+0x8e00], desc[UR8][R158.64], !P4 ;  /* 0x08e000009e057fae */ /* 0x000fe4000e121848 */
[----:B-1----:R-:W-:-:S02]  /*8310*/  IMAD.WIDE R150, R37, 0x4, R138 ;  /* 0x0000000425967825 */ /* 0x002fc400078e028a */
[----:B------:R-:W-:Y:S01]  /*8320*/  LDGSTS.E [R5+0x8f00], desc[UR8][R156.64], !P4 ;  /* 0x08f000009c057fae */ /* 0x000fe2000e121848 */
[C---:B------:R-:W-:Y:S01]  /*8330*/  ISETP.GE.AND P4, PT, R146.reuse, R246, PT ;  /* 0x000000f69200720c */ /* 0x040fe20003f86270 */
[----:B-----5:R-:W-:Y:S02]  /*8340*/  IMAD.WIDE R148, R37, 0x4, R140 ;  /* 0x0000000425947825 */ /* 0x020fe400078e028c */
[----:B------:R1:W-:Y:S01]  /*8350*/  LDGSTS.E [R5+0x9c00], desc[UR8][R154.64], !P1 ;  /* 0x09c000009a057fae */ /* 0x0003e2000c921848 */
[----:B------:R-:W-:Y:S02]  /*8360*/  SEL R37, RZ, 0x4, P4 ;  /* 0x00000004ff257807 */ /* 0x000fe40002000000 */
[----:B------:R-:W-:Y:S01]  /*8370*/  ISETP.GE.AND P4, PT, R146, UR5, PT ;  /* 0x0000000592007c0c */ /* 0x000fe2000bf86270 */
[----:B------:R2:W-:Y:S01]  /*8380*/  LDGSTS.E [R5+0x9d00], desc[UR8][R152.64], !P1 ;  /* 0x09d0000098057fae */ /* 0x0005e2000c921848 */
[----:B------:R-:W3:Y:S03]  /*8390*/  LDC R146, c[0x0][0x230] ;  /* 0x00008c00ff927b82 */ /* 0x000ee60000000800 */
[----:B------:R5:W-:Y:S04]  /*83a0*/  LDGSTS.E [R5+0x9e00], desc[UR8][R150.64], !P1 ;  /* 0x09e0000096057fae */ /* 0x000be8000c921848 */
[----:B------:R5:W-:Y:S01]  /*83b0*/  LDGSTS.E [R5+0x9f00], desc[UR8][R148.64], !P1 ;  /* 0x09f0000094057fae */ /* 0x000be2000c921848 */
[----:B------:R-:W-:-:S03]  /*83c0*/  ISETP.GT.AND P1, PT, R252, 0x3f, PT ;  /* 0x0000003ffc00780c */ /* 0x000fc60003f24270 */
[----:B------:R4:W-:Y:S01]  /*83d0*/  STL.64 [R1+0x568], R170 ;  /* 0x000568aa01007387 */ /* 0x0009e20000100a00 */
[----:B------:R-:W-:Y:S02]  /*83e0*/  SEL R0, RZ, 0x4, !P1 ;  /* 0x00000004ff007807 */ /* 0x000fe40004800000 */
[----:B------:R-:W-:Y:S01]  /*83f0*/  ISETP.GE.U32.AND P1, PT, R246, 0x7fffff81, PT ;  /* 0x7fffff81f600780c */ /* 0x000fe20003f26070 */
[----:B------:R1:W-:Y:S01]  /*8400*/  STL.64 [R1+0x680], R154 ;  /* 0x0006809a01007387 */ /* 0x0003e20000100a00 */
[----:B------:R-:W-:Y:S02]  /*8410*/  SEL R246, R0, RZ, !P4 ;  /* 0x000000ff00f67207 */ /* 0x000fe40006000000 */
[----:B------:R-:W-:Y:S01]  /*8420*/  ISETP.GT.AND P4, PT, R252, 0x7f, PT ;  /* 0x0000007ffc00780c */ /* 0x000fe20003f84270 */
[----:B------:R-:W-:Y:S03]  /*8430*/  STL.64 [R1+0x560], R160 ;  /* 0x000560a001007387 */ /* 0x000fe60000100a00 */
[----:B------:R-:W-:Y:S01]  /*8440*/  SEL R0, R37, RZ, P4 ;  /* 0x000000ff25007207 */ /* 0x000fe20002000000 */
[----:B------:R-:W-:Y:S01]  /*8450*/  STL.64 [R1+0x558], R158 ;  /* 0x0005589e01007387 */ /* 0x000fe20000100a00 */
[----:B------:R-:W-:Y:S01]  /*8460*/  IMAD R37, R36, 0x2f, RZ ;  /* 0x0000002f24257824 */ /* 0x000fe200078e02ff */
[----:B------:R-:W-:Y:S01]  /*8470*/  ISETP.NE.U32.AND P4, PT, R246, RZ, PT ;  /* 0x000000fff600720c */ /* 0x000fe20003f85070 */
[----:B----4-:R-:W-:Y:S01]  /*8480*/  IMAD.MOV.U32 R170, RZ, RZ, R144 ;  /* 0x000000ffffaa7224 */ /* 0x010fe200078e0090 */
[----:B------:R-:W-:Y:S01]  /*8490*/  STL.64 [R1+0x550], R156 ;  /* 0x0005509c01007387 */ /* 0x000fe20000100a00 */
[----:B-1----:R-:W-:Y:S01]  /*84a0*/  IMAD.WIDE R154, R248, 0x4, R142 ;  /* 0x00000004f89a7825 */ /* 0x002fe200078e028e */
[----:B------:R-:W1:Y:S01]  /*84b0*/  LDC R246, c[0x0][0x230] ;  /* 0x00008c00fff67b82 */ /* 0x000e620000000800 */
[----:B------:R-:W-:Y:S01]  /*84c0*/  MOV R171, R145 ;  /* 0x0000009100ab7202 */ /* 0x000fe20000000f00 */
[----:B------:R2:W-:Y:S01]  /*84d0*/  STL.64 [R1+0x678], R152 ;  /* 0x0006789801007387 */ /* 0x0005e20000100a00 */
[----:B------:R-:W-:-:S02]  /*84e0*/  IMAD.MOV.U32 R144, RZ, RZ, R162 ;  /* 0x000000ffff907224 */ /* 0x000fc400078e00a2 */
[----:B------:R-:W-:Y:S01]  /*84f0*/  IMAD.MOV.U32 R145, RZ, RZ, R163 ;  /* 0x000000ffff917224 */ /* 0x000fe200078e00a3 */
[----:B------:R5:W-:Y:S04]  /*8500*/  STL.64 [R1+0x670], R150 ;  /* 0x0006709601007387 */ /* 0x000be80000100a00 */
[----:B------:R4:W-:Y:S01]  /*8510*/  STL.64 [R1+0x668], R148 ;  /* 0x0006689401007387 */ /* 0x0009e20000100a00 */
[----:B--2---:R-:W-:-:S03]  /*8520*/  IMAD.WIDE R152, R248, 0x4, R136 ;  /* 0x00000004f8987825 */ /* 0x004fc600078e0288 */
[----:B------:R2:W-:Y:S01]  /*8530*/  STL.64 [R1+0x660], R154 ;  /* 0x0006609a01007387 */ /* 0x0005e20000100a00 */
[----:B-----5:R-:W-:-:S03]  /*8540*/  IMAD.WIDE R150, R248, 0x4, R138 ;  /* 0x00000004f8967825 */ /* 0x020fc600078e028a */
[----:B------:R2:W-:Y:S01]  /*8550*/  LDGSTS.E [R5+0xac00], desc[UR8][R154.64], !P0 ;  /* 0x0ac000009a057fae */ /* 0x0005e2000c121848 */
[----:B----4-:R-:W-:-:S03]  /*8560*/  IMAD.WIDE R148, R248, 0x4, R140 ;  /* 0x00000004f8947825 */ /* 0x010fc600078e028c */
[----:B------:R4:W-:Y:S01]  /*8570*/  STL.64 [R1+0x658], R152 ;  /* 0x0006589801007387 */ /* 0x0009e20000100a00 */
[----:B------:R-:W5:Y:S03]  /*8580*/  LDC R248, c[0x0][0x230] ;  /* 0x00008c00fff87b82 */ /* 0x000f660000000800 */
[----:B------:R4:W-:Y:S01]  /*8590*/  LDGSTS.E [R5+0xad00], desc[UR8][R152.64], !P0 ;  /* 0x0ad0000098057fae */ /* 0x0009e2000c121848 */
[----:B--2---:R-:W-:-:S03]  /*85a0*/  IMAD.WIDE R154, R37, 0x4, R142 ;  /* 0x00000004259a7825 */ /* 0x004fc600078e028e */
[----:B------:R2:W-:Y:S04]  /*85b0*/  STL.64 [R1+0x650], R150 ;  /* 0x0006509601007387 */ /* 0x0005e80000100a00 */
[----:B------:R2:W-:Y:S01]  /*85c0*/  LDGSTS.E [R5+0xae00], desc[UR8][R150.64], !P0 ;  /* 0x0ae0000096057fae */ /* 0x0005e2000c121848 */
[----:B----4-:R-:W-:-:S03]  /*85d0*/  IMAD.WIDE R152, R37, 0x4, R136 ;  /* 0x0000000425987825 */ /* 0x010fc600078e0288 */
[----:B------:R4:W-:Y:S04]  /*85e0*/  STL.64 [R1+0x648], R148 ;  /* 0x0006489401007387 */ /* 0x0009e80000100a00 */
[----:B------:R4:W-:Y:S01]  /*85f0*/  LDGSTS.E [R5+0xaf00], desc[UR8][R148.64], !P0 ;  /* 0x0af0000094057fae */ /* 0x0009e2000c121848 */
[----:B------:R-:W-:Y:S01]  /*8600*/  ISETP.NE.U32.AND P0, PT, R0, RZ, PT ;  /* 0x000000ff0000720c */ /* 0x000fe20003f05070 */
[----:B------:R-:W-:Y:S02]  /*8610*/  IMAD R0, R36, 0x33, RZ ;  /* 0x0000003324007824 */ /* 0x000fe400078e02ff */
[C---:B--2---:R-:W-:Y:S01]  /*8620*/  IMAD.WIDE R150, R37.reuse, 0x4, R138 ;  /* 0x0000000425967825 */ /* 0x044fe200078e028a */
[----:B------:R2:W-:Y:S04]  /*8630*/  LDGSTS.E [R5+0xbc00], desc[UR8][R154.64], !P3 ;  /* 0x0bc000009a057fae */ /* 0x0005e8000d921848 */
[----:B------:R3:W-:Y:S01]  /*8640*/  LDGSTS.E [R5+0xbd00], desc[UR8][R152.64], !P3 ;  /* 0x0bd0000098057fae */ /* 0x0007e2000d921848 */
[----:B----4-:R-:W-:-:S03]  /*8650*/  IMAD.WIDE R148, R37, 0x4, R140 ;  /* 0x0000000425947825 */ /* 0x010fc600078e028c */
        /* <DEDUP_REMOVED lines=10> */
[C---:B---3--:R-:W-:Y:S01]  /*8700*/  IMAD.WIDE R152, R0.reuse, 0x4, R136 ;  /* 0x0000000400987825 */ /* 0x048fe200078e0288 */
[----:B------:R1:W-:Y:S04]  /*8710*/  STL.64 [R1+0x628], R148 ;  /* 0x0006289401007387 */ /* 0x0003e80000100a00 */
[----:B------:R2:W-:Y:S01]  /*8720*/  STL.64 [R1+0x620], R154 ;  /* 0x0006209a01007387 */ /* 0x0005e20000100a00 */
[----:B----4-:R-:W-:-:S03]  /*8730*/  IMAD.WIDE R150, R0, 0x4, R138 ;  /* 0x0000000400967825 */ /* 0x010fc600078e028a */
[----:B------:R2:W-:Y:S01]  /*8740*/  LDGSTS.E [R5+0xcc00], desc[UR8][R154.64], !P6 ;  /* 0x0cc000009a057fae */ /* 0x0005e2000f121848 */
[----:B-1----:R-:W-:-:S03]  /*8750*/  IMAD.WIDE R148, R0, 0x4, R140 ;  /* 0x0000000400947825 */ /* 0x002fc600078e028c */
[----:B------:R1:W-:Y:S01]  /*8760*/  STL.64 [R1+0x618], R152 ;  /* 0x0006189801007387 */ /* 0x0003e20000100a00 */
[----:B------:R-:W-:Y:S02]  /*8770*/  IADD3 R0, R146, -0x45, RZ ;  /* 0xffffffbb92007810 */ /* 0x000fe40007ffe0ff */
[----:B------:R-:W3:Y:S01]  /*8780*/  LDC R146, c[0x0][0x230] ;  /* 0x00008c00ff927b82 */ /* 0x000ee20000000800 */
        /* <DEDUP_REMOVED lines=8> */
[----:B------:R-:W-:Y:S01]  /*8810*/  VIADD R0, R246, 0xffffffb7 ;  /* 0xffffffb7f6007836 */ /* 0x000fe20000000000 */
[----:B------:R-:W-:Y:S01]  /*8820*/  LOP3.LUT R246, R147, 0x30, RZ, 0x3c, !PT ;  /* 0x0000003093f67812 */ /* 0x000fe200078e3cff */
[C---:B--2---:R-:W-:Y:S01]  /*8830*/  IMAD.WIDE R150, R37.reuse, 0x4, R138 ;  /* 0x0000000425967825 */ /* 0x044fe200078e028a */
[----:B------:R-:W-:Y:S04]  /*8840*/  STL.64 [R1+0x600], R154 ;  /* 0x0006009a01007387 */ /* 0x000fe80000100a00 */
[----:B------:R-:W-:Y:S01]  /*8850*/  LDGSTS.E [R5+0xdc00], desc[UR8][R154.64], !P5 ;  /* 0x0dc000009a057fae */ /* 0x000fe2000e921848 */
[----:B-1----:R-:W-:-:S03]  /*8860*/  IMAD.WIDE R148, R37, 0x4, R140 ;  /* 0x0000000425947825 */ /* 0x002fc600078e028c */
[----:B------:R-:W-:Y:S01]  /*8870*/  STL.64 [R1+0x5f8], R152 ;  /* 0x0005f89801007387 */ /* 0x000fe20000100a00 */
[----:B------:R-:W1:Y:S03]  /*8880*/  LDC R37, c[0x0][0x230] ;  /* 0x00008c00ff257b82 */ /* 0x000e660000000800 */
[----:B------:R-:W-:Y:S04]  /*8890*/  LDGSTS.E [R5+0xdd00], desc[UR8][R152.64], !P5 ;  /* 0x0dd0000098057fae */ /* 0x000fe8000e921848 */
[----:B------:R2:W-:Y:S04]  /*88a0*/  STL.64 [R1+0x5f0], R150 ;  /* 0x0005f09601007387 */ /* 0x0005e80000100a00 */
[----:B------:R2:W-:Y:S04]  /*88b0*/  LDGSTS.E [R5+0xde00], desc[UR8][R150.64], !P5 ;  /* 0x0de0000096057fae */ /* 0x0005e8000e921848 */
[----:B------:R4:W-:Y:S01]  /*88c0*/  LDGSTS.E [R5+0xdf00], desc[UR8][R148.64], !P5 ;  /* 0x0df0000094057fae */ /* 0x0009e2000e921848 */
[----:B------:R-:W-:Y:S01]  /*88d0*/  ISETP.GE.U32.AND P5, PT, R0, 0x7fffff78, PT ;  /* 0x7fffff780000780c */ /* 0x000fe20003fa6070 */
[----:B------:R-:W-:-:S02]  /*88e0*/  IMAD R0, R36, 0x3b, RZ ;  /* 0x0000003b24007824 */ /* 0x000fc400078e02ff */
[----:B------:R4:W-:Y:S01]  /*88f0*/  STL.64 [R1+0x5e8], R148 ;  /* 0x0005e89401007387 */ /* 0x0009e20000100a00 */
[----:B------:R-:W-:Y:S02]  /*8900*/  IMAD R36, R36, 0x3f, RZ ;  /* 0x0000003f24247824 */ /* 0x000fe400078e02ff */
[C---:B------:R-:W-:Y:S01]  /*8910*/  IMAD.WIDE R156, R0.reuse, 0x4, R142 ;  /* 0x00000004009c7825 */ /* 0x040fe200078e028e */
[----:B--2---:R-:W2:Y:S03]  /*8920*/  LDC.64 R150, c[0x0][0x238] ;  /* 0x00008e00ff967b82 */ /* 0x004ea60000000a00 */
[C---:B------:R-:W-:Y:S01]  /*8930*/  IMAD.WIDE R154, R0.reuse, 0x4, R136 ;  /* 0x00000004009a7825 */ /* 0x040fe200078e0288 */
[----:B------:R5:W-:Y:S03]  /*8940*/  STL.64 [R1+0x5c0], R156 ;  /* 0x0005c09c01007387 */ /* 0x000be60000100a00 */
[----:B------:R-:W-:Y:S01]  /*8950*/  IMAD.WIDE R152, R0, 0x4, R138 ;  /* 0x0000000400987825 */ /* 0x000fe200078e028a */
[----:B------:R5:W-:Y:S01]  /*8960*/  LDGSTS.E [R5+0xec00], desc[UR8][R156.64], !P2 ;  /* 0x0ec000009c057fae */ /* 0x000be2000d121848 */
[----:B----4-:R-:W4:Y:S03]  /*8970*/  LDC R149, c[0x0][0x230] ;  /* 0x00008c00ff957b82 */ /* 0x010f260000000800 */
[----:B------:R3:W-:Y:S04]  /*8980*/  STL.64 [R1+0x5b8], R154 ;  /* 0x0005b89a01007387 */ /* 0x0007e80000100a00 */
[----:B------:R3:W-:Y:S01]  /*8990*/  LDGSTS.E [R5+0xed00], desc[UR8][R154.64], !P2 ;  /* 0x0ed000009a057fae */ /* 0x0007e2000d121848 */
[----:B-----5:R-:W-:-:S03]  /*89a0*/  IMAD.WIDE R156, R36, 0x4, R142 ;  /* 0x00000004249c7825 */ /* 0x020fc600078e028e */
[----:B------:R5:W-:Y:S01]  /*89b0*/  STL.64 [R1+0x5b0], R152 ;  /* 0x0005b09801007387 */ /* 0x000be20000100a00 */
[----:B--2---:R-:W-:Y:S01]  /*89c0*/  IMAD.MOV.U32 R148, RZ, RZ, R150 ;  /* 0x000000ffff947224 */ /* 0x004fe200078e0096 */
[----:B------:R-:W-:Y:S01]  /*89d0*/  MOV R252, R151 ;  /* 0x0000009700fc7202 */ /* 0x000fe20000000f00 */
[----:B------:R-:W-:Y:S01]  /*89e0*/  IMAD.WIDE R150, R0, 0x4, R140 ;  /* 0x0000000400967825 */ /* 0x000fe200078e028c */
[----:B------:R5:W-:Y:S03]  /*89f0*/  LDGSTS.E [R5+0xee00], desc[UR8][R152.64], !P2 ;  /* 0x0ee0000098057fae */ /* 0x000be6000d121848 */
[----:B---3--:R-:W-:Y:S01]  /*8a00*/  IMAD.WIDE R154, R36, 0x4, R136 ;  /* 0x00000004249a7825 */ /* 0x008fe200078e0288 */
[----:B------:R2:W-:Y:S03]  /*8a10*/  STL.64 [R1+0x548], R150 ;  /* 0x0005489601007387 */ /* 0x0005e60000100a00 */
[----:B------:R-:W-:Y:S01]  /*8a20*/  VIADD R0, R248, 0xffffffb3 ;  /* 0xffffffb3f8007836 */ /* 0x000fe20000000000 */
[----:B------:R2:W-:Y:S01]  /*8a30*/  LDGSTS.E [R5+0xef00], desc[UR8][R150.64], !P2 ;  /* 0x0ef0000096057fae */ /* 0x0005e2000d121848 */
[----:B------:R-:W-:Y:S01]  /*8a40*/  VIADD R246, R246, UR4 ;  /* 0x00000004f6f67c36 */ /* 0x000fe20008000000 */
[----:B------:R-:W-:Y:S01]  /*8a50*/  LOP3.LUT R248, R147, 0x50, RZ, 0x3c, !PT ;  /* 0x0000005093f87812 */ /* 0x000fe200078e3cff */
[----:B-----5:R-:W-:Y:S01]  /*8a60*/  IMAD.WIDE R152, R36, 0x4, R138 ;  /* 0x0000000424987825 */ /* 0x020fe200078e028a */
[----:B------:R-:W-:Y:S01]  /*8a70*/  STL.64 [R1+0x540], R156 ;  /* 0x0005409c01007387 */ /* 0x000fe20000100a00 */
[----:B------:R-:W-:-:S02]  /*8a80*/  ISETP.GE.U32.AND P2, PT, R0, 0x7fffff74, PT ;  /* 0x7fffff740000780c */ /* 0x000fc40003f46070 */
[----:B------:R-:W-:Y:S01]  /*8a90*/  VIADD R0, R249, 0xffffffaf ;  /* 0xffffffaff9007836 */ /* 0x000fe20000000000 */
[----:B------:R-:W-:Y:S01]  /*8aa0*/  STL.64 [R1+0x538], R154 ;  /* 0x0005389a01007387 */ /* 0x000fe20000100a00 */
[----:B--2---:R-:W-:-:S03]  /*8ab0*/  IMAD.WIDE R150, R36, 0x4, R140 ;  /* 0x0000000424967825 */ /* 0x004fc600078e028c */
[----:B------:R-:W-:Y:S01]  /*8ac0*/  LDGSTS.E [R5+0xfc00], desc[UR8][R156.64], !P1 ;  /* 0x0fc000009c057fae */ /* 0x000fe2000c921848 */
[----:B------:R-:W-:Y:S01]  /*8ad0*/  LOP3.LUT R249, R147, 0x70, RZ, 0x3c, !PT ;  /* 0x0000007093f97812 */ /* 0x000fe200078e3cff */
[----:B------:R-:W-:Y:S02]  /*8ae0*/  VIADD R248, R248, UR4 ;  /* 0x00000004f8f87c36 */ /* 0x000fe40008000000 */
[----:B------:R2:W-:Y:S01]  /*8af0*/  STL.64 [R1+0x530], R152 ;  /* 0x0005309801007387 */ /* 0x0005e20000100a00 */
[----:B------:R-:W-:-:S03]  /*8b00*/  SHF.L.U32 R36, R148, 0x6, RZ ;  /* 0x0000000694247819 */ /* 0x000fc600000006ff */
[----:B------:R-:W-:Y:S01]  /*8b10*/  LDGSTS.E [R5+0xfd00], desc[UR8][R154.64], !P1 ;  /* 0x0fd000009a057fae */ /* 0x000fe2000c921848 */
[----:B------:R-:W-:Y:S01]  /*8b20*/  IADD3 R249, R249, UR4, RZ ;  /* 0x00000004f9f97c10 */ /* 0x000fe2000fffe0ff */
[----:B------:R-:W3:Y:S02]  /*8b30*/  LDC R148, c[0x0][0x230] ;  /* 0x00008c00ff947b82 */ /* 0x000ee40000000800 */
[----:B------:R5:W-:Y:S04]  /*8b40*/  STL.64 [R1+0x520], R150 ;  /* 0x0005209601007387 */ /* 0x000be80000100a00 */
[----:B------:R-:W-:Y:S04]  /*8b50*/  LDGSTS.E [R5+0xfe00], desc[UR8][R152.64], !P1 ;  /* 0x0fe0000098057fae */ /* 0x000fe8000c921848 */
[----:B------:R-:W-:Y:S01]  /*8b60*/  LDGSTS.E [R5+0xff00], desc[UR8][R150.64], !P1 ;  /* 0x0ff0000096057fae */ /* 0x000fe2000c921848 */
[----:B------:R-:W-:Y:S01]  /*8b70*/  ISETP.GE.U32.AND P1, PT, R0, 0x7fffff70, PT ;  /* 0x7fffff700000780c */ /* 0x000fe20003f26070 */
[----:B-1----:R-:W-:Y:S01]  /*8b80*/  VIADD R0, R37, 0xffffffab ;  /* 0xffffffab25007836 */ /* 0x002fe20000000000 */
[----:B------:R-:W-:Y:S01]  /*8b90*/  LOP3.LUT R37, R147, 0x10, RZ, 0x3c, !PT ;  /* 0x0000001093257812 */ /* 0x000fe200078e3cff */
[----:B------:R-:W0:Y:S04]  /*8ba0*/  LDGDEPBAR ;  /* 0x00000000000079af */ /* 0x000e280000000000 */
[----:B--2---:R-:W2:Y:S04]  /*8bb0*/  LDL.LU.64 R152, [R1+0x208] ;  /* 0x0002080001987983 */ /* 0x004ea80000300a00 */
[----:B------:R-:W4:Y:S01]  /*8bc0*/  LDL.LU.64 R162, [R1+0x200] ;  /* 0x0002000001a27983 */ /* 0x000f220000300a00 */
[----:B------:R-:W-:-:S03]  /*8bd0*/  IADD3 R37, R37, UR4, RZ ;  /* 0x0000000425257c10 */ /* 0x000fc6000fffe0ff */
[----:B------:R-:W-:Y:S04]  /*8be0*/  LDGSTS.E [R2+0x20000], desc[UR8][R106.64], P4 ;  /* 0x200000006a027fae */ /* 0x000fe8000a121848 */
        /* <DEDUP_REMOVED lines=62> */
[----:B------:R-:W-:Y:S01]  /*8fd0*/  LDGSTS.E [R249+0x23f00], desc[UR8][R130.64], P4 ;  /* 0x23f0000082f97fae */ /* 0x000fe2000a121848 */
[----:B------:R-:W-:Y:S01]  /*8fe0*/  ISETP.GE.U32.AND P4, PT, R0, 0x7fffff6c, PT ;  /* 0x7fffff6c0000780c */ /* 0x000fe20003f86070 */
[----:B------:R-:W-:-:S02]  /*8ff0*/  VIADD R0, R146, 0xffffffa7 ;  /* 0xffffffa792007836 */ /* 0x000fc40000000000 */
[----:B------:R-:W0:Y:S01]  /*9000*/  LDGDEPBAR ;  /* 0x00000000000079af */ /* 0x000e220000000000 */
[C---:B------:R-:W-:Y:S01]  /*9010*/  IMAD.WIDE R142, R36.reuse, 0x4, R142 ;  /* 0x00000004248e7825 */ /* 0x040fe200078e028e */
[----:B------:R-:W-:Y:S03]  /*9020*/  BAR.SYNC.DEFER_BLOCKING 0x0 ;  /* 0x0000000000007b1d */ /* 0x000fe60000010000 */
[----:B------:R-:W-:-:S04]  /*9030*/  IMAD.WIDE R136, R36, 0x4, R136 ;  /* 0x0000000424887825 */ /* 0x000fc800078e0288 */
[C---:B------:R-:W-:Y:S01]  /*9040*/  IMAD.WIDE R138, R36.reuse, 0x4, R138 ;  /* 0x00000004248a7825 */ /* 0x040fe200078e028a */
[----:B------:R-:W3:Y:S03]  /*9050*/  LDL.LU.64 R146, [R1+0x1d8] ;  /* 0x0001d80001927983 */ /* 0x000ee60000300a00 */
[C---:B------:R-:W-:Y:S01]  /*9060*/  IMAD.WIDE R140, R36.reuse, 0x4, R140 ;  /* 0x00000004248c7825 */ /* 0x040fe200078e028c */
[----:B------:R-:W3:Y:S03]  /*9070*/  LDL.LU.64 R160, [R1+0x1d0] ;  /* 0x0001d00001a07983 */ /* 0x000ee60000300a00 */
[C---:B------:R-:W-:Y:S01]  /*9080*/  IMAD.WIDE R144, R36.reuse, 0x4, R144 ;  /* 0x0000000424907825 */ /* 0x040fe200078e0290 */
[----:B------:R-:W3:Y:S04]  /*9090*/  LDL.LU.64 R178, [R1+0x1c8] ;  /* 0x0001c80001b27983 */ /* 0x000ee80000300a00 */
[----:B-----5:R-:W5:Y:S04]  /*90a0*/  LDL.LU.64 R150, [R1+0x1c0] ;  /* 0x0001c00001967983 */ /* 0x020f680000300a00 */
[----:B------:R1:W-:Y:S04]  /*90b0*/  STL.64 [R1+0x8c0], R142 ;  /* 0x0008c08e01007387 */ /* 0x0003e80000100a00 */
[----:B------:R2:W-:Y:S04]  /*90c0*/  STL.64 [R1+0x8c8], R136 ;  /* 0x0008c88801007387 */ /* 0x0005e80000100a00 */
[----:B------:R4:W-:Y:S04]  /*90d0*/  STL.64 [R1+0x8d0], R138 ;  /* 0x0008d08a01007387 */ /* 0x0009e80000100a00 */
[----:B------:R-:W-:Y:S01]  /*90e0*/  @!PT LDS RZ, [RZ] ;  /* 0x00000000fffff984 */ /* 0x000fe20000000800 */
[----:B------:R-:W-:Y:S01]  /*90f0*/  @!PT LDS RZ, [RZ] ;  /* 0x00000000fffff984 */ /* 0x000fe20000000800 */
[----:B------:R-:W-:Y:S01]  /*9100*/  @!PT LDS RZ, [RZ] ;  /* 0x00000000fffff984 */ /* 0x000fe20000000800 */
[----:B------:R1:W-:Y:S04]  /*9110*/  LDGSTS.E [R2+0x10000], desc[UR8][R142.64], !P3 ;  /* 0x100000008e027fae */ /* 0x0003e8000d921848 */
[----:B------:R4:W-:Y:S04]  /*9120*/  STL.64 [R1+0x8e0], R140 ;  /* 0x0008e08c01007387 */ /* 0x0009e80000100a00 */
[----:B------:R2:W-:Y:S04]  /*9130*/  LDGSTS.E [R2+0x10100], desc[UR8][R136.64], !P3 ;  /* 0x1010000088027fae */ /* 0x0005e8000d921848 */
[----:B------:R4:W-:Y:S01]  /*9140*/  LDGSTS.E [R2+0x10200], desc[UR8][R138.64], !P3 ;  /* 0x102000008a027fae */ /* 0x0009e2000d921848 */
[----:B-1----:R-:W-:-:S03]  /*9150*/  IMAD.WIDE R142, R36, 0x4, R170 ;  /* 0x00000004248e7825 */ /* 0x002fc600078e02aa */
[----:B------:R-:W5:Y:S04]  /*9160*/  LDL.LU.64 R156, [R1+0x198] ;  /* 0x00019800019c7983 */ /* 0x000f680000300a00 */
[----:B------:R1:W-:Y:S01]  /*9170*/  LDGSTS.E [R2+0x10300], desc[UR8][R140.64], !P3 ;  /* 0x103000008c027fae */ /* 0x0003e2000d921848 */
[----:B------:R-:W-:Y:S01]  /*9180*/  ISETP.GE.U32.AND P3, PT, R0, 0x7fffff68, PT ;  /* 0x7fffff680000780c */ /* 0x000fe20003f66070 */
[----:B--2---:R-:W2:Y:S02]  /*9190*/  LDC R137, c[0x0][0x230] ;  /* 0x00008c00ff897b82 */ /* 0x004ea40000000800 */
[----:B------:R-:W2:Y:S01]  /*91a0*/  LDL.LU.64 R154, [R1+0x190] ;  /* 0x00019000019a7983 */ /* 0x000ea20000300a00 */
[----:B----4-:R-:W-:-:S03]  /*91b0*/  IMAD.WIDE R138, R36, 0x4, R162 ;  /* 0x00000004248a7825 */ /* 0x010fc600078e02a2 */
[----:B------:R4:W-:Y:S02]  /*91c0*/  STL.64 [R1+0x690], R144 ;  /* 0x0006909001007387 */ /* 0x0009e40000100a00 */
[----:B------:R-:W2:Y:S01]  /*91d0*/  LDC R136, c[0x0][0x230] ;  /* 0x00008c00ff887b82 */ /* 0x000ea20000000800 */
[----:B-1----:R-:W-:Y:S01]  /*91e0*/  IMAD.WIDE R140, R36, 0x4, R152 ;  /* 0x00000004248c7825 */ /* 0x002fe200078e0298 */
[----:B------:R-:W2:Y:S04]  /*91f0*/  LDL.LU.64 R158, [R1+0x188] ;  /* 0x00018800019e7983 */ /* 0x000ea80000300a00 */
[----:B------:R1:W-:Y:S04]  /*9200*/  STL.64 [R1+0x6a8], R142 ;  /* 0x0006a88e01007387 */ /* 0x0003e80000100a00 */
[----:B------:R-:W2:Y:S04]  /*9210*/  LDL.LU.64 R170, [R1+0x180] ;  /* 0x0001800001aa7983 */ /* 0x000ea80000300a00 */
[----:B------:R1:W-:Y:S04]  /*9220*/  STL.64 [R1+0x6c0], R140 ;  /* 0x0006c08c01007387 */ /* 0x0003e80000100a00 */
[----:B------:R5:W-:Y:S04]  /*9230*/  STL.64 [R1+0x6d8], R138 ;  /* 0x0006d88a01007387 */ /* 0x000be80000100a00 */
[----:B------:R-:W2:Y:S04]  /*9240*/  LDL.LU.64 R152, [R1+0x158] ;  /* 0x0001580001987983 */ /* 0x000ea80000300a00 */
[----:B------:R-:W-:Y:S01]  /*9250*/  LDGSTS.E [R2+0x11000], desc[UR8][R144.64], !P6 ;  /* 0x1100000090027fae */ /* 0x000fe2000f121848 */
[----:B------:R-:W-:-:S03]  /*9260*/  VIADD R0, R149, 0xffffffa3 ;  /* 0xffffffa395007836 */ /* 0x000fc60000000000 */
[----:B------:R1:W-:Y:S04]  /*9270*/  LDGSTS.E [R2+0x11100], desc[UR8][R142.64], !P6 ;  /* 0x111000008e027fae */ /* 0x0003e8000f121848 */
[----:B------:R1:W-:Y:S04]  /*9280*/  LDGSTS.E [R2+0x11200], desc[UR8][R140.64], !P6 ;  /* 0x112000008c027fae */ /* 0x0003e8000f121848 */
[----:B----4-:R-:W4:Y:S04]  /*9290*/  LDL.LU.64 R144, [R1+0x150] ;  /* 0x0001500001907983 */ /* 0x010f280000300a00 */
[----:B------:R-:W4:Y:S04]  /*92a0*/  LDL.LU.64 R162, [R1+0x148] ;  /* 0x0001480001a27983 */ /* 0x000f280000300a00 */
[----:B------:R5:W-:Y:S01]  /*92b0*/  LDGSTS.E [R2+0x11300], desc[UR8][R138.64], !P6 ;  /* 0x113000008a027fae */ /* 0x000be2000f121848 */
[----:B------:R-:W-:-:S02]  /*92c0*/  ISETP.GE.U32.AND P6, PT, R0, 0x7fffff64, PT ;  /* 0x7fffff640000780c */ /* 0x000fc40003fc6070 */
[----:B---3--:R-:W-:Y:S01]  /*92d0*/  IADD3 R0, R148, -0x61, RZ ;  /* 0xffffff9f94007810 */ /* 0x008fe20007ffe0ff */
[----:B------:R-:W-:-:S04]  /*92e0*/  IMAD.WIDE R146, R36, 0x4, R146 ;  /* 0x0000000424927825 */ /* 0x000fc800078e0292 */
[C---:B-1----:R-:W-:Y:S01]  /*92f0*/  IMAD.WIDE R142, R36.reuse, 0x4, R160 ;  /* 0x00000004248e7825 */ /* 0x042fe200078e02a0 */
[----:B------:R1:W-:Y:S03]  /*9300*/  STL.64 [R1+0x6f0], R146 ;  /* 0x0006f09201007387 */ /* 0x0003e60000100a00 */
[C---:B------:R-:W-:Y:S01]  /*9310*/  IMAD.WIDE R140, R36.reuse, 0x4, R178 ;  /* 0x00000004248c7825 */ /* 0x040fe200078e02b2 */
[----:B------:R3:W-:Y:S03]  /*9320*/  STL.64 [R1+0x708], R142 ;  /* 0x0007088e01007387 */ /* 0x0007e60000100a00 */
[C---:B-----5:R-:W-:Y:S01]  /*9330*/  IMAD.WIDE R138, R36.reuse, 0x4, R150 ;  /* 0x00000004248a7825 */ /* 0x060fe200078e0296 */
[----:B------:R-:W-:Y:S04]  /*9340*/  STL.64 [R1+0x720], R140 ;  /* 0x0007208c01007387 */ /* 0x000fe80000100a00 */
[----:B------:R-:W-:Y:S04]  /*9350*/  LDGSTS.E [R2+0x12000], desc[UR8][R146.64], !P5 ;  /* 0x1200000092027fae */ /* 0x000fe8000e921848 */
[----:B------:R-:W5:Y:S04]  /*9360*/  LDL.LU.64 R178, [R1+0x140] ;  /* 0x0001400001b27983 */ /* 0x000f680000300a00 */
[----:B------:R3:W-:Y:S04]  /*9370*/  STL.64 [R1+0x738], R138 ;  /* 0x0007388a01007387 */ /* 0x0007e80000100a00 */
[----:B------:R3:W-:Y:S04]  /*9380*/  LDGSTS.E [R2+0x12100], desc[UR8][R142.64], !P5 ;  /* 0x121000008e027fae */ /* 0x0007e8000e921848 */
[----:B------:R-:W5:Y:S04]  /*9390*/  LDL.LU.64 R148, [R1+0x118] ;  /* 0x0001180001947983 */ /* 0x000f680000300a00 */
[----:B-1----:R-:W5:Y:S04]  /*93a0*/  LDL.LU.64 R146, [R1+0x110] ;  /* 0x0001100001927983 */ /* 0x002f680000300a00 */
[----:B------:R-:W-:Y:S01]  /*93b0*/  LDGSTS.E [R2+0x12200], desc[UR8][R140.64], !P5 ;  /* 0x122000008c027fae */ /* 0x000fe2000e921848 */
[----:B------:R-:W-:-:S03]  /*93c0*/  IMAD.WIDE R156, R36, 0x4, R156 ;  /* 0x00000004249c7825 */ /* 0x000fc600078e029c */
[----:B------:R-:W5:Y:S04]  /*93d0*/  LDL.LU.64 R150, [R1+0x108] ;  /* 0x0001080001967983 */ /* 0x000f680000300a00 */
[----:B------:R1:W-:Y:S01]  /*93e0*/  LDGSTS.E [R2+0x12300], desc[UR8][R138.64], !P5 ;  /* 0x123000008a027fae */ /* 0x0003e2000e921848 */
[----:B--2---:R-:W-:-:S03]  /*93f0*/  IMAD.WIDE R154, R36, 0x4, R154 ;  /* 0x00000004249a7825 */ /* 0x004fc600078e029a */
[----:B------:R-:W-:Y:S04]  /*9400*/  STL.64 [R1+0x748], R156 ;  /* 0x0007489c01007387 */ /* 0x000fe80000100a00 */
[----:B------:R2:W-:Y:S01]  /*9410*/  STL.64 [R1+0x758], R154 ;  /* 0x0007589a01007387 */ /* 0x0005e20000100a00 */
[----:B---3--:R-:W-:-:S03]  /*9420*/  IMAD.WIDE R142, R36, 0x4, R158 ;  /* 0x00000004248e7825 */ /* 0x008fc600078e029e */
[----:B------:R-:W-:Y:S01]  /*9430*/  LDGSTS.E [R2+0x13000], desc[UR8][R156.64], !P2 ;  /* 0x130000009c027fae */ /* 0x000fe2000d121848 */
[----:B-1----:R-:W1:Y:S03]  /*9440*/  LDC R139, c[0x0][0x230] ;  /* 0x00008c00ff8b7b82 */ /* 0x002e660000000800 */
[----:B------:R3:W-:Y:S01]  /*9450*/  STL.64 [R1+0x768], R142 ;  /* 0x0007688e01007387 */ /* 0x0007e20000100a00 */
[----:B------:R-:W-:-:S03]  /*9460*/  IMAD.WIDE R140, R36, 0x4, R170 ;  /* 0x00000004248c7825 */ /* 0x000fc600078e02aa */
[----:B------:R2:W-:Y:S01]  /*9470*/  LDGSTS.E [R2+0x13100], desc[UR8][R154.64], !P2 ;  /* 0x131000009a027fae */ /* 0x0005e2000d121848 */
[----:B------:R-:W1:Y:S03]  /*9480*/  LDC R138, c[0x0][0x230] ;  /* 0x00008c00ff8a7b82 */ /* 0x000e660000000800 */
[----:B------:R-:W5:Y:S04]  /*9490*/  LDL.LU.64 R170, [R1+0x100] ;  /* 0x0001000001aa7983 */ /* 0x000f680000300a00 */
[----:B------:R5:W-:Y:S01]  /*94a0*/  STL.64 [R1+0x778], R140 ;  /* 0x0007788c01007387 */ /* 0x000be20000100a00 */
[----:B--2---:R-:W-:-:S03]  /*94b0*/  IMAD.WIDE R154, R36, 0x4, R152 ;  /* 0x00000004249a7825 */ /* 0x004fc600078e0298 */
[----:B------:R3:W-:Y:S04]  /*94c0*/  LDGSTS.E [R2+0x13200], desc[UR8][R142.64], !P2 ;  /* 0x132000008e027fae */ /* 0x0007e8000d121848 */
[----:B------:R-:W2:Y:S04]  /*94d0*/  LDL.LU.64 R160, [R1+0xd8] ;  /* 0x0000d80001a07983 */ /* 0x000ea80000300a00 */
[----:B------:R-:W-:Y:S04]  /*94e0*/  STL.64 [R1+0x788], R154 ;  /* 0x0007889a01007387 */ /* 0x000fe80000100a00 */
[----:B------:R-:W2:Y:S01]  /*94f0*/  LDL.LU.64 R158, [R1+0xd0] ;  /* 0x0000d000019e7983 */ /* 0x000ea20000300a00 */
[----:B----4-:R-:W-:-:S03]  /*9500*/  IMAD.WIDE R152, R36, 0x4, R144 ;  /* 0x0000000424987825 */ /* 0x010fc600078e0290 */
[----:B------:R5:W-:Y:S01]  /*9510*/  LDGSTS.E [R2+0x13300], desc[UR8][R140.64], !P2 ;  /* 0x133000008c027fae */ /* 0x000be2000d121848 */
[----:B---3--:R-:W-:-:S03]  /*9520*/  IMAD.WIDE R142, R36, 0x4, R162 ;  /* 0x00000004248e7825 */ /* 0x008fc600078e02a2 */
[----:B------:R-:W-:Y:S04]  /*9530*/  STL.64 [R1+0x798], R152 ;  /* 0x0007989801007387 */ /* 0x000fe80000100a00 */
[----:B------:R-:W3:Y:S04]  /*9540*/  LDL.LU.64 R144, [R1+0xc8] ;  /* 0x0000c80001907983 */ /* 0x000ee80000300a00 */
[----:B------:R4:W-:Y:S04]  /*9550*/  STL.64 [R1+0x7a8], R142 ;  /* 0x0007a88e01007387 */ /* 0x0009e80000100a00 */
[----:B------:R-:W3:Y:S01]  /*9560*/  LDL.LU.64 R162, [R1+0xc0] ;  /* 0x0000c00001a27983 */ /* 0x000ee20000300a00 */
[----:B------:R-:W-:-:S03]  /*9570*/  ISETP.GE.U32.AND P5, PT, R0, 0x7fffff60, PT ;  /* 0x7fffff600000780c */ /* 0x000fc60003fa6070 */
[----:B------:R-:W-:Y:S01]  /*9580*/  LDGSTS.E [R2+0x14000], desc[UR8][R154.64], !P1 ;  /* 0x140000009a027fae */ /* 0x000fe2000c921848 */
[----:B------:R-:W-:Y:S02]  /*9590*/  VIADD R0, R137, 0xffffff9b ;  /* 0xffffff9b89007836 */ /* 0x000fe40000000000 */
[----:B------:R-:W3:Y:S01]  /*95a0*/  LDC R137, c[0x0][0x230] ;  /* 0x00008c00ff897b82 */ /* 0x000ee20000000800 */
[----:B------:R-:W-:Y:S04]  /*95b0*/  LDGSTS.E [R2+0x14100], desc[UR8][R152.64], !P1 ;  /* 0x1410000098027fae */ /* 0x000fe8000c921848 */
[----:B------:R4:W-:Y:S01]  /*95c0*/  LDGSTS.E [R2+0x14200], desc[UR8][R142.64], !P1 ;  /* 0x142000008e027fae */ /* 0x0009e2000c921848 */
[----:B------:R-:W-:Y:S01]  /*95d0*/  ISETP.GE.U32.AND P2, PT, R0, 0x7fffff5c, PT ;  /* 0x7fffff5c0000780c */ /* 0x000fe20003f46070 */
[----:B------:R-:W-:-:S02]  /*95e0*/  VIADD R0, R136, 0xffffff97 ;  /* 0xffffff9788007836 */ /* 0x000fc40000000000 */
[----:B------:R-:W3:Y:S01]  /*95f0*/  LDC R136, c[0x0][0x230] ;  /* 0x00008c00ff887b82 */ /* 0x000ee20000000800 */
[----:B-----5:R-:W-:-:S05]  /*9600*/  IMAD.WIDE R140, R36, 0x4, R178 ;  /* 0x00000004248c7825 */ /* 0x020fca00078e02b2 */
[----:B------:R5:W-:Y:S04]  /*9610*/  STL.64 [R1+0x7b8], R140 ;  /* 0x0007b88c01007387 */ /* 0x000be80000100a00 */
[----:B------:R-:W3:Y:S01]  /*9620*/  LDL.LU.64 R156, [R1+0x98] ;  /* 0x00009800019c7983 */ /* 0x000ee20000300a00 */
[----:B------:R-:W-:-:S03]  /*9630*/  IMAD.WIDE R148, R36, 0x4, R148 ;  /* 0x0000000424947825 */ /* 0x000fc600078e0294 */
[----:B------:R5:W-:Y:S01]  /*9640*/  LDGSTS.E [R2+0x14300], desc[UR8][R140.64], !P1 ;  /* 0x143000008c027fae */ /* 0x000be2000c921848 */
[----:B------:R-:W-:-:S03]  /*9650*/  IMAD.WIDE R146, R36, 0x4, R146 ;  /* 0x0000000424927825 */ /* 0x000fc600078e0292 */
[----:B------:R-:W-:Y:S04]  /*9660*/  STL.64 [R1+0x7c8], R148 ;  /* 0x0007c89401007387 */ /* 0x000fe80000100a00 */
[----:B------:R-:W3:Y:S01]  /*9670*/  LDL.LU.64 R178, [R1+0x90] ;  /* 0x0000900001b27983 */ /* 0x000ee20000300a00 */
[----:B----4-:R-:W-:-:S03]  /*9680*/  IMAD.WIDE R142, R36, 0x4, R150 ;  /* 0x00000004248e7825 */ /* 0x010fc600078e0296 */
[----:B------:R-:W-:Y:S04]  /*9690*/  STL.64 [R1+0x7d8], R146 ;  /* 0x0007d89201007387 */ /* 0x000fe80000100a00 */
[----:B------:R-:W4:Y:S04]  /*96a0*/  LDL.LU.64 R154, [R1+0x88] ;  /* 0x00008800019a7983 */ /* 0x000f280000300a00 */
[----:B------:R-:W-:Y:S04]  /*96b0*/  LDGSTS.E [R2+0x15000], desc[UR8][R148.64], !P4 ;  /* 0x1500000094027fae */ /* 0x000fe8000e121848 */
[----:B------:R-:W-:Y:S04]  /*96c0*/  STL.64 [R1+0x7e8], R142 ;  /* 0x0007e88e01007387 */ /* 0x000fe80000100a00 */
[----:B------:R-:W-:Y:S04]  /*96d0*/  LDGSTS.E [R2+0x15100], desc[UR8][R146.64], !P4 ;  /* 0x1510000092027fae */ /* 0x000fe8000e121848 */
[----:B------:R-:W4:Y:S04]  /*96e0*/  LDL.LU.64 R152, [R1+0x80] ;  /* 0x0000800001987983 */ /* 0x000f280000300a00 */
[----:B------:R-:W-:Y:S01]  /*96f0*/  LDGSTS.E [R2+0x15200], desc[UR8][R142.64], !P4 ;  /* 0x152000008e027fae */ /* 0x000fe2000e121848 */
[----:B-----5:R-:W-:-:S05]  /*9700*/  IMAD.WIDE R140, R36, 0x4, R170 ;  /* 0x00000004248c7825 */ /* 0x020fca00078e02aa */
[----:B------:R2:W-:Y:S04]  /*9710*/  STL.64 [R1+0x7f8], R140 ;  /* 0x0007f88c01007387 */ /* 0x0005e80000100a00 */
[----:B------:R2:W-:Y:S01]  /*9720*/  LDGSTS.E [R2+0x15300], desc[UR8][R140.64], !P4 ;  /* 0x153000008c027fae */ /* 0x0005e2000e121848 */
[----:B------:R-:W-:-:S03]  /*9730*/  ISETP.GE.U32.AND P1, PT, R0, 0x7fffff58, PT ;  /* 0x7fffff580000780c */ /* 0x000fc60003f26070 */
[----:B------:R-:W5:Y:S01]  /*9740*/  LDL.LU.64 R150, [R1+0x58] ;  /* 0x0000580001967983 */ /* 0x000f620000300a00 */
[----:B-1----:R-:W-:-:S03]  /*9750*/  IADD3 R0, R139, -0x6d, RZ ;  /* 0xffffff938b007810 */ /* 0x002fc60007ffe0ff */
[----:B------:R-:W5:Y:S01]  /*9760*/  LDL.LU.64 R170, [R1+0x50] ;  /* 0x0000500001aa7983 */ /* 0x000f620000300a00 */
[----:B--2---:R-:W-:-:S03]  /*9770*/  IMAD.WIDE R140, R36, 0x4, R160 ;  /* 0x00000004248c7825 */ /* 0x004fc600078e02a0 */
[----:B------:R-:W2:Y:S01]  /*9780*/  LDL.LU.64 R148, [R1+0x48] ;  /* 0x0000480001947983 */ /* 0x000ea20000300a00 */
[----:B------:R-:W-:-:S03]  /*9790*/  IMAD.WIDE R142, R36, 0x4, R158 ;  /* 0x00000004248e7825 */ /* 0x000fc600078e029e */
[----:B------:R-:W2:Y:S04]  /*97a0*/  LDL.LU.64 R146, [R1+0x40] ;  /* 0x0000400001927983 */ /* 0x000ea80000300a00 */
[----:B------:R-:W-:Y:S01]  /*97b0*/  STL.64 [R1+0x810], R140 ;  /* 0x0008108c01007387 */ /* 0x000fe20000100a00 */
[----:B---3--:R-:W-:-:S03]  /*97c0*/  IMAD.WIDE R160, R36, 0x4, R144 ;  /* 0x0000000424a07825 */ /* 0x008fc600078e0290 */
[----:B------:R1:W-:Y:S01]  /*97d0*/  STL.64 [R1+0x828], R142 ;  /* 0x0008288e01007387 */ /* 0x0003e20000100a00 */
[----:B------:R-:W-:-:S03]  /*97e0*/  ISETP.GE.U32.AND P4, PT, R0, 0x7fffff54, PT ;  /* 0x7fffff540000780c */ /* 0x000fc60003f86070 */
[----:B------:R3:W-:Y:S01]  /*97f0*/  STL.64 [R1+0x840], R160 ;  /* 0x000840a001007387 */ /* 0x0007e20000100a00 */
[----:B------:R-:W-:-:S03]  /*9800*/  IMAD.WIDE R158, R36, 0x4, R162 ;  /* 0x00000004249e7825 */ /* 0x000fc600078e02a2 */
[----:B------:R-:W2:Y:S01]  /*9810*/  LDL.LU.64 R144, [R1+0x18] ;  /* 0x0000180001907983 */ /* 0x000ea20000300a00 */
[----:B------:R-:W-:Y:S01]  /*9820*/  MOV R139, R143 ;  /* 0x0000008f008b7202 */ /* 0x000fe20000000f00 */
[----:B------:R-:W-:Y:S02]  /*9830*/  VIADD R0, R138, 0xffffff8f ;  /* 0xffffff8f8a007836 */ /* 0x000fe40000000000 */
[----:B------:R3:W-:Y:S01]  /*9840*/  STL.64 [R1+0x858], R158 ;  /* 0x0008589e01007387 */ /* 0x0007e20000100a00 */
[----:B------:R-:W-:-:S03]  /*9850*/  IMAD.MOV.U32 R138, RZ, RZ, R142 ;  /* 0x000000ffff8a7224 */ /* 0x000fc600078e008e */
[----:B------:R-:W2:Y:S04]  /*9860*/  LDL.LU.64 R162, [R1+0x10] ;  /* 0x0000100001a27983 */ /* 0x000ea80000300a00 */
[----:B-1----:R-:W2:Y:S04]  /*9870*/  LDL.LU.64 R142, [R1+0x8] ;  /* 0x00000800018e7983 */ /* 0x002ea80000300a00 */
[----:B------:R-:W-:Y:S04]  /*9880*/  LDGSTS.E [R2+0x16000], desc[UR8][R140.64], !P3 ;  /* 0x160000008c027fae */ /* 0x000fe8000d921848 */
[----:B------:R1:W-:Y:S04]  /*9890*/  LDGSTS.E [R2+0x16100], desc[UR8][R138.64], !P3 ;  /* 0x161000008a027fae */ /* 0x0003e8000d921848 */
[----:B------:R-:W-:Y:S04]  /*98a0*/  LDGSTS.E [R2+0x16200], desc[UR8][R160.64], !P3 ;  /* 0x16200000a0027fae */ /* 0x000fe8000d921848 */
[----:B------:R-:W2:Y:S04]  /*98b0*/  LDL.LU.64 R140, [R1] ;  /* 0x00000000018c7983 */ /* 0x000ea80000300a00 */
[----:B------:R-:W-:Y:S01]  /*98c0*/  LDGSTS.E [R2+0x16300], desc[UR8][R158.64], !P3 ;  /* 0x163000009e027fae */ /* 0x000fe2000d921848 */
[----:B-1----:R-:W1:Y:S03]  /*98d0*/  LDC R138, c[0x0][0x230] ;  /* 0x00008c00ff8a7b82 */ /* 0x002e660000000800 */
[----:B---3--:R-:W3:Y:S05]  /*98e0*/  LDL.LU.64 R160, [R1+0xe98] ;  /* 0x000e980001a07983 */ /* 0x008eea0000300a00 */
[----:B------:R-:W1:Y:S01]  /*98f0*/  LDC R139, c[0x0][0x230] ;  /* 0x00008c00ff8b7b82 */ /* 0x000e620000000800 */
[----:B------:R-:W3:Y:S01]  /*9900*/  LDL.LU.64 R158, [R1+0xe90] ;  /* 0x000e9000019e7983 */ /* 0x000ee20000300a00 */
[----:B------:R-:W-:-:S05]  /*9910*/  IMAD.WIDE R156, R36, 0x4, R156 ;  /* 0x00000004249c7825 */ /* 0x000fca00078e029c */
[----:B------:R1:W-:Y:S04]  /*9920*/  STL.64 [R1+0x870], R156 ;  /* 0x0008709c01007387 */ /* 0x0003e80000100a00 */
[----:B------:R-:W-:Y:S01]  /*9930*/  LDGSTS.E [R2+0x17000], desc[UR8][R156.64], !P6 ;  /* 0x170000009c027fae */ /* 0x000fe2000f121848 */
[----:B------:R-:W-:-:S05]  /*9940*/  IMAD.WIDE R178, R36, 0x4, R178 ;  /* 0x0000000424b27825 */ /* 0x000fca00078e02b2 */
[----:B------:R1:W-:Y:S01]  /*9950*/  STL.64 [R1+0x888], R178 ;  /* 0x000888b201007387 */ /* 0x0003e20000100a00 */
[----:B----4-:R-:W-:-:S03]  /*9960*/  IMAD.WIDE R154, R36, 0x4, R154 ;  /* 0x00000004249a7825 */ /* 0x010fc600078e029a */
[----:B-1----:R-:W4:Y:S04]  /*9970*/  LDL.LU.64 R156, [R1+0xe88] ;  /* 0x000e8800019c7983 */ /* 0x002f280000300a00 */
[----:B------:R1:W-:Y:S04]  /*9980*/  STL.64 [R1+0x8a0], R154 ;  /* 0x0008a09a01007387 */ /* 0x0003e80000100a00 */
[----:B------:R-:W-:Y:S04]  /*9990*/  LDGSTS.E [R2+0x17100], desc[UR8][R178.64], !P6 ;  /* 0x17100000b2027fae */ /* 0x000fe8000f121848 */
[----:B------:R-:W-:Y:S01]  /*99a0*/  LDGSTS.E [R2+0x17200], desc[UR8][R154.64], !P6 ;  /* 0x172000009a027fae */ /* 0x000fe2000f121848 */
[----:B------:R-:W-:-:S03]  /*99b0*/  IMAD.WIDE R152, R36, 0x4, R152 ;  /* 0x0000000424987825 */ /* 0x000fc600078e0298 */
[----:B------:R-:W3:Y:S04]  /*99c0*/  LDL.LU.64 R178, [R1+0xe80] ;  /* 0x000e800001b27983 */ /* 0x000ee80000300a00 */
[----:B------:R2:W-:Y:S04]  /*99d0*/  STL.64 [R1+0x8b8], R152 ;  /* 0x0008b89801007387 */ /* 0x0005e80000100a00 */
[----:B-1----:R-:W4:Y:S04]  /*99e0*/  LDL.LU.64 R154, [R1+0xe78] ;  /* 0x000e7800019a7983 */ /* 0x002f280000300a00 */
[----:B------:R-:W-:Y:S01]  /*99f0*/  LDGSTS.E [R2+0x17300], desc[UR8][R152.64], !P6 ;  /* 0x1730000098027fae */ /* 0x000fe2000f121848 */
[----:B-----5:R-:W-:-:S04]  /*9a00*/  IMAD.WIDE R150, R36, 0x4, R150 ;  /* 0x0000000424967825 */ /* 0x020fc800078e0296 */
[C---:B------:R-:W-:Y:S01]  /*9a10*/  IMAD.WIDE R170, R36.reuse, 0x4, R170 ;  /* 0x0000000424aa7825 */ /* 0x040fe200078e02aa */
[----:B------:R-:W-:Y:S03]  /*9a20*/  LDGSTS.E [R2+0x18000], desc[UR8][R150.64], !P5 ;  /* 0x1800000096027fae */ /* 0x000fe6000e921848 */
[C---:B--2---:R-:W-:Y:S01]  /*9a30*/  IMAD.WIDE R148, R36.reuse, 0x4, R148 ;  /* 0x0000000424947825 */ /* 0x044fe200078e0294 */
[----:B------:R-:W2:Y:S03]  /*9a40*/  LDL.LU.64 R152, [R1+0xe70] ;  /* 0x000e700001987983 */ /* 0x000ea60000300a00 */
[C---:B------:R-:W-:Y:S01]  /*9a50*/  IMAD.WIDE R146, R36.reuse, 0x4, R146 ;  /* 0x0000000424927825 */ /* 0x040fe200078e0292 */
[----:B------:R1:W-:Y:S04]  /*9a60*/  STL.64 [R1+0x8f8], R150 ;  /* 0x0008f89601007387 */ /* 0x0003e80000100a00 */
[----:B------:R5:W-:Y:S04]  /*9a70*/  STL.64 [R1+0x910], R170 ;  /* 0x000910aa01007387 */ /* 0x000be80000100a00 */
[----:B------:R-:W-:Y:S04]  /*9a80*/  LDGSTS.E [R2+0x18100], desc[UR8][R170.64], !P5 ;  /* 0x18100000aa027fae */ /* 0x000fe8000e921848 */
[----:B-1----:R-:W3:Y:S01]  /*9a90*/  LDL.LU.64 R150, [R1+0xe68] ;  /* 0x000e680001967983 */ /* 0x002ee20000300a00 */
[----:B------:R-:W-:-:S03]  /*9aa0*/  IMAD.WIDE R144, R36, 0x4, R144 ;  /* 0x0000000424907825 */ /* 0x000fc600078e0290 */
[----:B------:R1:W-:Y:S04]  /*9ab0*/  STL.64 [R1+0x928], R148 ;  /* 0x0009289401007387 */ /* 0x0003e80000100a00 */
[----:B-----5:R-:W5:Y:S01]  /*9ac0*/  LDL.LU.64 R170, [R1+0xe60] ;  /* 0x000e600001aa7983 */ /* 0x020f620000300a00 */
[----:B------:R-:W-:-:S03]  /*9ad0*/  IMAD.WIDE R162, R36, 0x4, R162 ;  /* 0x0000000424a27825 */ /* 0x000fc600078e02a2 */
[----:B------:R1:W-:Y:S01]  /*9ae0*/  STL.64 [R1+0x940], R146 ;  /* 0x0009409201007387 */ /* 0x0003e20000100a00 */
[----:B------:R-:W-:-:S03]  /*9af0*/  IMAD.WIDE R142, R36, 0x4, R142 ;  /* 0x00000004248e7825 */ /* 0x000fc600078e028e */
[----:B------:R-:W-:Y:S04]  /*9b00*/  LDGSTS.E [R2+0x18200], desc[UR8][R148.64], !P5 ;  /* 0x1820000094027fae */ /* 0x000fe8000e921848 */
[----:B------:R-:W-:Y:S04]  /*9b10*/  LDGSTS.E [R2+0x18300], desc[UR8][R146.64], !P5 ;  /* 0x1830000092027fae */ /* 0x000fe8000e921848 */
[----:B------:R-:W-:Y:S04]  /*9b20*/  LDGSTS.E [R2+0x19000], desc[UR8][R144.64], !P2 ;  /* 0x1900000090027fae */ /* 0x000fe8000d121848 */
[----:B-1----:R-:W4:Y:S04]  /*9b30*/  LDL.LU.64 R148, [R1+0xe58] ;  /* 0x000e580001947983 */ /* 0x002f280000300a00 */
[----:B------:R-:W2:Y:S04]  /*9b40*/  LDL.LU.64 R146, [R1+0xe50] ;  /* 0x000e500001927983 */ /* 0x000ea80000300a00 */
[----:B------:R1:W-:Y:S04]  /*9b50*/  STL.64 [R1+0x978], R144 ;  /* 0x0009789001007387 */ /* 0x0003e80000100a00 */
[----:B------:R1:W-:Y:S04]  /*9b60*/  STL.64 [R1+0x990], R162 ;  /* 0x000990a201007387 */ /* 0x0003e80000100a00 */
[----:B------:R-:W-:Y:S04]  /*9b70*/  LDGSTS.E [R2+0x19100], desc[UR8][R162.64], !P2 ;  /* 0x19100000a2027fae */ /* 0x000fe8000d121848 */
[----:B-1----:R-:W3:Y:S04]  /*9b80*/  LDL.LU.64 R144, [R1+0xe48] ;  /* 0x000e480001907983 */ /* 0x002ee80000300a00 */
[----:B------:R-:W-:Y:S04]  /*9b90*/  STL.64 [R1+0x9a8], R142 ;  /* 0x0009a88e01007387 */ /* 0x000fe80000100a00 */
[----:B------:R-:W3:Y:S01]  /*9ba0*/  LDL.LU.64 R162, [R1+0xe40] ;  /* 0x000e400001a27983 */ /* 0x000ee20000300a00 */
[----:B------:R-:W-:-:S03]  /*9bb0*/  IMAD.WIDE R140, R36, 0x4, R140 ;  /* 0x00000004248c7825 */ /* 0x000fc600078e028c */
[----:B------:R-:W-:Y:S01]  /*9bc0*/  LDGSTS.E [R2+0x19200], desc[UR8][R142.64], !P2 ;  /* 0x192000008e027fae */ /* 0x000fe2000d121848 */
[----:B------:R-:W-:-:S03]  /*9bd0*/  ISETP.GE.U32.AND P3, PT, R0, 0x7fffff50, PT ;  /* 0x7fffff500000780c */ /* 0x000fc60003f66070 */
[----:B------:R4:W-:Y:S04]  /*9be0*/  STL.64 [R1+0x9c0], R140 ;  /* 0x0009c08c01007387 */ /* 0x0009e80000100a00 */
[----:B------:R4:W-:Y:S01]  /*9bf0*/  LDGSTS.E [R2+0x19300], desc[UR8][R140.64], !P2 ;  /* 0x193000008c027fae */ /* 0x0009e2000d121848 */
[----:B------:R-:W-:Y:S02]  /*9c00*/  VIADD R0, R137, 0xffffff8b ;  /* 0xffffff8b89007836 */ /* 0x000fe40000000000 */
[----:B------:R-:W1:Y:S03]  /*9c10*/  LDC R137, c[0x0][0x230] ;  /* 0x00008c00ff897b82 */ /* 0x000e660000000800 */
[----:B------:R-:W-:Y:S01]  /*9c20*/  ISETP.GE.U32.AND P6, PT, R0, 0x7fffff4c, PT ;  /* 0x7fffff4c0000780c */ /* 0x000fe20003fc6070 */
[----:B----4-:R-:W-:-:S04]  /*9c30*/  IMAD.WIDE R140, R36, 0x4, R148 ;  /* 0x00000004248c7825 */ /* 0x010fc800078e0294 */
[----:B--2---:R-:W-:-:S04]  /*9c40*/  IMAD.WIDE R142, R36, 0x4, R146 ;  /* 0x00000004248e7825 */ /* 0x004fc800078e0292 */
[----:B-----5:R-:W-:-:S04]  /*9c50*/  IMAD.WIDE R146, R36, 0x4, R170 ;  /* 0x0000000424927825 */ /* 0x020fc800078e02aa */
[----:B---3--:R-:W-:-:S04]  /*9c60*/  IMAD.WIDE R144, R36, 0x4, R144 ;  /* 0x0000000424907825 */ /* 0x008fc800078e0290 */
[----:B------:R-:W-:-:S05]  /*9c70*/  IMAD.WIDE R162, R36, 0x4, R162 ;  /* 0x0000000424a27825 */ /* 0x000fca00078e02a2 */
[----:B------:R-:W-:Y:S04]  /*9c80*/  STL.64 [R1+0x9f8], R162 ;  /* 0x0009f8a201007387 */ /* 0x000fe80000100a00 */
[----:B------:R-:W-:Y:S04]  /*9c90*/  LDGSTS.E [R2+0x1a000], desc[UR8][R162.64], !P1 ;  /* 0x1a000000a2027fae */ /* 0x000fe8000c921848 */
[----:B------:R2:W-:Y:S04]  /*9ca0*/  STL.64 [R1+0xa10], R144 ;  /* 0x000a109001007387 */ /* 0x0005e80000100a00 */
[----:B------:R2:W-:Y:S04]  /*9cb0*/  LDGSTS.E [R2+0x1a100], desc[UR8][R144.64], !P1 ;  /* 0x1a10000090027fae */ /* 0x0005e8000c921848 */
[----:B------:R3:W-:Y:S04]  /*9cc0*/  STL.64 [R1+0xa28], R142 ;  /* 0x000a288e01007387 */ /* 0x0007e80000100a00 */
[----:B------:R3:W-:Y:S01]  /*9cd0*/  LDGSTS.E [R2+0x1a200], desc[UR8][R142.64], !P1 ;  /* 0x1a2000008e027fae */ /* 0x0007e2000c921848 */
[----:B--2---:R-:W-:-:S03]  /*9ce0*/  IMAD.WIDE R144, R36, 0x4, R150 ;  /* 0x0000000424907825 */ /* 0x004fc600078e0296 */
[----:B------:R2:W-:Y:S04]  /*9cf0*/  STL.64 [R1+0xa40], R140 ;  /* 0x000a408c01007387 */ /* 0x0005e80000100a00 */
[----:B------:R2:W-:Y:S01]  /*9d00*/  LDGSTS.E [R2+0x1a300], desc[UR8][R140.64], !P1 ;  /* 0x1a3000008c027fae */ /* 0x0005e2000c921848 */
[----:B---3--:R-:W-:-:S03]  /*9d10*/  IMAD.WIDE R142, R36, 0x4, R152 ;  /* 0x00000004248e7825 */ /* 0x008fc600078e0298 */
        /* <DEDUP_REMOVED lines=24> */
[----:B------:R-:W-:Y:S04]  /*9ea0*/  STL.64 [R1+0xb10], R146 ;  /* 0x000b109201007387 */ /* 0x000fe80000100a00 */
[----:B------:R3:W-:Y:S01]  /*9eb0*/  STL.64 [R1+0xb20], R144 ;  /* 0x000b209001007387 */ /* 0x0007e20000100a00 */
[----:B--2---:R-:W-:-:S03]  /*9ec0*/  IMAD.WIDE R140, R36, 0x4, R168 ;  /* 0x00000004248c7825 */ /* 0x004fc600078e02a8 */
[----:B------:R2:W-:Y:S04]  /*9ed0*/  LDGSTS.E [R2+0x1d000], desc[UR8][R146.64], !P6 ;  /* 0x1d00000092027fae */ /* 0x0005e8000f121848 */
[----:B------:R4:W-:Y:S04]  /*9ee0*/  STL.64 [R1+0xb30], R142 ;  /* 0x000b308e01007387 */ /* 0x0009e80000100a00 */
[----:B------:R-:W-:Y:S04]  /*9ef0*/  LDGSTS.E [R2+0x1d100], desc[UR8][R144.64], !P6 ;  /* 0x1d10000090027fae */ /* 0x000fe8000f121848 */
[----:B------:R5:W-:Y:S04]  /*9f00*/  STL.64 [R1+0xb40], R140 ;  /* 0x000b408c01007387 */ /* 0x000be80000100a00 */
[----:B------:R-:W-:Y:S04]  /*9f10*/  LDGSTS.E [R2+0x1d200], desc[UR8][R142.64], !P6 ;  /* 0x1d2000008e027fae */ /* 0x000fe8000f121848 */
[----:B---3--:R-:W3:Y:S04]  /*9f20*/  LDL.LU.64 R144, [R1+0x240] ;  /* 0x0002400001907983 */ /* 0x008ee80000300a00 */
[----:B------:R-:W3:Y:S04]  /*9f30*/  LDL.LU.64 R162, [R1+0x238] ;  /* 0x0002380001a27983 */ /* 0x000ee80000300a00 */
[----:B------:R-:W-:Y:S04]  /*9f40*/  LDGSTS.E [R2+0x1d300], desc[UR8][R140.64], !P6 ;  /* 0x1d3000008c027fae */ /* 0x000fe8000f121848 */
[----:B----4-:R-:W4:Y:S04]  /*9f50*/  LDL.LU.64 R142, [R1+0x230] ;  /* 0x00023000018e7983 */ /* 0x010f280000300a00 */
[----:B-----5:R-:W5:Y:S01]  /*9f60*/  LDL.LU.64 R140, [R1+0x228] ;  /* 0x00022800018c7983 */ /* 0x020f620000300a00 */
[----:B------:R-:W-:-:S02]  /*9f70*/  VIADD R0, R136, 0xffffff87 ;  /* 0xffffff8788007836 */ /* 0x000fc40000000000 */
[----:B------:R-:W-:Y:S01]  /*9f80*/  IMAD.WIDE R152, R36, 0x4, R188 ;  /* 0x0000000424987825 */ /* 0x000fe200078e02bc */
[----:B------:R-:W1:Y:S02]  /*9f90*/  LDC R136, c[0x0][0x230] ;  /* 0x00008c00ff887b82 */ /* 0x000e640000000800 */
[----:B------:R-:W-:Y:S02]  /*9fa0*/  ISETP.GE.U32.AND P5, PT, R0, 0x7fffff48, PT ;  /* 0x7fffff480000780c */ /* 0x000fe40003fa6070 */
[----:B------:R-:W-:Y:S01]  /*9fb0*/  IADD3 R0, R138, -0x7d, RZ ;  /* 0xffffff838a007810 */ /* 0x000fe20007ffe0ff */
[----:B------:R-:W-:Y:S01]  /*9fc0*/  IMAD.WIDE R150, R36, 0x4, R172 ;  /* 0x0000000424967825 */ /* 0x000fe200078e02ac */
[----:B------:R2:W-:Y:S02]  /*9fd0*/  STL.64 [R1+0xb48], R152 ;  /* 0x000b489801007387 */ /* 0x0005e40000100a00 */
[----:B------:R-:W-:Y:S01]  /*9fe0*/  ISETP.GE.U32.AND P2, PT, R0, 0x7fffff44, PT ;  /* 0x7fffff440000780c */ /* 0x000fe20003f46070 */
[C---:B------:R-:W-:Y:S01]  /*9ff0*/  IMAD.WIDE R148, R36.reuse, 0x4, R174 ;  /* 0x0000000424947825 */ /* 0x040fe200078e02ae */
[----:B------:R2:W-:Y:S01]  /*a000*/  STL.64 [R1+0xb50], R150 ;  /* 0x000b509601007387 */ /* 0x0005e20000100a00 */
[----:B------:R-:W1:Y:S02]  /*a010*/  LDC R138, c[0x0][0x230] ;  /* 0x00008c00ff8a7b82 */ /* 0x000e640000000800 */
[C---:B--2---:R-:W-:Y:S01]  /*a020*/  IMAD.WIDE R146, R36.reuse, 0x4, R176 ;  /* 0x0000000424927825 */ /* 0x044fe200078e02b0 */
[----:B------:R2:W-:Y:S03]  /*a030*/  STL.64 [R1+0xb58], R148 ;  /* 0x000b589401007387 */ /* 0x0005e60000100a00 */
[----:B------:R-:W-:Y:S01]  /*a040*/  VIADD R0, R139, 0xffffffbe ;  /* 0xffffffbe8b007836 */ /* 0x000fe20000000000 */
[----:B------:R-:W-:Y:S01]  /*a050*/  LDGSTS.E [R2+0x1e000], desc[UR8][R152.64], !P5 ;  /* 0x1e00000098027fae */ /* 0x000fe2000e921848 */
[C---:B------:R-:W-:Y:S01]  /*a060*/  IMAD.WIDE R158, R36.reuse, 0x4, R190 ;  /* 0x00000004249e7825 */ /* 0x040fe200078e02be */
[----:B------:R-:W1:Y:S02]  /*a070*/  LDC R139, c[0x0][0x230] ;  /* 0x00008c00ff8b7b82 */ /* 0x000e640000000800 */
[----:B------:R2:W-:Y:S01]  /*a080*/  STL.64 [R1+0xb60], R146 ;  /* 0x000b609201007387 */ /* 0x0005e20000100a00 */
[----:B------:R-:W-:-:S03]  /*a090*/  IMAD.WIDE R156, R36, 0x4, R180 ;  /* 0x00000004249c7825 */ /* 0x000fc600078e02b4 */
[----:B------:R-:W-:Y:S04]  /*a0a0*/  LDGSTS.E [R2+0x1e100], desc[UR8][R150.64], !P5 ;  /* 0x1e10000096027fae */ /* 0x000fe8000e921848 */
[----:B------:R-:W5:Y:S01]  /*a0b0*/  LDL.LU.64 R152, [R1+0x1f8] ;  /* 0x0001f80001987983 */ /* 0x000f620000300a00 */
[----:B------:R-:W-:Y:S01]  /*a0c0*/  IMAD.WIDE R154, R36, 0x4, R182 ;  /* 0x00000004249a7825 */ /* 0x000fe200078e02b6 */
[----:B------:R-:W-:Y:S02]  /*a0d0*/  ISETP.GE.U32.AND P1, PT, R0, 0x7fffff7f, PT ;  /* 0x7fffff7f0000780c */ /* 0x000fe40003f26070 */
[----:B------:R-:W-:Y:S04]  /*a0e0*/  LDGSTS.E [R2+0x1e200], desc[UR8][R148.64], !P5 ;  /* 0x1e20000094027fae */ /* 0x000fe8000e921848 */
[----:B------:R-:W5:Y:S04]  /*a0f0*/  LDL.LU.64 R150, [R1+0x1f0] ;  /* 0x0001f00001967983 */ /* 0x000f680000300a00 */
[----:B------:R-:W5:Y:S04]  /*a100*/  LDL.LU.64 R170, [R1+0x1e8] ;  /* 0x0001e80001aa7983 */ /* 0x000f680000300a00 */
[----:B------:R2:W-:Y:S04]  /*a110*/  LDGSTS.E [R2+0x1e300], desc[UR8][R146.64], !P5 ;  /* 0x1e30000092027fae */ /* 0x0005e8000e921848 */
[----:B--2---:R-:W2:Y:S04]  /*a120*/  LDL.LU.64 R148, [R1+0x1e0] ;  /* 0x0001e00001947983 */ /* 0x004ea80000300a00 */
[----:B------:R-:W-:Y:S01]  /*a130*/  STL.64 [R1+0xb68], R158 ;  /* 0x000b689e01007387 */ /* 0x000fe20000100a00 */
[----:B------:R-:W-:-:S03]  /*a140*/  IMAD.WIDE R146, R36, 0x4, R184 ;  /* 0x0000000424927825 */ /* 0x000fc600078e02b8 */
[----:B------:R3:W-:Y:S04]  /*a150*/  LDGSTS.E [R2+0x1f000], desc[UR8][R158.64], !P2 ;  /* 0x1f0000009e027fae */ /* 0x0007e8000d121848 */
[----:B------:R-:W-:Y:S04]  /*a160*/  STL.64 [R1+0xb70], R156 ;  /* 0x000b709c01007387 */ /* 0x000fe80000100a00 */
[----:B------:R1:W-:Y:S04]  /*a170*/  LDGSTS.E [R2+0x1f100], desc[UR8][R156.64], !P2 ;  /* 0x1f1000009c027fae */ /* 0x0003e8000d121848 */
[----:B------:R-:W-:Y:S04]  /*a180*/  STL.64 [R1+0xb78], R154 ;  /* 0x000b789a01007387 */ /* 0x000fe80000100a00 */
[----:B------:R-:W-:Y:S04]  /*a190*/  LDGSTS.E [R2+0x1f200], desc[UR8][R154.64], !P2 ;  /* 0x1f2000009a027fae */ /* 0x000fe8000d121848 */
[----:B------:R1:W-:Y:S04]  /*a1a0*/  STL.64 [R1+0xb80], R146 ;  /* 0x000b809201007387 */ /* 0x0003e80000100a00 */
[----:B------:R-:W-:Y:S04]  /*a1b0*/  LDGSTS.E [R2+0x1f300], desc[UR8][R146.64], !P2 ;  /* 0x1f30000092027fae */ /* 0x000fe8000d121848 */
[----:B-1----:R-:W2:Y:S04]  /*a1c0*/  LDL.LU.64 R146, [R1+0x1b8] ;  /* 0x0001b80001927983 */ /* 0x002ea80000300a00 */
[----:B------:R-:W2:Y:S01]  /*a1d0*/  LDL.LU.64 R178, [R1+0x1b0] ;  /* 0x0001b00001b27983 */ /* 0x000ea20000300a00 */
[----:B---3--:R-:W-:-:S04]  /*a1e0*/  IMAD.WIDE R158, R36, 0x4, R144 ;  /* 0x00000004249e7825 */ /* 0x008fc800078e0290 */
[C---:B------:R-:W-:Y:S01]  /*a1f0*/  IMAD.WIDE R156, R36.reuse, 0x4, R162 ;  /* 0x00000004249c7825 */ /* 0x040fe200078e02a2 */
[----:B------:R-:W-:Y:S04]  /*a200*/  STL.64 [R1+0x140], R158 ;  /* 0x0001409e01007387 */ /* 0x000fe80000100a00 */
[----:B------:R-:W3:Y:S01]  /*a210*/  LDL.LU.64 R154, [R1+0x1a8] ;  /* 0x0001a800019a7983 */ /* 0x000ee20000300a00 */
[----:B----4-:R-:W-:-:S03]  /*a220*/  IMAD.WIDE R142, R36, 0x4, R142 ;  /* 0x00000004248e7825 */ /* 0x010fc600078e028e */
[----:B------:R-:W-:Y:S04]  /*a230*/  STL.64 [R1+0x148], R156 ;  /* 0x0001489c01007387 */ /* 0x000fe80000100a00 */
[----:B------:R-:W4:Y:S01]  /*a240*/  LDL.LU.64 R144, [R1+0x1a0] ;  /* 0x0001a00001907983 */ /* 0x000f220000300a00 */
[----:B-----5:R-:W-:-:S03]  /*a250*/  IMAD.WIDE R140, R36, 0x4, R140 ;  /* 0x00000004248c7825 */ /* 0x020fc600078e028c */
[----:B------:R-:W-:Y:S04]  /*a260*/  LDGSTS.E [R3+0x10400], desc[UR8][R158.64], !P1 ;  /* 0x104000009e037fae */ /* 0x000fe8000c921848 */
[----:B------:R-:W-:Y:S04]  /*a270*/  STL.64 [R1+0x158], R142 ;  /* 0x0001588e01007387 */ /* 0x000fe80000100a00 */
[----:B------:R1:W-:Y:S04]  /*a280*/  LDGSTS.E [R3+0x10500], desc[UR8][R156.64], !P1 ;  /* 0x105000009c037fae */ /* 0x0003e8000c921848 */
[----:B------:R5:W-:Y:S04]  /*a290*/  STL.64 [R1+0x180], R140 ;  /* 0x0001808c01007387 */ /* 0x000be80000100a00 */
[----:B------:R-:W-:Y:S04]  /*a2a0*/  LDGSTS.E [R3+0x10600], desc[UR8][R142.64], !P1 ;  /* 0x106000008e037fae */ /* 0x000fe8000c921848 */
[----:B------:R-:W4:Y:S04]  /*a2b0*/  LDL.LU.64 R162, [R1+0x178] ;  /* 0x0001780001a27983 */ /* 0x000f280000300a00 */
[----:B------:R-:W-:Y:S04]  /*a2c0*/  LDGSTS.E [R3+0x10700], desc[UR8][R140.64], !P1 ;  /* 0x107000008c037fae */ /* 0x000fe8000c921848 */
[----:B-----5:R-:W5:Y:S04]  /*a2d0*/  LDL.LU.64 R140, [R1+0x170] ;  /* 0x00017000018c7983 */ /* 0x020f680000300a00 */
[----:B------:R-:W5:Y:S01]  /*a2e0*/  LDL.LU.64 R142, [R1+0x168] ;  /* 0x00016800018e7983 */ /* 0x000f620000300a00 */
[----:B------:R-:W-:-:S02]  /*a2f0*/  VIADD R0, R136, 0xffffffba ;  /* 0xffffffba88007836 */ /* 0x000fc40000000000 */
[----:B------:R-:W-:Y:S01]  /*a300*/  IMAD.WIDE R152, R36, 0x4, R152 ;  /* 0x0000000424987825 */ /* 0x000fe200078e0298 */
[----:B------:R-:W5:Y:S02]  /*a310*/  LDC R136, c[0x0][0x230] ;  /* 0x00008c00ff887b82 */ /* 0x000f640000000800 */
[----:B------:R-:W-:Y:S01]  /*a320*/  ISETP.GE.U32.AND P4, PT, R0, 0x7fffff7b, PT ;  /* 0x7fffff7b0000780c */ /* 0x000fe20003f86070 */
[----:B-1----:R-:W-:Y:S01]  /*a330*/  IMAD.WIDE R156, R36, 0x4, R150 ;  /* 0x00000004249c7825 */ /* 0x002fe200078e0296 */
[----:B------:R-:W-:-:S03]  /*a340*/  IADD3 R0, R137, -0x4a, RZ ;  /* 0xffffffb689007810 */ /* 0x000fc60007ffe0ff */
[----:B------:R-:W-:Y:S01]  /*a350*/  IMAD.WIDE R150, R36, 0x4, R170 ;  /* 0x0000000424967825 */ /* 0x000fe200078e02aa */
[----:B------:R1:W-:Y:S01]  /*a360*/  STL.64 [R1+0x1c0], R152 ;  /* 0x0001c09801007387 */ /* 0x0003e20000100a00 */
[----:B------:R-:W-:Y:S01]  /*a370*/  ISETP.GE.U32.AND P3, PT, R0, 0x7fffff77, PT ;  /* 0x7fffff770000780c */ /* 0x000fe20003f66070 */
[----:B------:R-:W5:Y:S01]  /*a380*/  LDC R137, c[0x0][0x230] ;  /* 0x00008c00ff897b82 */ /* 0x000f620000000800 */
[C---:B--2---:R-:W-:Y:S01]  /*a390*/  IMAD.WIDE R148, R36.reuse, 0x4, R148 ;  /* 0x0000000424947825 */ /* 0x044fe200078e0294 */
[----:B------:R-:W-:Y:S04]  /*a3a0*/  STL.64 [R1+0x1c8], R156 ;  /* 0x0001c89c01007387 */ /* 0x000fe80000100a00 */
[----:B------:R-:W-:Y:S04]  /*a3b0*/  LDGSTS.E [R3+0x11400], desc[UR8][R152.64], !P4 ;  /* 0x1140000098037fae */ /* 0x000fe8000e121848 */
[----:B------:R2:W-:Y:S04]  /*a3c0*/  STL.64 [R1+0x238], R150 ;  /* 0x0002389601007387 */ /* 0x0005e80000100a00 */
[----:B------:R2:W-:Y:S04]  /*a3d0*/  LDGSTS.E [R3+0x11500], desc[UR8][R156.64], !P4 ;  /* 0x115000009c037fae */ /* 0x0005e8000e121848 */
[----:B-1----:R-:W5:Y:S04]  /*a3e0*/  LDL.LU.64 R152, [R1+0x160] ;  /* 0x0001600001987983 */ /* 0x002f680000300a00 */
[----:B------:R1:W-:Y:S04]  /*a3f0*/  STL.64 [R1+0x4d0], R148 ;  /* 0x0004d09401007387 */ /* 0x0003e80000100a00 */
[----:B------:R-:W-:Y:S04]  /*a400*/  LDGSTS.E [R3+0x11600], desc[UR8][R150.64], !P4 ;  /* 0x1160000096037fae */ /* 0x000fe8000e121848 */
[----:B------:R-:W-:Y:S04]  /*a410*/  LDGSTS.E [R3+0x11700], desc[UR8][R148.64], !P4 ;  /* 0x1170000094037fae */ /* 0x000fe8000e121848 */
[----:B--2---:R-:W2:Y:S04]  /*a420*/  LDL.LU.64 R150, [R1+0x138] ;  /* 0x0001380001967983 */ /* 0x004ea80000300a00 */
[----:B------:R-:W2:Y:S01]  /*a430*/  LDL.LU.64 R170, [R1+0x130] ;  /* 0x0001300001aa7983 */ /* 0x000ea20000300a00 */
[----:B------:R-:W-:-:S03]  /*a440*/  IMAD.WIDE R146, R36, 0x4, R146 ;  /* 0x0000000424927825 */ /* 0x000fc600078e0292 */
[----:B-1----:R-:W2:Y:S01]  /*a450*/  LDL.LU.64 R148, [R1+0x128] ;  /* 0x0001280001947983 */ /* 0x002ea20000300a00 */
[----:B------:R-:W-:-:S03]  /*a460*/  IMAD.WIDE R156, R36, 0x4, R178 ;  /* 0x00000004249c7825 */ /* 0x000fc600078e02b2 */
[----:B------:R1:W-:Y:S04]  /*a470*/  STL.64 [R1+0x5c8], R146 ;  /* 0x0005c89201007387 */ /* 0x0003e80000100a00 */
[----:B------:R5:W-:Y:S04]  /*a480*/  STL.64 [R1+0x5d0], R156 ;  /* 0x0005d09c01007387 */ /* 0x000be80000100a00 */
[----:B------:R-:W-:Y:S04]  /*a490*/  LDGSTS.E [R3+0x12400], desc[UR8][R146.64], !P3 ;  /* 0x1240000092037fae */ /* 0x000fe8000d921848 */
[----:B------:R5:W-:Y:S01]  /*a4a0*/  LDGSTS.E [R3+0x12500], desc[UR8][R156.64], !P3 ;  /* 0x125000009c037fae */ /* 0x000be2000d921848 */
[----:B---3--:R-:W-:-:S05]  /*a4b0*/  IMAD.WIDE R154, R36, 0x4, R154 ;  /* 0x00000004249a7825 */ /* 0x008fca00078e029a */
[----:B------:R3:W-:Y:S01]  /*a4c0*/  STL.64 [R1+0x5d8], R154 ;  /* 0x0005d89a01007387 */ /* 0x0007e20000100a00 */
[----:B----4-:R-:W-:-:S03]  /*a4d0*/  IMAD.WIDE R144, R36, 0x4, R144 ;  /* 0x0000000424907825 */ /* 0x010fc600078e0290 */
[----:B-1----:R-:W4:Y:S04]  /*a4e0*/  LDL.LU.64 R146, [R1+0x120] ;  /* 0x0001200001927983 */ /* 0x002f280000300a00 */
[----:B------:R1:W-:Y:S04]  /*a4f0*/  STL.64 [R1+0x5e0], R144 ;  /* 0x0005e09001007387 */ /* 0x0003e80000100a00 */
[----:B------:R3:W-:Y:S04]  /*a500*/  LDGSTS.E [R3+0x12600], desc[UR8][R154.64], !P3 ;  /* 0x126000009a037fae */ /* 0x0007e8000d921848 */
[----:B------:R-:W-:Y:S01]  /*a510*/  LDGSTS.E [R3+0x12700], desc[UR8][R144.64], !P3 ;  /* 0x1270000090037fae */ /* 0x000fe2000d921848 */
[----:B------:R-:W-:-:S04]  /*a520*/  IMAD.WIDE R158, R36, 0x4, R162 ;  /* 0x00000004249e7825 */ /* 0x000fc800078e02a2 */
[C---:B-----5:R-:W-:Y:S02]  /*a530*/  IMAD.WIDE R156, R36.reuse, 0x4, R140 ;  /* 0x00000004249c7825 */ /* 0x060fe400078e028c */
[----:B------:R-:W5:Y:S02]  /*a540*/  LDL.LU.64 R140, [R1+0xf8] ;  /* 0x0000f800018c7983 */ /* 0x000f640000300a00 */
[----:B---3--:R-:W-:Y:S02]  /*a550*/  IMAD.WIDE R154, R36, 0x4, R142 ;  /* 0x00000004249a7825 */ /* 0x008fe400078e028e */
[----:B------:R2:W-:Y:S04]  /*a560*/  STL.64 [R1+0x688], R158 ;  /* 0x0006889e01007387 */ /* 0x0005e80000100a00 */
[----:B-1----:R-:W3:Y:S04]  /*a570*/  LDL.LU.64 R144, [R1+0xf0] ;  /* 0x0000f00001907983 */ /* 0x002ee80000300a00 */
[----:B------:R1:W-:Y:S04]  /*a580*/  STL.64 [R1+0x6a0], R156 ;  /* 0x0006a09c01007387 */ /* 0x0003e80000100a00 */
[----:B------:R-:W3:Y:S04]  /*a590*/  LDL.LU.64 R162, [R1+0xe8] ;  /* 0x0000e80001a27983 */ /* 0x000ee80000300a00 */
[----:B------:R1:W-:Y:S04]  /*a5a0*/  STL.64 [R1+0x6b8], R154 ;  /* 0x0006b89a01007387 */ /* 0x0003e80000100a00 */
[----:B------:R-:W3:Y:S01]  /*a5b0*/  LDL.LU.64 R142, [R1+0xe0] ;  /* 0x0000e000018e7983 */ /* 0x000ee20000300a00 */
[----:B------:R-:W-:-:S02]  /*a5c0*/  VIADD R0, R138, 0xffffffb2 ;  /* 0xffffffb28a007836 */ /* 0x000fc40000000000 */
[----:B------:R-:W3:Y:S03]  /*a5d0*/  LDC R138, c[0x0][0x230] ;  /* 0x00008c00ff8a7b82 */ /* 0x000ee60000000800 */
[----:B------:R-:W-:Y:S01]  /*a5e0*/  ISETP.GE.U32.AND P6, PT, R0, 0x7fffff73, PT ;  /* 0x7fffff730000780c */ /* 0x000fe20003fc6070 */
[----:B------:R-:W-:Y:S02]  /*a5f0*/  VIADD R0, R136, 0xffffffae ;  /* 0xffffffae88007836 */ /* 0x000fe40000000000 */
[----:B------:R-:W-:Y:S02]  /*a600*/  IMAD.WIDE R152, R36, 0x4, R152 ;  /* 0x0000000424987825 */ /* 0x000fe400078e0298 */
[----:B------:R-:W3:Y:S01]  /*a610*/  LDC R136, c[0x0][0x230] ;  /* 0x00008c00ff887b82 */ /* 0x000ee20000000800 */
[----:B------:R-:W-:Y:S02]  /*a620*/  ISETP.GE.U32.AND P5, PT, R0, 0x7fffff6f, PT ;  /* 0x7fffff6f0000780c */ /* 0x000fe40003fa6070 */
[----:B------:R1:W-:Y:S05]  /*a630*/  STL.64 [R1+0x6d0], R152 ;  /* 0x0006d09801007387 */ /* 0x0003ea0000100a00 */
[----:B------:R2:W-:Y:S04]  /*a640*/  LDGSTS.E [R3+0x13400], desc[UR8][R158.64], !P6 ;  /* 0x134000009e037fae */ /* 0x0005e8000f121848 */
[----:B------:R-:W-:Y:S01]  /*a650*/  LDGSTS.E [R3+0x13500], desc[UR8][R156.64], !P6 ;  /* 0x135000009c037fae */ /* 0x000fe2000f121848 */
[----:B------:R-:W-:-:S02]  /*a660*/  IADD3 R0, R137, -0x56, RZ ;  /* 0xffffffaa89007810 */ /* 0x000fc40007ffe0ff */
[----:B------:R-:W3:Y:S01]  /*a670*/  LDC R137, c[0x0][0x230] ;  /* 0x00008c00ff897b82 */ /* 0x000ee20000000800 */
[----:B------:R-:W-:Y:S01]  /*a680*/  LDGSTS.E [R3+0x13600], desc[UR8][R154.64], !P6 ;  /* 0x136000009a037fae */ /* 0x000fe2000f121848 */
[----:B--2---:R-:W-:-:S03]  /*a690*/  IMAD.WIDE R158, R36, 0x4, R150 ;  /* 0x00000004249e7825 */ /* 0x004fc600078e0296 */
[----:B------:R-:W-:Y:S01]  /*a6a0*/  LDGSTS.E [R3+0x13700], desc[UR8][R152.64], !P6 ;  /* 0x1370000098037fae */ /* 0x000fe2000f121848 */
[----:B------:R-:W-:-:S03]  /*a6b0*/  IMAD.WIDE R150, R36, 0x4, R170 ;  /* 0x0000000424967825 */ /* 0x000fc600078e02aa */
[----:B-1----:R-:W2:Y:S01]  /*a6c0*/  LDL.LU.64 R156, [R1+0xb8] ;  /* 0x0000b800019c7983 */ /* 0x002ea20000300a00 */
[----:B------:R-:W-:-:S03]  /*a6d0*/  IMAD.WIDE R148, R36, 0x4, R148 ;  /* 0x0000000424947825 */ /* 0x000fc600078e0294 */
[----:B------:R-:W-:Y:S04]  /*a6e0*/  STL.64 [R1+0x6e8], R158 ;  /* 0x0006e89e01007387 */ /* 0x000fe80000100a00 */
[----:B------:R-:W2:Y:S04]  /*a6f0*/  LDL.LU.64 R178, [R1+0xb0] ;  /* 0x0000b00001b27983 */ /* 0x000ea80000300a00 */
[----:B------:R1:W-:Y:S04]  /*a700*/  STL.64 [R1+0x700], R150 ;  /* 0x0007009601007387 */ /* 0x0003e80000100a00 */
[----:B------:R-:W2:Y:S04]  /*a710*/  LDL.LU.64 R154, [R1+0xa8] ;  /* 0x0000a800019a7983 */ /* 0x000ea80000300a00 */
[----:B------:R1:W-:Y:S04]  /*a720*/  STL.64 [R1+0x718], R148 ;  /* 0x0007189401007387 */ /* 0x0003e80000100a00 */
[----:B------:R-:W2:Y:S01]  /*a730*/  LDL.LU.64 R152, [R1+0xa0] ;  /* 0x0000a00001987983 */ /* 0x000ea20000300a00 */
[----:B------:R-:W-:-:S03]  /*a740*/  ISETP.GE.U32.AND P2, PT, R0, 0x7fffff6b, PT ;  /* 0x7fffff6b0000780c */ /* 0x000fc60003f46070 */
[----:B------:R3:W-:Y:S04]  /*a750*/  LDGSTS.E [R3+0x14400], desc[UR8][R158.64], !P5 ;  /* 0x144000009e037fae */ /* 0x0007e8000e921848 */
[----:B------:R-:W-:Y:S04]  /*a760*/  LDGSTS.E [R3+0x14500], desc[UR8][R150.64], !P5 ;  /* 0x1450000096037fae */ /* 0x000fe8000e921848 */
[----:B------:R-:W-:Y:S01]  /*a770*/  LDGSTS.E [R3+0x14600], desc[UR8][R148.64], !P5 ;  /* 0x1460000094037fae */ /* 0x000fe2000e921848 */
[----:B----4-:R-:W-:-:S05]  /*a780*/  IMAD.WIDE R146, R36, 0x4, R146 ;  /* 0x0000000424927825 */ /* 0x010fca00078e0292 */
[----:B------:R4:W-:Y:S04]  /*a790*/  STL.64 [R1+0x730], R146 ;  /* 0x0007309201007387 */ /* 0x0009e80000100a00 */
[----:B-1----:R-:W2:Y:S04]  /*a7a0*/  LDL.LU.64 R150, [R1+0x78] ;  /* 0x0000780001967983 */ /* 0x002ea80000300a00 */
[----:B------:R-:W2:Y:S04]  /*a7b0*/  LDL.LU.64 R170, [R1+0x70] ;  /* 0x0000700001aa7983 */ /* 0x000ea80000300a00 */
[----:B------:R-:W-:Y:S04]  /*a7c0*/  LDGSTS.E [R3+0x14700], desc[UR8][R146.64], !P5 ;  /* 0x1470000092037fae */ /* 0x000fe8000e921848 */
[----:B------:R-:W2:Y:S04]  /*a7d0*/  LDL.LU.64 R148, [R1+0x68] ;  /* 0x0000680001947983 */ /* 0x000ea80000300a00 */
[----:B----4-:R-:W4:Y:S01]  /*a7e0*/  LDL.LU.64 R146, [R1+0x60] ;  /* 0x0000600001927983 */ /* 0x010f220000300a00 */
[----:B-----5:R-:W-:-:S04]  /*a7f0*/  IMAD.WIDE R140, R36, 0x4, R140 ;  /* 0x00000004248c7825 */ /* 0x020fc800078e028c */
[C---:B---3--:R-:W-:Y:S01]  /*a800*/  IMAD.WIDE R164, R36.reuse, 0x4, R144 ;  /* 0x0000000424a47825 */ /* 0x048fe200078e0290 */
[----:B------:R1:W-:Y:S03]  /*a810*/  STL.64 [R1+0x740], R140 ;  /* 0x0007408c01007387 */ /* 0x0003e60000100a00 */
[C---:B------:R-:W-:Y:S01]  /*a820*/  IMAD.WIDE R160, R36.reuse, 0x4, R162 ;  /* 0x0000000424a07825 */ /* 0x040fe200078e02a2 */
[----:B------:R-:W-:Y:S04]  /*a830*/  STL.64 [R1+0x750], R164 ;  /* 0x000750a401007387 */ /* 0x000fe80000100a00 */
[----:B------:R-:W-:Y:S01]  /*a840*/  STL.64 [R1+0x760], R160 ;  /* 0x000760a001007387 */ /* 0x000fe20000100a00 */
[----:B------:R-:W-:-:S03]  /*a850*/  IMAD.WIDE R158, R36, 0x4, R142 ;  /* 0x00000004249e7825 */ /* 0x000fc600078e028e */
[----:B------:R-:W3:Y:S04]  /*a860*/  LDL.LU.64 R144, [R1+0x38] ;  /* 0x0000380001907983 */ /* 0x000ee80000300a00 */
[----:B------:R2:W-:Y:S04]  /*a870*/  STL.64 [R1+0x770], R158 ;  /* 0x0007709e01007387 */ /* 0x0005e80000100a00 */
[----:B------:R-:W5:Y:S04]  /*a880*/  LDL.LU.64 R162, [R1+0x30] ;  /* 0x0000300001a27983 */ /* 0x000f680000300a00 */
[----:B------:R-:W-:Y:S04]  /*a890*/  LDGSTS.E [R3+0x15400], desc[UR8][R140.64], !P2 ;  /* 0x154000008c037fae */ /* 0x000fe8000d121848 */
[----:B------:R-:W5:Y:S01]  /*a8a0*/  LDL.LU.64 R142, [R1+0x28] ;  /* 0x00002800018e7983 */ /* 0x000f620000300a00 */
[----:B------:R-:W-:-:S02]  /*a8b0*/  VIADD R0, R139, 0xffffffa6 ;  /* 0xffffffa68b007836 */ /* 0x000fc40000000000 */
[----:B------:R-:W2:Y:S01]  /*a8c0*/  LDC R139, c[0x0][0x230] ;  /* 0x00008c00ff8b7b82 */ /* 0x000ea20000000800 */
[----:B------:R-:W-:Y:S04]  /*a8d0*/  LDGSTS.E [R3+0x15500], desc[UR8][R164.64], !P2 ;  /* 0x15500000a4037fae */ /* 0x000fe8000d121848 */
[----:B-1----:R-:W5:Y:S01]  /*a8e0*/  LDL.LU.64 R140, [R1+0x20] ;  /* 0x00002000018c7983 */ /* 0x002f620000300a00 */
[----:B------:R-:W-:Y:S01]  /*a8f0*/  ISETP.GE.U32.AND P1, PT, R0, 0x7fffff67, PT ;  /* 0x7fffff670000780c */ /* 0x000fe20003f26070 */
[----:B------:R-:W-:Y:S02]  /*a900*/  VIADD R0, R136, 0xffffffa2 ;  /* 0xffffffa288007836 */ /* 0x000fe40000000000 */
[----:B------:R-:W-:Y:S01]  /*a910*/  LDGSTS.E [R3+0x15600], desc[UR8][R160.64], !P2 ;  /* 0x15600000a0037fae */ /* 0x000fe2000d121848 */
[----:B------:R-:W1:Y:S02]  /*a920*/  LDC R136, c[0x0][0x230] ;  /* 0x00008c00ff887b82 */ /* 0x000e640000000800 */
[----:B------:R-:W-:Y:S01]  /*a930*/  ISETP.GE.U32.AND P4, PT, R0, 0x7fffff63, PT ;  /* 0x7fffff630000780c */ /* 0x000fe20003f86070 */
[----:B------:R2:W-:Y:S01]  /*a940*/  LDGSTS.E [R3+0x15700], desc[UR8][R158.64], !P2 ;  /* 0x157000009e037fae */ /* 0x0005e2000d121848 */
[----:B------:R-:W-:-:S04]  /*a950*/  IADD3 R0, R138, -0x62, RZ ;  /* 0xffffff9e8a007810 */ /* 0x000fc80007ffe0ff */
[----:B------:R-:W-:Y:S01]  /*a960*/  ISETP.GE.U32.AND P3, PT, R0, 0x7fffff5f, PT ;  /* 0x7fffff5f0000780c */ /* 0x000fe20003f66070 */
[----:B------:R-:W1:Y:S01]  /*a970*/  LDC R138, c[0x0][0x230] ;  /* 0x00008c00ff8a7b82 */ /* 0x000e620000000800 */
[----:B--2---:R-:W-:-:S04]  /*a980*/  IMAD.WIDE R158, R36, 0x4, R156 ;  /* 0x00000004249e7825 */ /* 0x004fc800078e029c */
[C---:B------:R-:W-:Y:S01]  /*a990*/  IMAD.WIDE R156, R36.reuse, 0x4, R178 ;  /* 0x00000004249c7825 */ /* 0x040fe200078e02b2 */
[----:B------:R-:W-:Y:S03]  /*a9a0*/  STL.64 [R1+0x780], R158 ;  /* 0x0007809e01007387 */ /* 0x000fe60000100a00 */
[C---:B------:R-:W-:Y:S01]  /*a9b0*/  IMAD.WIDE R154, R36.reuse, 0x4, R154 ;  /* 0x00000004249a7825 */ /* 0x040fe200078e029a */
[----:B------:R-:W-:Y:S03]  /*a9c0*/  LDGSTS.E [R3+0x16400], desc[UR8][R158.64], !P1 ;  /* 0x164000009e037fae */ /* 0x000fe6000c921848 */
[----:B------:R-:W-:Y:S02]  /*a9d0*/  VIADD R0, R139, 0xffffff9a ;  /* 0xffffff9a8b007836 */ /* 0x000fe40000000000 */
[----:B------:R-:W-:Y:S01]  /*a9e0*/  IMAD.WIDE R152, R36, 0x4, R152 ;  /* 0x0000000424987825 */ /* 0x000fe200078e0298 */
[----:B------:R-:W2:Y:S01]  /*a9f0*/  LDC R139, c[0x0][0x230] ;  /* 0x00008c00ff8b7b82 */ /* 0x000ea20000000800 */
[----:B------:R-:W-:Y:S04]  /*aa00*/  STL.64 [R1+0x790], R156 ;  /* 0x0007909c01007387 */ /* 0x000fe80000100a00 */
[----:B------:R-:W-:Y:S04]  /*aa10*/  LDGSTS.E [R3+0x16500], desc[UR8][R156.64], !P1 ;  /* 0x165000009c037fae */ /* 0x000fe8000c921848 */
[----:B------:R-:W-:Y:S04]  /*aa20*/  STL.64 [R1+0x7a0], R154 ;  /* 0x0007a09a01007387 */ /* 0x000fe80000100a00 */
[----:B------:R-:W-:Y:S04]  /*aa30*/  LDGSTS.E [R3+0x16600], desc[UR8][R154.64], !P1 ;  /* 0x166000009a037fae */ /* 0x000fe8000c921848 */
[----:B------:R2:W-:Y:S04]  /*aa40*/  STL.64 [R1+0x7b0], R152 ;  /* 0x0007b09801007387 */ /* 0x0005e80000100a00 */
[----:B------:R2:W-:Y:S01]  /*aa50*/  LDGSTS.E [R3+0x16700], desc[UR8][R152.64], !P1 ;  /* 0x1670000098037fae */ /* 0x0005e2000c921848 */
[----:B------:R-:W-:Y:S01]  /*aa60*/  ISETP.GE.U32.AND P6, PT, R0, 0x7fffff5b, PT ;  /* 0x7fffff5b0000780c */ /* 0x000fe20003fc6070 */
[----:B------:R-:W-:-:S02]  /*aa70*/  VIADD R0, R137, 0xffffff96 ;  /* 0xffffff9689007836 */ /* 0x000fc40000000000 */
[----:B------:R-:W5:Y:S03]  /*aa80*/  LDC R137, c[0x0][0x230] ;  /* 0x00008c00ff897b82 */ /* 0x000f660000000800 */
[----:B------:R-:W-:Y:S02]  /*aa90*/  ISETP.GE.U32.AND P5, PT, R0, 0x7fffff57, PT ;  /* 0x7fffff570000780c */ /* 0x000fe40003fa6070 */
[----:B-1----:R-:W-:-:S03]  /*aaa0*/  IADD3 R0, R136, -0x6e, RZ ;  /* 0xffffff9288007810 */ /* 0x002fc60007ffe0ff */
[----:B------:R-:W1:Y:S01]  /*aab0*/  LDC R136, c[0x0][0x230] ;  /* 0x00008c00ff887b82 */ /* 0x000e620000000800 */
[----:B------:R-:W-:Y:S01]  /*aac0*/  ISETP.GE.U32.AND P2, PT, R0, 0x7fffff53, PT ;  /* 0x7fffff530000780c */ /* 0x000fe20003f46070 */
[----:B--2---:R-:W-:-:S05]  /*aad0*/  VIADD R0, R139, 0xffffff8e ;  /* 0xffffff8e8b007836 */ /* 0x004fca0000000000 */
[----:B------:R-:W-:Y:S01]  /*aae0*/  ISETP.GE.U32.AND P1, PT, R0, 0x7fffff4f, PT ;  /* 0x7fffff4f0000780c */ /* 0x000fe20003f26070 */
[----:B------:R-:W-:Y:S01]  /*aaf0*/  VIADD R0, R138, 0xffffff8a ;  /* 0xffffff8a8a007836 */ /* 0x000fe20000000000 */
[----:B------:R-:W2:Y:S08]  /*ab00*/  LDC R139, c[0x0][0x230] ;  /* 0x00008c00ff8b7b82 */ /* 0x000eb00000000800 */
[----:B------:R-:W1:Y:S01]  /*ab10*/  LDC R138, c[0x0][0x230] ;  /* 0x00008c00ff8a7b82 */ /* 0x000e620000000800 */
[----:B------:R-:W-:-:S04]  /*ab20*/  IMAD.WIDE R152, R36, 0x4, R150 ;  /* 0x0000000424987825 */ /* 0x000fc800078e0296 */
[C---:B------:R-:W-:Y:S01]  /*ab30*/  IMAD.WIDE R150, R36.reuse, 0x4, R170 ;  /* 0x0000000424967825 */ /* 0x040fe200078e02aa */
[----:B------:R-:W-:Y:S04]  /*ab40*/  STL.64 [R1+0x7c0], R152 ;  /* 0x0007c09801007387 */ /* 0x000fe80000100a00 */
[----:B------:R-:W-:Y:S01]  /*ab50*/  LDGSTS.E [R3+0x17400], desc[UR8][R152.64], !P4 ;  /* 0x1740000098037fae */ /* 0x000fe2000e121848 */
[----:B------:R-:W-:-:S03]  /*ab60*/  IMAD.WIDE R148, R36, 0x4, R148 ;  /* 0x0000000424947825 */ /* 0x000fc600078e0294 */
[----:B------:R-:W-:Y:S04]  /*ab70*/  STL.64 [R1+0x7d0], R150 ;  /* 0x0007d09601007387 */ /* 0x000fe80000100a00 */
[----:B------:R-:W-:Y:S01]  /*ab80*/  LDGSTS.E [R3+0x17500], desc[UR8][R150.64], !P4 ;  /* 0x1750000096037fae */ /* 0x000fe2000e121848 */
[----:B----4-:R-:W-:-:S03]  /*ab90*/  IMAD.WIDE R146, R36, 0x4, R146 ;  /* 0x0000000424927825 */ /* 0x010fc600078e0292 */
[----:B------:R-:W-:Y:S04]  /*aba0*/  STL.64 [R1+0x7e0], R148 ;  /* 0x0007e09401007387 */ /* 0x000fe80000100a00 */
[----:B------:R-:W-:Y:S04]  /*abb0*/  LDGSTS.E [R3+0x17600], desc[UR8][R148.64], !P4 ;  /* 0x1760000094037fae */ /* 0x000fe8000e121848 */
[----:B------:R3:W-:Y:S04]  /*abc0*/  STL.64 [R1+0x7f0], R146 ;  /* 0x0007f09201007387 */ /* 0x0007e80000100a00 */
[----:B------:R3:W-:Y:S02]  /*abd0*/  LDGSTS.E [R3+0x17700], desc[UR8][R146.64], !P4 ;  /* 0x1770000092037fae */ /* 0x0007e4000e121848 */
[----:B---3--:R-:W-:-:S04]  /*abe0*/  IMAD.WIDE R146, R36, 0x4, R144 ;  /* 0x0000000424927825 */ /* 0x008fc800078e0290 */
[C---:B-----5:R-:W-:Y:S01]  /*abf0*/  IMAD.WIDE R144, R36.reuse, 0x4, R162 ;  /* 0x0000000424907825 */ /* 0x060fe200078e02a2 */
[----:B------:R3:W-:Y:S04]  /*ac00*/  STL.64 [R1+0x808], R146 ;  /* 0x0008089201007387 */ /* 0x0007e80000100a00 */
[----:B------:R3:W-:Y:S01]  /*ac10*/  LDGSTS.E [R3+0x18400], desc[UR8][R146.64], !P3 ;  /* 0x1840000092037fae */ /* 0x0007e2000d921848 */
[----:B------:R-:W-:-:S03]  /*ac20*/  IMAD.WIDE R142, R36, 0x4, R142 ;  /* 0x00000004248e7825 */ /* 0x000fc600078e028e */
[----:B------:R4:W-:Y:S04]  /*ac30*/  STL.64 [R1+0x820], R144 ;  /* 0x0008209001007387 */ /* 0x0009e80000100a00 */
[----:B------:R4:W-:Y:S01]  /*ac40*/  LDGSTS.E [R3+0x18500], desc[UR8][R144.64], !P3 ;  /* 0x1850000090037fae */ /* 0x0009e2000d921848 */
[----:B------:R-:W-:-:S03]  /*ac50*/  IMAD.WIDE R140, R36, 0x4, R140 ;  /* 0x00000004248c7825 */ /* 0x000fc600078e028c */
[----:B------:R5:W-:Y:S01]  /*ac60*/  STL.64 [R1+0x838], R142 ;  /* 0x0008388e01007387 */ /* 0x000be20000100a00 */
[----:B---3--:R-:W-:-:S03]  /*ac70*/  IMAD.WIDE R146, R36, 0x4, R250 ;  /* 0x0000000424927825 */ /* 0x008fc600078e02fa */
[----:B------:R5:W-:Y:S01]  /*ac80*/  LDGSTS.E [R3+0x18600], desc[UR8][R142.64], !P3 ;  /* 0x186000008e037fae */ /* 0x000be2000d921848 */
[----:B----4-:R-:W-:-:S03]  /*ac90*/  IMAD.WIDE R144, R36, 0x4, R192 ;  /* 0x0000000424907825 */ /* 0x010fc600078e02c0 */
[----:B------:R3:W-:Y:S04]  /*aca0*/  STL.64 [R1+0x850], R140 ;  /* 0x0008508c01007387 */ /* 0x0007e80000100a00 */
[----:B------:R3:W-:Y:S01]  /*acb0*/  LDGSTS.E [R3+0x18700], desc[UR8][R140.64], !P3 ;  /* 0x187000008c037fae */ /* 0x0007e2000d921848 */
[----:B-----5:R-:W-:-:S03]  /*acc0*/  IMAD.WIDE R142, R36, 0x4, R194 ;  /* 0x00000004248e7825 */ /* 0x020fc600078e02c2 */
[----:B------:R4:W-:Y:S04]  /*acd0*/  STL.64 [R1+0x868], R146 ;  /* 0x0008689201007387 */ /* 0x0009e80000100a00 */
[----:B------:R4:W-:Y:S01]  /*ace0*/  LDGSTS.E [R3+0x19400], desc[UR8][R146.64], !P6 ;  /* 0x1940000092037fae */ /* 0x0009e2000f121848 */
[----:B---3--:R-:W-:-:S03]  /*acf0*/  IMAD.WIDE R140, R36, 0x4, R196 ;  /* 0x00000004248c7825 */ /* 0x008fc600078e02c4 */
[----:B------:R3:W-:Y:S04]  /*ad00*/  STL.64 [R1+0x880], R144 ;  /* 0x0008809001007387 */ /* 0x0007e80000100a00 */
[----:B------:R3:W-:Y:S01]  /*ad10*/  LDGSTS.E [R3+0x19500], desc[UR8][R144.64], !P6 ;  /* 0x1950000090037fae */ /* 0x0007e2000f121848 */
[----:B----4-:R-:W-:-:S03]  /*ad20*/  IMAD.WIDE R146, R36, 0x4, R216 ;  /* 0x0000000424927825 */ /* 0x010fc600078e02d8 */
        /* <DEDUP_REMOVED lines=24> */
[----:B------:R4:W-:Y:S01]  /*aeb0*/  STL.64 [R1+0x9a0], R142 ;  /* 0x0009a08e01007387 */ /* 0x0009e20000100a00 */
[----:B------:R-:W-:-:S03]  /*aec0*/  ISETP.GE.U32.AND P4, PT, R0, 0x7fffff4b, PT ;  /* 0x7fffff4b0000780c */ /* 0x000fc60003f86070 */
        /* <DEDUP_REMOVED lines=17> */
[----:B------:R-:W-:Y:S04]  /*afe0*/  STL.64 [R1+0xa50], R146 ;  /* 0x000a509201007387 */ /* 0x000fe80000100a00 */
[----:B------:R-:W-:Y:S01]  /*aff0*/  STL.64 [R1+0xa88], R144 ;  /* 0x000a889001007387 */ /* 0x000fe20000100a00 */
[----:B---3--:R-:W-:-:S03]  /*b000*/  IMAD.WIDE R140, R36, 0x4, R222 ;  /* 0x00000004248c7825 */ /* 0x008fc600078e02de */
[----:B------:R-:W-:Y:S04]  /*b010*/  STL.64 [R1+0xaa0], R142 ;  /* 0x000aa08e01007387 */ /* 0x000fe80000100a00 */
[----:B------:R3:W-:Y:S04]  /*b020*/  STL.64 [R1+0xab8], R140 ;  /* 0x000ab88c01007387 */ /* 0x0007e80000100a00 */
[----:B------:R-:W4:Y:S04]  /*b030*/  LDL.LU.64 R154, [R1+0x220] ;  /* 0x00022000019a7983 */ /* 0x000f280000300a00 */
[----:B------:R5:W-:Y:S04]  /*b040*/  LDGSTS.E [R3+0x1d400], desc[UR8][R146.64], !P4 ;  /* 0x1d40000092037fae */ /* 0x000be8000e121848 */
[----:B------:R-:W2:Y:S04]  /*b050*/  LDL.LU.64 R152, [R1+0x248] ;  /* 0x0002480001987983 */ /* 0x000ea80000300a00 */
[----:B------:R5:W-:Y:S04]  /*b060*/  LDGSTS.E [R3+0x1d500], desc[UR8][R144.64], !P4 ;  /* 0x1d50000090037fae */ /* 0x000be8000e121848 */
[----:B------:R-:W-:Y:S04]  /*b070*/  LDGSTS.E [R3+0x1d600], desc[UR8][R142.64], !P4 ;  /* 0x1d6000008e037fae */ /* 0x000fe8000e121848 */
[----:B------:R-:W-:Y:S04]  /*b080*/  LDGSTS.E [R3+0x1d700], desc[UR8][R140.64], !P4 ;  /* 0x1d7000008c037fae */ /* 0x000fe8000e121848 */
[----:B---3--:R-:W3:Y:S04]  /*b090*/  LDL.LU.64 R140, [R1+0x250] ;  /* 0x00025000018c7983 */ /* 0x008ee80000300a00 */
[----:B------:R-:W3:Y:S01]  /*b0a0*/  LDL.LU.64 R142, [R1+0x258] ;  /* 0x00025800018e7983 */ /* 0x000ee20000300a00 */
[----:B------:R-:W-:Y:S01]  /*b0b0*/  IADD3 R0, R137, -0x7a, RZ ;  /* 0xffffff8689007810 */ /* 0x000fe20007ffe0ff */
[----:B------:R-:W-:Y:S01]  /*b0c0*/  IMAD.WIDE R150, R36, 0x4, R242 ;  /* 0x0000000424967825 */ /* 0x000fe200078e02f2 */
[----:B------:R-:W3:Y:S02]  /*b0d0*/  LDC R137, c[0x0][0x230] ;  /* 0x00008c00ff897b82 */ /* 0x000ee40000000800 */
[----:B------:R-:W-:Y:S01]  /*b0e0*/  ISETP.GE.U32.AND P3, PT, R0, 0x7fffff47, PT ;  /* 0x7fffff470000780c */ /* 0x000fe20003f66070 */
[----:B-1----:R-:W-:-:S02]  /*b0f0*/  VIADD R0, R136, 0xffffff82 ;  /* 0xffffff8288007836 */ /* 0x002fc40000000000 */
[C---:B------:R-:W-:Y:S01]  /*b100*/  IMAD.WIDE R148, R36.reuse, 0x4, R226 ;  /* 0x0000000424947825 */ /* 0x040fe200078e02e2 */
[----:B------:R1:W-:Y:S03]  /*b110*/  STL.64 [R1+0xac8], R150 ;  /* 0x000ac89601007387 */ /* 0x0003e60000100a00 */
[----:B-----5:R-:W-:Y:S01]  /*b120*/  IMAD.WIDE R146, R36, 0x4, R228 ;  /* 0x0000000424927825 */ /* 0x020fe200078e02e4 */
[----:B------:R-:W-:-:S03]  /*b130*/  ISETP.GE.U32.AND P6, PT, R0, 0x7fffff43, PT ;  /* 0x7fffff430000780c */ /* 0x000fc60003fc6070 */
[C---:B------:R-:W-:Y:S01]  /*b140*/  IMAD.WIDE R144, R36.reuse, 0x4, R230 ;  /* 0x0000000424907825 */ /* 0x040fe200078e02e6 */
[----:B------:R5:W-:Y:S01]  /*b150*/  STL.64 [R1+0xad8], R148 ;  /* 0x000ad89401007387 */ /* 0x000be20000100a00 */
[----:B------:R-:W3:Y:S03]  /*b160*/  LDC R136, c[0x0][0x230] ;  /* 0x00008c00ff887b82 */ /* 0x000ee60000000800 */
[----:B------:R5:W-:Y:S04]  /*b170*/  STL.64 [R1+0xae8], R146 ;  /* 0x000ae89201007387 */ /* 0x000be80000100a00 */
[----:B------:R-:W-:Y:S04]  /*b180*/  LDGSTS.E [R3+0x1e400], desc[UR8][R150.64], !P3 ;  /* 0x1e40000096037fae */ /* 0x000fe8000d921848 */
[----:B------:R5:W-:Y:S01]  /*b190*/  STL.64 [R1+0xaf8], R144 ;  /* 0x000af89001007387 */ /* 0x000be20000100a00 */
[----:B------:R-:W-:-:S03]  /*b1a0*/  IMAD.WIDE R160, R36, 0x4, R244 ;  /* 0x0000000424a07825 */ /* 0x000fc600078e02f4 */
[----:B------:R-:W-:Y:S04]  /*b1b0*/  LDGSTS.E [R3+0x1e500], desc[UR8][R148.64], !P3 ;  /* 0x1e50000094037fae */ /* 0x000fe8000d921848 */
[----:B-1----:R-:W3:Y:S01]  /*b1c0*/  LDL.LU.64 R150, [R1+0x260] ;  /* 0x0002600001967983 */ /* 0x002ee20000300a00 */
[----:B------:R-:W-:-:S03]  /*b1d0*/  IMAD.WIDE R158, R36, 0x4, R234 ;  /* 0x00000004249e7825 */ /* 0x000fc600078e02ea */
[----:B------:R-:W-:Y:S01]  /*b1e0*/  LDGSTS.E [R3+0x1e600], desc[UR8][R146.64], !P3 ;  /* 0x1e60000092037fae */ /* 0x000fe2000d921848 */
[----:B------:R-:W-:-:S03]  /*b1f0*/  IMAD.WIDE R156, R36, 0x4, R236 ;  /* 0x00000004249c7825 */ /* 0x000fc600078e02ec */
[----:B------:R-:W3:Y:S04]  /*b200*/  LDL.LU.64 R170, [R1+0x268] ;  /* 0x0002680001aa7983 */ /* 0x000ee80000300a00 */
[----:B------:R1:W-:Y:S04]  /*b210*/  LDGSTS.E [R3+0x1e700], desc[UR8][R144.64], !P3 ;  /* 0x1e70000090037fae */ /* 0x0003e8000d921848 */
[----:B-----5:R-:W5:Y:S04]  /*b220*/  LDL.LU.64 R148, [R1+0x270] ;  /* 0x0002700001947983 */ /* 0x020f680000300a00 */
[----:B------:R-:W5:Y:S01]  /*b230*/  LDL.LU.64 R146, [R1+0x278] ;  /* 0x0002780001927983 */ /* 0x000f620000300a00 */
[----:B-1----:R-:W-:-:S03]  /*b240*/  IMAD.WIDE R144, R36, 0x4, R238 ;  /* 0x0000000424907825 */ /* 0x002fc600078e02ee */
[----:B------:R-:W-:Y:S04]  /*b250*/  STL.64 [R1+0xb08], R160 ;  /* 0x000b08a001007387 */ /* 0x000fe80000100a00 */
[----:B------:R-:W-:Y:S01]  /*b260*/  LDGSTS.E [R3+0x1f400], desc[UR8][R160.64], !P6 ;  /* 0x1f400000a0037fae */ /* 0x000fe2000f121848 */
[----:B------:R-:W-:Y:S02]  /*b270*/  VIADD R0, R138, 0xffffffbd ;  /* 0xffffffbd8a007836 */ /* 0x000fe40000000000 */
[----:B------:R-:W1:Y:S01]  /*b280*/  LDC R138, c[0x0][0x230] ;  /* 0x00008c00ff8a7b82 */ /* 0x000e620000000800 */
[----:B------:R-:W-:Y:S04]  /*b290*/  STL.64 [R1+0xb18], R158 ;  /* 0x000b189e01007387 */ /* 0x000fe80000100a00 */
[----:B------:R4:W-:Y:S04]  /*b2a0*/  LDGSTS.E [R3+0x1f500], desc[UR8][R158.64], !P6 ;  /* 0x1f5000009e037fae */ /* 0x0009e8000f121848 */
[----:B------:R-:W-:Y:S04]  /*b2b0*/  STL.64 [R1+0xb28], R156 ;  /* 0x000b289c01007387 */ /* 0x000fe80000100a00 */
[----:B------:R2:W-:Y:S04]  /*b2c0*/  LDGSTS.E [R3+0x1f600], desc[UR8][R156.64], !P6 ;  /* 0x1f6000009c037fae */ /* 0x0005e8000f121848 */
[----:B------:R1:W-:Y:S04]  /*b2d0*/  STL.64 [R1+0xb38], R144 ;  /* 0x000b389001007387 */ /* 0x0003e80000100a00 */
[----:B------:R-:W-:Y:S01]  /*b2e0*/  LDGSTS.E [R3+0x1f700], desc[UR8][R144.64], !P6 ;  /* 0x1f70000090037fae */ /* 0x000fe2000f121848 */
[----:B------:R-:W-:-:S03]  /*b2f0*/  ISETP.GE.U32.AND P5, PT, R0, 0x7fffff7e, PT ;  /* 0x7fffff7e0000780c */ /* 0x000fc60003fa6070 */
[----:B-1----:R-:W5:Y:S04]  /*b300*/  LDL.LU.64 R144, [R1+0x340] ;  /* 0x0003400001907983 */ /* 0x002f680000300a00 */
[----:B------:R-:W5:Y:S01]  /*b310*/  LDL.LU.64 R162, [R1+0x348] ;  /* 0x0003480001a27983 */ /* 0x000f620000300a00 */
[----:B----4-:R-:W-:-:S05]  /*b320*/  IMAD.WIDE R158, R36, 0x4, R154 ;  /* 0x00000004249e7825 */ /* 0x010fca00078e029a */
[----:B------:R-:W-:Y:S01]  /*b330*/  STL.64 [R1+0x110], R158 ;  /* 0x0001109e01007387 */ /* 0x000fe20000100a00 */
[----:B--2---:R-:W-:-:S03]  /*b340*/  IMAD.WIDE R156, R36, 0x4, R152 ;  /* 0x00000004249c7825 */ /* 0x004fc600078e0298 */
[----:B------:R-:W-:Y:S04]  /*b350*/  LDGSTS.E [R4+0x10800], desc[UR8][R158.64], !P5 ;  /* 0x108000009e047fae */ /* 0x000fe8000e921848 */
[----:B------:R-:W2:Y:S04]  /*b360*/  LDL.LU.64 R152, [R1+0x350] ;  /* 0x0003500001987983 */ /* 0x000ea80000300a00 */
[----:B------:R-:W-:Y:S04]  /*b370*/  STL.64 [R1+0xb8], R156 ;  /* 0x0000b89c01007387 */ /* 0x000fe80000100a00 */
[----:B------:R1:W-:Y:S01]  /*b380*/  LDGSTS.E [R4+0x10900], desc[UR8][R156.64], !P5 ;  /* 0x109000009c047fae */ /* 0x0003e2000e921848 */
[----:B---3--:R-:W-:-:S03]  /*b390*/  IMAD.WIDE R154, R36, 0x4, R140 ;  /* 0x00000004249a7825 */ /* 0x008fc600078e028c */
[----:B------:R-:W3:Y:S01]  /*b3a0*/  LDL.LU.64 R140, [R1+0x358] ;  /* 0x00035800018c7983 */ /* 0x000ee20000300a00 */
[----:B------:R-:W-:-:S03]  /*b3b0*/  IMAD.WIDE R142, R36, 0x4, R142 ;  /* 0x00000004248e7825 */ /* 0x000fc600078e028e */
[----:B------:R-:W-:Y:S04]  /*b3c0*/  STL.64 [R1+0xb0], R154 ;  /* 0x0000b09a01007387 */ /* 0x000fe80000100a00 */
[----:B------:R4:W-:Y:S04]  /*b3d0*/  LDGSTS.E [R4+0x10a00], desc[UR8][R154.64], !P5 ;  /* 0x10a000009a047fae */ /* 0x0009e8000e921848 */
[----:B------:R1:W-:Y:S04]  /*b3e0*/  STL.64 [R1+0x88], R142 ;  /* 0x0000888e01007387 */ /* 0x0003e80000100a00 */
[----:B------:R-:W-:Y:S04]  /*b3f0*/  LDGSTS.E [R4+0x10b00], desc[UR8][R142.64], !P5 ;  /* 0x10b000008e047fae */ /* 0x000fe8000e921848 */
[----:B-1----:R-:W3:Y:S01]  /*b400*/  LDL.LU.64 R142, [R1+0x450] ;  /* 0x00045000018e7983 */ /* 0x002ee20000300a00 */
[----:B------:R-:W-:-:S02]  /*b410*/  IADD3 R0, R137, -0x47, RZ ;  /* 0xffffffb989007810 */ /* 0x000fc40007ffe0ff */
[----:B------:R-:W1:Y:S02]  /*b420*/  LDC R137, c[0x0][0x230] ;  /* 0x00008c00ff897b82 */ /* 0x000e640000000800 */
[----:B------:R-:W-:Y:S01]  /*b430*/  ISETP.GE.U32.AND P2, PT, R0, 0x7fffff7a, PT ;  /* 0x7fffff7a0000780c */ /* 0x000fe20003f46070 */
[----:B------:R-:W-:-:S05]  /*b440*/  IMAD.WIDE R150, R36, 0x4, R150 ;  /* 0x0000000424967825 */ /* 0x000fca00078e0296 */
[----:B------:R4:W-:Y:S01]  /*b450*/  STL.64 [R1+0x20], R150 ;  /* 0x0000209601007387 */ /* 0x0009e20000100a00 */
[----:B------:R-:W-:-:S06]  /*b460*/  IMAD.WIDE R250, R36, 0x4, R170 ;  /* 0x0000000424fa7825 */ /* 0x000fcc00078e02aa */
[----:B------:R-:W-:Y:S04]  /*b470*/  LDGSTS.E [R4+0x11800], desc[UR8][R150.64], !P2 ;  /* 0x1180000096047fae */ /* 0x000fe8000d121848 */
[----:B------:R-:W3:Y:S01]  /*b480*/  LDL.LU.64 R170, [R1+0x448] ;  /* 0x0004480001aa7983 */ /* 0x000ee20000300a00 */
[----:B-----5:R-:W-:-:S03]  /*b490*/  IMAD.WIDE R244, R36, 0x4, R148 ;  /* 0x0000000424f47825 */ /* 0x020fc600078e0294 */
[----:B------:R-:W-:Y:S01]  /*b4a0*/  LDGSTS.E [R4+0x11900], desc[UR8][R250.64], !P2 ;  /* 0x11900000fa047fae */ /* 0x000fe2000d121848 */
[----:B------:R-:W-:-:S03]  /*b4b0*/  IMAD.WIDE R242, R36, 0x4, R146 ;  /* 0x0000000424f27825 */ /* 0x000fc600078e0292 */
[----:B------:R-:W5:Y:S04]  /*b4c0*/  LDL.LU.64 R148, [R1+0x440] ;  /* 0x0004400001947983 */ /* 0x000f680000300a00 */
[----:B------:R-:W5:Y:S01]  /*b4d0*/  LDL.LU.64 R146, [R1+0x438] ;  /* 0x0004380001927983 */ /* 0x000f620000300a00 */
[----:B------:R-:W-:Y:S02]  /*b4e0*/  VIADD R0, R136, 0xffffffb5 ;  /* 0xffffffb588007836 */ /* 0x000fe40000000000 */
[----:B------:R-:W5:Y:S01]  /*b4f0*/  LDC R136, c[0x0][0x230] ;  /* 0x00008c00ff887b82 */ /* 0x000f620000000800 */
[----:B----4-:R-:W4:Y:S02]  /*b500*/  LDL.LU.64 R150, [R1+0x430] ;  /* 0x0004300001967983 */ /* 0x010f240000300a00 */
[----:B------:R-:W-:-:S02]  /*b510*/  ISETP.GE.U32.AND P1, PT, R0, 0x7fffff76, PT ;  /* 0x7fffff760000780c */ /* 0x000fc40003f26070 */
[----:B------:R-:W4:Y:S04]  /*b520*/  LDL.LU.64 R178, [R1+0x428] ;  /* 0x0004280001b27983 */ /* 0x000f280000300a00 */
[----:B------:R-:W-:Y:S04]  /*b530*/  LDGSTS.E [R4+0x11a00], desc[UR8][R244.64], !P2 ;  /* 0x11a00000f4047fae */ /* 0x000fe8000d121848 */
[----:B------:R-:W-:Y:S01]  /*b540*/  LDGSTS.E [R4+0x11b00], desc[UR8][R242.64], !P2 ;  /* 0x11b00000f2047fae */ /* 0x000fe2000d121848 */
[----:B------:R-:W-:-:S04]  /*b550*/  IMAD.WIDE R156, R36, 0x4, R144 ;  /* 0x00000004249c7825 */ /* 0x000fc800078e0290 */
[C---:B------:R-:W-:Y:S01]  /*b560*/  IMAD.WIDE R154, R36.reuse, 0x4, R162 ;  /* 0x00000004249a7825 */ /* 0x040fe200078e02a2 */
[----:B------:R-:W-:Y:S04]  /*b570*/  STL.64 [R1+0x130], R156 ;  /* 0x0001309c01007387 */ /* 0x000fe80000100a00 */
[----:B------:R-:W4:Y:S04]  /*b580*/  LDL.LU.64 R144, [R1+0x420] ;  /* 0x0004200001907983 */ /* 0x000f280000300a00 */
[----:B------:R1:W-:Y:S04]  /*b590*/  STL.64 [R1+0x138], R154 ;  /* 0x0001389a01007387 */ /* 0x0003e80000100a00 */
[----:B------:R-:W4:Y:S04]  /*b5a0*/  LDL.LU.64 R162, [R1+0x418] ;  /* 0x0004180001a27983 */ /* 0x000f280000300a00 */
[----:B------:R1:W-:Y:S04]  /*b5b0*/  LDGSTS.E [R4+0x12800], desc[UR8][R156.64], !P1 ;  /* 0x128000009c047fae */ /* 0x0003e8000c921848 */
[----:B------:R-:W-:Y:S01]  /*b5c0*/  LDGSTS.E [R4+0x12900], desc[UR8][R154.64], !P1 ;  /* 0x129000009a047fae */ /* 0x000fe2000c921848 */
[----:B--2---:R-:W-:-:S05]  /*b5d0*/  IMAD.WIDE R152, R36, 0x4, R152 ;  /* 0x0000000424987825 */ /* 0x004fca00078e0298 */
[----:B------:R2:W-:Y:S04]  /*b5e0*/  STL.64 [R1+0x150], R152 ;  /* 0x0001509801007387 */ /* 0x0005e80000100a00 */
[----:B------:R-:W-:Y:S01]  /*b5f0*/  LDGSTS.E [R4+0x12a00], desc[UR8][R152.64], !P1 ;  /* 0x12a0000098047fae */ /* 0x000fe2000c921848 */
[----:B---3--:R-:W-:-:S05]  /*b600*/  IMAD.WIDE R140, R36, 0x4, R140 ;  /* 0x00000004248c7825 */ /* 0x008fca00078e028c */
[----:B------:R3:W-:Y:S04]  /*b610*/  STL.64 [R1+0x160], R140 ;  /* 0x0001608c01007387 */ /* 0x0007e80000100a00 */
[----:B-1----:R-:W4:Y:S04]  /*b620*/  LDL.LU.64 R154, [R1+0x410] ;  /* 0x00041000019a7983 */ /* 0x002f280000300a00 */
[----:B------:R-:W-:Y:S04]  /*b630*/  LDGSTS.E [R4+0x12b00], desc[UR8][R140.64], !P1 ;  /* 0x12b000008c047fae */ /* 0x000fe8000c921848 */
[----:B--2---:R-:W2:Y:S04]  /*b640*/  LDL.LU.64 R152, [R1+0x408] ;  /* 0x0004080001987983 */ /* 0x004ea80000300a00 */
[----:B---3--:R-:W3:Y:S01]  /*b650*/  LDL.LU.64 R140, [R1+0x400] ;  /* 0x00040000018c7983 */ /* 0x008ee20000300a00 */
[----:B------:R-:W-:-:S05]  /*b660*/  IMAD.WIDE R158, R36, 0x4, R142 ;  /* 0x00000004249e7825 */ /* 0x000fca00078e028e */
[----:B------:R1:W-:Y:S04]  /*b670*/  STL.64 [R1+0x1b0], R158 ;  /* 0x0001b09e01007387 */ /* 0x0003e80000100a00 */
[----:B------:R-:W3:Y:S01]  /*b680*/  LDL.LU.64 R142, [R1+0x3f8] ;  /* 0x0003f800018e7983 */ /* 0x000ee20000300a00 */
[----:B------:R-:W-:Y:S02]  /*b690*/  VIADD R0, R138, 0xffffffb1 ;  /* 0xffffffb18a007836 */ /* 0x000fe40000000000 */
[----:B------:R-:W3:Y:S03]  /*b6a0*/  LDC R138, c[0x0][0x230] ;  /* 0x00008c00ff8a7b82 */ /* 0x000ee60000000800 */
[----:B------:R-:W-:-:S02]  /*b6b0*/  ISETP.GE.U32.AND P4, PT, R0, 0x7fffff72, PT ;  /* 0x7fffff720000780c */ /* 0x000fc40003f86070 */
[----:B------:R-:W-:-:S03]  /*b6c0*/  IADD3 R0, R137, -0x53, RZ ;  /* 0xffffffad89007810 */ /* 0x000fc60007ffe0ff */
[----:B------:R-:W3:Y:S01]  /*b6d0*/  LDC R137, c[0x0][0x230] ;  /* 0x00008c00ff897b82 */ /* 0x000ee20000000800 */
[----:B------:R-:W-:Y:S01]  /*b6e0*/  IMAD.WIDE R156, R36, 0x4, R170 ;  /* 0x00000004249c7825 */ /* 0x000fe200078e02aa */
[----:B------:R-:W-:-:S06]  /*b6f0*/  ISETP.GE.U32.AND P3, PT, R0, 0x7fffff6e, PT ;  /* 0x7fffff6e0000780c */ /* 0x000fcc0003f66070 */
[----:B------:R1:W-:Y:S01]  /*b700*/  LDGSTS.E [R4+0x13800], desc[UR8][R158.64], !P4 ;  /* 0x138000009e047fae */ /* 0x0003e2000e121848 */
[----:B-----5:R-:W-:-:S03]  /*b710*/  IMAD.WIDE R148, R36, 0x4, R148 ;  /* 0x0000000424947825 */ /* 0x020fc600078e0294 */
[----:B------:R-:W-:Y:S01]  /*b720*/  STL.64 [R1+0x1b8], R156 ;  /* 0x0001b89c01007387 */ /* 0x000fe20000100a00 */
[----:B------:R-:W-:-:S03]  /*b730*/  IMAD.WIDE R146, R36, 0x4, R146 ;  /* 0x0000000424927825 */ /* 0x000fc600078e0292 */
[----:B------:R5:W-:Y:S04]  /*b740*/  STL.64 [R1+0x230], R148 ;  /* 0x0002309401007387 */ /* 0x000be80000100a00 */
[----:B------:R5:W-:Y:S01]  /*b750*/  STL.64 [R1+0x240], R146 ;  /* 0x0002409201007387 */ /* 0x000be20000100a00 */
[----:B----4-:R-:W-:-:S03]  /*b760*/  IMAD.WIDE R150, R36, 0x4, R150 ;  /* 0x0000000424967825 */ /* 0x010fc600078e0296 */
[----:B------:R4:W-:Y:S04]  /*b770*/  LDGSTS.E [R4+0x13900], desc[UR8][R156.64], !P4 ;  /* 0x139000009c047fae */ /* 0x0009e8000e121848 */
[----:B------:R-:W3:Y:S01]  /*b780*/  LDL.LU.64 R170, [R1+0x3f0] ;  /* 0x0003f00001aa7983 */ /* 0x000ee20000300a00 */
[----:B-1----:R-:W-:-:S03]  /*b790*/  IMAD.WIDE R158, R36, 0x4, R178 ;  /* 0x00000004249e7825 */ /* 0x002fc600078e02b2 */
[----:B------:R-:W-:Y:S04]  /*b7a0*/  LDGSTS.E [R4+0x13a00], desc[UR8][R148.64], !P4 ;  /* 0x13a0000094047fae */ /* 0x000fe8000e121848 */
[----:B------:R-:W-:Y:S04]  /*b7b0*/  LDGSTS.E [R4+0x13b00], desc[UR8][R146.64], !P4 ;  /* 0x13b0000092047fae */ /* 0x000fe8000e121848 */
[----:B------:R-:W-:Y:S04]  /*b7c0*/  LDGSTS.E [R4+0x14800], desc[UR8][R150.64], !P3 ;  /* 0x1480000096047fae */ /* 0x000fe8000d921848 */
[----:B-----5:R-:W5:Y:S04]  /*b7d0*/  LDL.LU.64 R148, [R1+0x3e8] ;  /* 0x0003e80001947983 */ /* 0x020f680000300a00 */
[----:B------:R-:W5:Y:S04]  /*b7e0*/  LDL.LU.64 R146, [R1+0x3e0] ;  /* 0x0003e00001927983 */ /* 0x000f680000300a00 */
[----:B------:R1:W-:Y:S04]  /*b7f0*/  STL.64 [R1+0x270], R150 ;  /* 0x0002709601007387 */ /* 0x0003e80000100a00 */
[----:B------:R-:W-:Y:S04]  /*b800*/  STL.64 [R1+0x340], R158 ;  /* 0x0003409e01007387 */ /* 0x000fe80000100a00 */
[----:B------:R1:W-:Y:S01]  /*b810*/  LDGSTS.E [R4+0x14900], desc[UR8][R158.64], !P3 ;  /* 0x149000009e047fae */ /* 0x0003e2000d921848 */
[----:B----4-:R-:W-:-:S05]  /*b820*/  IMAD.WIDE R156, R36, 0x4, R144 ;  /* 0x00000004249c7825 */ /* 0x010fca00078e0290 */
[----:B------:R-:W-:Y:S01]  /*b830*/  STL.64 [R1+0x348], R156 ;  /* 0x0003489c01007387 */ /* 0x000fe20000100a00 */
[----:B------:R-:W-:-:S03]  /*b840*/  IMAD.WIDE R144, R36, 0x4, R162 ;  /* 0x0000000424907825 */ /* 0x000fc600078e02a2 */
[----:B-1----:R-:W4:Y:S04]  /*b850*/  LDL.LU.64 R150, [R1+0x3d8] ;  /* 0x0003d80001967983 */ /* 0x002f280000300a00 */
[----:B------:R2:W-:Y:S04]  /*b860*/  LDGSTS.E [R4+0x14a00], desc[UR8][R156.64], !P3 ;  /* 0x14a000009c047fae */ /* 0x0005e8000d921848 */
[----:B------:R1:W-:Y:S04]  /*b870*/  STL.64 [R1+0x350], R144 ;  /* 0x0003509001007387 */ /* 0x0003e80000100a00 */
[----:B------:R-:W-:Y:S04]  /*b880*/  LDGSTS.E [R4+0x14b00], desc[UR8][R144.64], !P3 ;  /* 0x14b0000090047fae */ /* 0x000fe8000d921848 */
[----:B-1----:R-:W4:Y:S04]  /*b890*/  LDL.LU.64 R144, [R1+0x3b8] ;  /* 0x0003b80001907983 */ /* 0x002f280000300a00 */
[----:B------:R-:W4:Y:S01]  /*b8a0*/  LDL.LU.64 R162, [R1+0x3b0] ;  /* 0x0003b00001a27983 */ /* 0x000f220000300a00 */
[----:B------:R-:W-:-:S05]  /*b8b0*/  IMAD.WIDE R158, R36, 0x4, R154 ;  /* 0x00000004249e7825 */ /* 0x000fca00078e029a */
[----:B------:R1:W-:Y:S01]  /*b8c0*/  STL.64 [R1+0x358], R158 ;  /* 0x0003589e01007387 */ /* 0x0003e20000100a00 */
[----:B--2---:R-:W-:-:S04]  /*b8d0*/  IMAD.WIDE R156, R36, 0x4, R152 ;  /* 0x00000004249c7825 */ /* 0x004fc800078e0298 */
[----:B---3--:R-:W-:-:S04]  /*b8e0*/  IMAD.WIDE R154, R36, 0x4, R140 ;  /* 0x00000004249a7825 */ /* 0x008fc800078e028c */
[----:B------:R-:W-:Y:S02]  /*b8f0*/  IMAD.WIDE R152, R36, 0x4, R142 ;  /* 0x0000000424987825 */ /* 0x000fe400078e028e */
[----:B------:R-:W2:Y:S04]  /*b900*/  LDL.LU.64 R142, [R1+0x3a8] ;  /* 0x0003a800018e7983 */ /* 0x000ea80000300a00 */
[----:B------:R3:W-:Y:S04]  /*b910*/  STL.64 [R1+0x698], R156 ;  /* 0x0006989c01007387 */ /* 0x0007e80000100a00 */
[----:B------:R-:W2:Y:S01]  /*b920*/  LDL.LU.64 R140, [R1+0x3a0] ;  /* 0x0003a000018c7983 */ /* 0x000ea20000300a00 */
[----:B------:R-:W-:-:S02]  /*b930*/  VIADD R0, R136, 0xffffffa9 ;  /* 0xffffffa988007836 */ /* 0x000fc40000000000 */
[----:B------:R-:W2:Y:S03]  /*b940*/  LDC R136, c[0x0][0x230] ;  /* 0x00008c00ff887b82 */ /* 0x000ea60000000800 */
[----:B------:R-:W-:Y:S01]  /*b950*/  ISETP.GE.U32.AND P6, PT, R0, 0x7fffff6a, PT ;  /* 0x7fffff6a0000780c */ /* 0x000fe20003fc6070 */
[----:B------:R-:W-:Y:S01]  /*b960*/  VIADD R0, R138, 0xffffffa5 ;  /* 0xffffffa58a007836 */ /* 0x000fe20000000000 */
[----:B------:R5:W-:Y:S03]  /*b970*/  STL.64 [R1+0x6b0], R154 ;  /* 0x0006b09a01007387 */ /* 0x000be60000100a00 */
[----:B------:R-:W2:Y:S01]  /*b980*/  LDC R138, c[0x0][0x230] ;  /* 0x00008c00ff8a7b82 */ /* 0x000ea20000000800 */
[----:B------:R-:W-:Y:S01]  /*b990*/  ISETP.GE.U32.AND P5, PT, R0, 0x7fffff66, PT ;  /* 0x7fffff660000780c */ /* 0x000fe20003fa6070 */
[----:B------:R5:W-:Y:S06]  /*b9a0*/  STL.64 [R1+0x6c8], R152 ;  /* 0x0006c89801007387 */ /* 0x000bec0000100a00 */
[----:B------:R1:W-:Y:S04]  /*b9b0*/  LDGSTS.E [R4+0x15800], desc[UR8][R158.64], !P6 ;  /* 0x158000009e047fae */ /* 0x0003e8000f121848 */
[----:B------:R-:W-:Y:S04]  /*b9c0*/  LDGSTS.E [R4+0x15900], desc[UR8][R156.64], !P6 ;  /* 0x159000009c047fae */ /* 0x000fe8000f121848 */
[----:B------:R5:W-:Y:S01]  /*b9d0*/  LDGSTS.E [R4+0x15a00], desc[UR8][R154.64], !P6 ;  /* 0x15a000009a047fae */ /* 0x000be2000f121848 */
[----:B-1----:R-:W-:-:S03]  /*b9e0*/  IMAD.WIDE R158, R36, 0x4, R170 ;  /* 0x00000004249e7825 */ /* 0x002fc600078e02aa */
[----:B------:R1:W-:Y:S04]  /*b9f0*/  LDGSTS.E [R4+0x15b00], desc[UR8][R152.64], !P6 ;  /* 0x15b0000098047fae */ /* 0x0003e8000f121848 */
[----:B---3--:R-:W3:Y:S04]  /*ba00*/  LDL.LU.64 R156, [R1+0x398] ;  /* 0x00039800019c7983 */ /* 0x008ee80000300a00 */
[----:B------:R-:W-:Y:S04]  /*ba10*/  STL.64 [R1+0x6e0], R158 ;  /* 0x0006e09e01007387 */ /* 0x000fe80000100a00 */
[----:B------:R-:W3:Y:S01]  /*ba20*/  LDL.LU.64 R170, [R1+0x390] ;  /* 0x0003900001aa7983 */ /* 0x000ee20000300a00 */
[----:B-----5:R-:W-:-:S03]  /*ba30*/  IMAD.WIDE R154, R36, 0x4, R148 ;  /* 0x00000004249a7825 */ /* 0x020fc600078e0294 */
[----:B------:R-:W-:Y:S01]  /*ba40*/  LDGSTS.E [R4+0x16800], desc[UR8][R158.64], !P5 ;  /* 0x168000009e047fae */ /* 0x000fe2000e921848 */
[----:B-1----:R-:W-:-:S03]  /*ba50*/  IMAD.WIDE R152, R36, 0x4, R146 ;  /* 0x0000000424987825 */ /* 0x002fc600078e0292 */
[----:B------:R-:W-:Y:S04]  /*ba60*/  STL.64 [R1+0x6f8], R154 ;  /* 0x0006f89a01007387 */ /* 0x000fe80000100a00 */
[----:B------:R-:W5:Y:S04]  /*ba70*/  LDL.LU.64 R148, [R1+0x388] ;  /* 0x0003880001947983 */ /* 0x000f680000300a00 */
[----:B------:R1:W-:Y:S04]  /*ba80*/  STL.64 [R1+0x710], R152 ;  /* 0x0007109801007387 */ /* 0x0003e80000100a00 */
[----:B------:R-:W5:Y:S04]  /*ba90*/  LDL.LU.64 R146, [R1+0x380] ;  /* 0x0003800001927983 */ /* 0x000f680000300a00 */
[----:B------:R-:W-:Y:S01]  /*baa0*/  LDGSTS.E [R4+0x16900], desc[UR8][R154.64], !P5 ;  /* 0x169000009a047fae */ /* 0x000fe2000e921848 */
[----:B------:R-:W-:-:S02]  /*bab0*/  IADD3 R0, R137, -0x5f, RZ ;  /* 0xffffffa189007810 */ /* 0x000fc40007ffe0ff */
[----:B------:R-:W5:Y:S01]  /*bac0*/  LDC R137, c[0x0][0x230] ;  /* 0x00008c00ff897b82 */ /* 0x000f620000000800 */
[----:B------:R1:W-:Y:S01]  /*bad0*/  LDGSTS.E [R4+0x16a00], desc[UR8][R152.64], !P5 ;  /* 0x16a0000098047fae */ /* 0x0003e2000e921848 */
[----:B----4-:R-:W-:Y:S01]  /*bae0*/  IMAD.WIDE R150, R36, 0x4, R150 ;  /* 0x0000000424967825 */ /* 0x010fe200078e0296 */
[----:B------:R-:W-:-:S04]  /*baf0*/  ISETP.GE.U32.AND P2, PT, R0, 0x7fffff62, PT ;  /* 0x7fffff620000780c */ /* 0x000fc80003f46070 */
[----:B------:R4:W-:Y:S04]  /*bb00*/  STL.64 [R1+0x728], R150 ;  /* 0x0007289601007387 */ /* 0x0009e80000100a00 */
[----:B------:R4:W-:Y:S01]  /*bb10*/  LDGSTS.E [R4+0x16b00], desc[UR8][R150.64], !P5 ;  /* 0x16b0000096047fae */ /* 0x0009e2000e921848 */
[----:B-1----:R-:W-:-:S03]  /*bb20*/  IMAD.WIDE R152, R36, 0x4, R144 ;  /* 0x0000000424987825 */ /* 0x002fc600078e0290 */
[----:B------:R-:W5:Y:S04]  /*bb30*/  LDL.LU.64 R144, [R1+0x378] ;  /* 0x0003780001907983 */ /* 0x000f680000300a00 */
[----:B------:R-:W5:Y:S04]  /*bb40*/  LDL.LU.64 R178, [R1+0x370] ;  /* 0x0003700001b27983 */ /* 0x000f680000300a00 */
[----:B------:R1:W-:Y:S04]  /*bb50*/  STL.64 [R1+0x3b8], R152 ;  /* 0x0003b89801007387 */ /* 0x0003e80000100a00 */
[----:B------:R-:W5:Y:S01]  /*bb60*/  LDL.LU.64 R154, [R1+0x368] ;  /* 0x00036800019a7983 */ /* 0x000f620000300a00 */
[----:B----4-:R-:W-:-:S03]  /*bb70*/  IMAD.WIDE R150, R36, 0x4, R162 ;  /* 0x0000000424967825 */ /* 0x010fc600078e02a2 */
[----:B------:R-:W-:Y:S04]  /*bb80*/  LDGSTS.E [R4+0x17800], desc[UR8][R152.64], !P2 ;  /* 0x1780000098047fae */ /* 0x000fe8000d121848 */
[----:B------:R4:W-:Y:S04]  /*bb90*/  STL.64 [R1+0x3b0], R150 ;  /* 0x0003b09601007387 */ /* 0x0009e80000100a00 */
[----:B------:R-:W5:Y:S04]  /*bba0*/  LDL.LU.64 R162, [R1+0x360] ;  /* 0x0003600001a27983 */ /* 0x000f680000300a00 */
[----:B------:R-:W-:Y:S01]  /*bbb0*/  LDGSTS.E [R4+0x17900], desc[UR8][R150.64], !P2 ;  /* 0x1790000096047fae */ /* 0x000fe2000d121848 */
[----:B--2---:R-:W-:-:S04]  /*bbc0*/  IMAD.WIDE R142, R36, 0x4, R142 ;  /* 0x00000004248e7825 */ /* 0x004fc800078e028e */
[----:B------:R-:W-:Y:S01]  /*bbd0*/  IMAD.WIDE R140, R36, 0x4, R140 ;  /* 0x00000004248c7825 */ /* 0x000fe200078e028c */
[----:B------:R-:W-:Y:S04]  /*bbe0*/  STL.64 [R1+0x3a8], R142 ;  /* 0x0003a88e01007387 */ /* 0x000fe80000100a00 */
[----:B------:R2:W-:Y:S04]  /*bbf0*/  STL.64 [R1+0x3a0], R140 ;  /* 0x0003a08c01007387 */ /* 0x0005e80000100a00 */
[----:B-1----:R-:W5:Y:S04]  /*bc00*/  LDL.LU.64 R152, [R1+0x338] ;  /* 0x0003380001987983 */ /* 0x002f680000300a00 */
[----:B------:R-:W-:Y:S04]  /*bc10*/  LDGSTS.E [R4+0x17a00], desc[UR8][R142.64], !P2 ;  /* 0x17a000008e047fae */ /* 0x000fe8000d121848 */
[----:B----4-:R-:W4:Y:S04]  /*bc20*/  LDL.LU.64 R150, [R1+0x330] ;  /* 0x0003300001967983 */ /* 0x010f280000300a00 */
[----:B------:R-:W-:Y:S04]  /*bc30*/  LDGSTS.E [R4+0x17b00], desc[UR8][R140.64], !P2 ;  /* 0x17b000008c047fae */ /* 0x000fe8000d121848 */
[----:B--2---:R-:W2:Y:S04]  /*bc40*/  LDL.LU.64 R140, [R1+0x328] ;  /* 0x00032800018c7983 */ /* 0x004ea80000300a00 */
[----:B------:R-:W2:Y:S01]  /*bc50*/  LDL.LU.64 R142, [R1+0x320] ;  /* 0x00032000018e7983 */ /* 0x000ea20000300a00 */
[----:B------:R-:W-:-:S02]  /*bc60*/  VIADD R0, R136, 0xffffff9d ;  /* 0xffffff9d88007836 */ /* 0x000fc40000000000 */
[----:B---3--:R-:W-:Y:S01]  /*bc70*/  IMAD.WIDE R158, R36, 0x4, R156 ;  /* 0x00000004249e7825 */ /* 0x008fe200078e029c */
[----:B------:R-:W1:Y:S02]  /*bc80*/  LDC R136, c[0x0][0x230] ;  /* 0x00008c00ff887b82 */ /* 0x000e640000000800 */
[----:B------:R-:W-:Y:S01]  /*bc90*/  ISETP.GE.U32.AND P1, PT, R0, 0x7fffff5e, PT ;  /* 0x7fffff5e0000780c */ /* 0x000fe20003f26070 */
[----:B------:R-:W-:Y:S02]  /*bca0*/  VIADD R0, R138, 0xffffff99 ;  /* 0xffffff998a007836 */ /* 0x000fe40000000000 */
[----:B------:R-:W-:Y:S01]  /*bcb0*/  IMAD.WIDE R156, R36, 0x4, R170 ;  /* 0x00000004249c7825 */ /* 0x000fe200078e02aa */
[----:B------:R-:W-:Y:S02]  /*bcc0*/  STL.64 [R1+0x398], R158 ;  /* 0x0003989e01007387 */ /* 0x000fe40000100a00 */
[----:B------:R-:W-:Y:S01]  /*bcd0*/  ISETP.GE.U32.AND P4, PT, R0, 0x7fffff5a, PT ;  /* 0x7fffff5a0000780c */ /* 0x000fe20003f86070 */
[----:B------:R-:W3:Y:S01]  /*bce0*/  LDC R138, c[0x0][0x230] ;  /* 0x00008c00ff8a7b82 */ /* 0x000ee20000000800 */
[----:B------:R-:W-:Y:S01]  /*bcf0*/  STL.64 [R1+0x390], R156 ;  /* 0x0003909c01007387 */ /* 0x000fe20000100a00 */
[----:B-----5:R-:W-:-:S04]  /*bd00*/  IMAD.WIDE R148, R36, 0x4, R148 ;  /* 0x0000000424947825 */ /* 0x020fc800078e0294 */
[----:B------:R5:W-:Y:S01]  /*bd10*/  LDGSTS.E [R4+0x18800], desc[UR8][R158.64], !P1 ;  /* 0x188000009e047fae */ /* 0x000be2000c921848 */
[----:B------:R-:W-:-:S03]  /*bd20*/  IMAD.WIDE R146, R36, 0x4, R146 ;  /* 0x0000000424927825 */ /* 0x000fc600078e0292 */
[----:B------:R1:W-:Y:S04]  /*bd30*/  STL.64 [R1+0x388], R148 ;  /* 0x0003889401007387 */ /* 0x0003e80000100a00 */
[----:B------:R1:W-:Y:S04]  /*bd40*/  STL.64 [R1+0x380], R146 ;  /* 0x0003809201007387 */ /* 0x0003e80000100a00 */
[----:B------:R3:W-:Y:S04]  /*bd50*/  LDGSTS.E [R4+0x18900], desc[UR8][R156.64], !P1 ;  /* 0x189000009c047fae */ /* 0x0007e8000c921848 */
[----:B------:R-:W2:Y:S04]  /*bd60*/  LDL.LU.64 R170, [R1+0x318] ;  /* 0x0003180001aa7983 */ /* 0x000ea80000300a00 */
[----:B------:R-:W-:Y:S04]  /*bd70*/  LDGSTS.E [R4+0x18a00], desc[UR8][R148.64], !P1 ;  /* 0x18a0000094047fae */ /* 0x000fe8000c921848 */
[----:B------:R-:W-:Y:S04]  /*bd80*/  LDGSTS.E [R4+0x18b00], desc[UR8][R146.64], !P1 ;  /* 0x18b0000092047fae */ /* 0x000fe8000c921848 */
[----:B-1----:R-:W2:Y:S04]  /*bd90*/  LDL.LU.64 R148, [R1+0x310] ;  /* 0x0003100001947983 */ /* 0x002ea80000300a00 */
[----:B------:R-:W2:Y:S01]  /*bda0*/  LDL.LU.64 R146, [R1+0x308] ;  /* 0x0003080001927983 */ /* 0x000ea20000300a00 */
[----:B------:R-:W-:-:S04]  /*bdb0*/  IMAD.WIDE R144, R36, 0x4, R144 ;  /* 0x0000000424907825 */ /* 0x000fc800078e0290 */
[C---:B-----5:R-:W-:Y:S01]  /*bdc0*/  IMAD.WIDE R158, R36.reuse, 0x4, R178 ;  /* 0x00000004249e7825 */ /* 0x060fe200078e02b2 */
[----:B------:R1:W-:Y:S03]  /*bdd0*/  STL.64 [R1+0x378], R144 ;  /* 0x0003789001007387 */ /* 0x0003e60000100a00 */
[C---:B---3--:R-:W-:Y:S01]  /*bde0*/  IMAD.WIDE R156, R36.reuse, 0x4, R154 ;  /* 0x00000004249c7825 */ /* 0x048fe200078e029a */
[----:B------:R-:W-:Y:S04]  /*bdf0*/  STL.64 [R1+0x370], R158 ;  /* 0x0003709e01007387 */ /* 0x000fe80000100a00 */
[----:B------:R-:W-:Y:S04]  /*be00*/  LDGSTS.E [R4+0x19800], desc[UR8][R144.64], !P4 ;  /* 0x1980000090047fae */ /* 0x000fe8000e121848 */
[----:B------:R3:W-:Y:S01]  /*be10*/  STL.64 [R1+0x368], R156 ;  /* 0x0003689c01007387 */ /* 0x0007e20000100a00 */
[----:B------:R-:W-:-:S03]  /*be20*/  IMAD.WIDE R154, R36, 0x4, R162 ;  /* 0x00000004249a7825 */ /* 0x000fc600078e02a2 */
[----:B------:R-:W-:Y:S04]  /*be30*/  LDGSTS.E [R4+0x19900], desc[UR8][R158.64], !P4 ;  /* 0x199000009e047fae */ /* 0x000fe8000e121848 */
[----:B-1----:R-:W5:Y:S01]  /*be40*/  LDL.LU.64 R144, [R1+0x300] ;  /* 0x0003000001907983 */ /* 0x002f620000300a00 */
[----:B------:R-:W-:Y:S02]  /*be50*/  IADD3 R0, R137, -0x6b, RZ ;  /* 0xffffff9589007810 */ /* 0x000fe40007ffe0ff */
[----:B------:R-:W1:Y:S01]  /*be60*/  LDC R137, c[0x0][0x230] ;  /* 0x00008c00ff897b82 */ /* 0x000e620000000800 */
[----:B------:R3:W-:Y:S01]  /*be70*/  LDGSTS.E [R4+0x19a00], desc[UR8][R156.64], !P4 ;  /* 0x19a000009c047fae */ /* 0x0007e2000e121848 */
[----:B------:R-:W-:-:S03]  /*be80*/  ISETP.GE.U32.AND P3, PT, R0, 0x7fffff56, PT ;  /* 0x7fffff560000780c */ /* 0x000fc60003f66070 */
[----:B------:R4:W-:Y:S04]  /*be90*/  STL.64 [R1+0x360], R154 ;  /* 0x0003609a01007387 */ /* 0x0009e80000100a00 */
[----:B------:R4:W-:Y:S04]  /*bea0*/  LDGSTS.E [R4+0x19b00], desc[UR8][R154.64], !P4 ;  /* 0x19b000009a047fae */ /* 0x0009e8000e121848 */
[----:B------:R-:W5:Y:S01]  /*beb0*/  LDL.LU.64 R162, [R1+0x2f8] ;  /* 0x0002f80001a27983 */ /* 0x000f620000300a00 */
[----:B---3--:R-:W-:-:S05]  /*bec0*/  IMAD.WIDE R156, R36, 0x4, R152 ;  /* 0x00000004249c7825 */ /* 0x008fca00078e0298 */
[----:B------:R-:W-:Y:S01]  /*bed0*/  STL.64 [R1+0x800], R156 ;  /* 0x0008009c01007387 */ /* 0x000fe20000100a00 */
[----:B----4-:R-:W-:-:S03]  /*bee0*/  IMAD.WIDE R154, R36, 0x4, R150 ;  /* 0x00000004249a7825 */ /* 0x010fc600078e0296 */
[----:B------:R-:W3:Y:S04]  /*bef0*/  LDL.LU.64 R178, [R1+0x2f0] ;  /* 0x0002f00001b27983 */ /* 0x000ee80000300a00 */
[----:B------:R-:W-:Y:S04]  /*bf00*/  STL.64 [R1+0x818], R154 ;  /* 0x0008189a01007387 */ /* 0x000fe80000100a00 */
[----:B------:R-:W4:Y:S04]  /*bf10*/  LDL.LU.64 R152, [R1+0x2e8] ;  /* 0x0002e80001987983 */ /* 0x000f280000300a00 */
[----:B------:R1:W-:Y:S01]  /*bf20*/  LDGSTS.E [R4+0x1a800], desc[UR8][R156.64], !P3 ;  /* 0x1a8000009c047fae */ /* 0x0003e2000d921848 */
[----:B--2---:R-:W-:-:S03]  /*bf30*/  IMAD.WIDE R150, R36, 0x4, R140 ;  /* 0x0000000424967825 */ /* 0x004fc600078e028c */
[----:B------:R2:W-:Y:S04]  /*bf40*/  LDGSTS.E [R4+0x1a900], desc[UR8][R154.64], !P3 ;  /* 0x1a9000009a047fae */ /* 0x0005e8000d921848 */
[----:B------:R-:W-:Y:S04]  /*bf50*/  STL.64 [R1+0x830], R150 ;  /* 0x0008309601007387 */ /* 0x000fe80000100a00 */
[----:B------:R-:W4:Y:S01]  /*bf60*/  LDL.LU.64 R140, [R1+0x2e0] ;  /* 0x0002e000018c7983 */ /* 0x000f220000300a00 */
[----:B------:R-:W-:-:S03]  /*bf70*/  IMAD.WIDE R142, R36, 0x4, R142 ;  /* 0x00000004248e7825 */ /* 0x000fc600078e028e */
[----:B------:R-:W-:Y:S04]  /*bf80*/  LDGSTS.E [R4+0x1aa00], desc[UR8][R150.64], !P3 ;  /* 0x1aa0000096047fae */ /* 0x000fe8000d921848 */
[----:B------:R1:W-:Y:S04]  /*bf90*/  STL.64 [R1+0x848], R142 ;  /* 0x0008488e01007387 */ /* 0x0003e80000100a00 */
[----:B------:R-:W-:Y:S04]  /*bfa0*/  LDGSTS.E [R4+0x1ab00], desc[UR8][R142.64], !P3 ;  /* 0x1ab000008e047fae */ /* 0x000fe8000d921848 */
[----:B-1----:R-:W4:Y:S01]  /*bfb0*/  LDL.LU.64 R142, [R1+0x2d8] ;  /* 0x0002d800018e7983 */ /* 0x002f220000300a00 */
[----:B------:R-:W-:-:S02]  /*bfc0*/  VIADD R0, R136, 0xffffff91 ;  /* 0xffffff9188007836 */ /* 0x000fc40000000000 */
[----:B------:R-:W1:Y:S01]  /*bfd0*/  LDC R136, c[0x0][0x230] ;  /* 0x00008c00ff887b82 */ /* 0x000e620000000800 */
[----:B------:R-:W4:Y:S02]  /*bfe0*/  LDL.LU.64 R150, [R1+0x2d0] ;  /* 0x0002d00001967983 */ /* 0x000f240000300a00 */
[----:B------:R-:W-:Y:S01]  /*bff0*/  ISETP.GE.U32.AND P6, PT, R0, 0x7fffff52, PT ;  /* 0x7fffff520000780c */ /* 0x000fe20003fc6070 */
[----:B------:R-:W-:-:S05]  /*c000*/  IMAD.WIDE R156, R36, 0x4, R170 ;  /* 0x00000004249c7825 */ /* 0x000fca00078e02aa */
[----:B------:R-:W-:Y:S04]  /*c010*/  STL.64 [R1+0x860], R156 ;  /* 0x0008609c01007387 */ /* 0x000fe80000100a00 */
[----:B------:R-:W4:Y:S01]  /*c020*/  LDL.LU.64 R170, [R1+0x2c8] ;  /* 0x0002c80001aa7983 */ /* 0x000f220000300a00 */
[----:B--2---:R-:W-:-:S03]  /*c030*/  IMAD.WIDE R154, R36, 0x4, R148 ;  /* 0x00000004249a7825 */ /* 0x004fc600078e0294 */
[----:B------:R3:W-:Y:S04]  /*c040*/  LDGSTS.E [R4+0x1b800], desc[UR8][R156.64], !P6 ;  /* 0x1b8000009c047fae */ /* 0x0007e8000f121848 */
[----:B------:R2:W-:Y:S01]  /*c050*/  STL.64 [R1+0x878], R154 ;  /* 0x0008789a01007387 */ /* 0x0005e20000100a00 */
[----:B------:R-:W-:-:S03]  /*c060*/  IMAD.WIDE R146, R36, 0x4, R146 ;  /* 0x0000000424927825 */ /* 0x000fc600078e0292 */
[----:B------:R-:W4:Y:S01]  /*c070*/  LDL.LU.64 R148, [R1+0x2c0] ;  /* 0x0002c00001947983 */ /* 0x000f220000300a00 */
[----:B------:R-:W-:-:S03]  /*c080*/  VIADD R0, R139, 0xffffff8d ;  /* 0xffffff8d8b007836 */ /* 0x000fc60000000000 */
[----:B------:R1:W-:Y:S04]  /*c090*/  STL.64 [R1+0x890], R146 ;  /* 0x0008909201007387 */ /* 0x0003e80000100a00 */
[----:B------:R-:W-:Y:S01]  /*c0a0*/  LDGSTS.E [R4+0x1b900], desc[UR8][R154.64], !P6 ;  /* 0x1b9000009a047fae */ /* 0x000fe2000f121848 */
[----:B------:R-:W-:-:S03]  /*c0b0*/  ISETP.GE.U32.AND P5, PT, R0, 0x7fffff4e, PT ;  /* 0x7fffff4e0000780c */ /* 0x000fc60003fa6070 */
[----:B------:R-:W-:Y:S01]  /*c0c0*/  LDGSTS.E [R4+0x1ba00], desc[UR8][R146.64], !P6 ;  /* 0x1ba0000092047fae */ /* 0x000fe2000f121848 */
[----:B-----5:R-:W-:-:S05]  /*c0d0*/  IMAD.WIDE R144, R36, 0x4, R144 ;  /* 0x0000000424907825 */ /* 0x020fca00078e0290 */
[----:B------:R5:W-:Y:S04]  /*c0e0*/  STL.64 [R1+0x8a8], R144 ;  /* 0x0008a89001007387 */ /* 0x000be80000100a00 */
[----:B--2---:R-:W2:Y:S04]  /*c0f0*/  LDL.LU.64 R154, [R1+0x2b8] ;  /* 0x0002b800019a7983 */ /* 0x004ea80000300a00 */
[----:B-1----:R-:W2:Y:S01]  /*c100*/  LDL.LU.64 R146, [R1+0x2b0] ;  /* 0x0002b00001927983 */ /* 0x002ea20000300a00 */
[----:B------:R-:W-:-:S03]  /*c110*/  IMAD.WIDE R158, R36, 0x4, R162 ;  /* 0x00000004249e7825 */ /* 0x000fc600078e02a2 */
[----:B------:R-:W-:Y:S04]  /*c120*/  LDGSTS.E [R4+0x1bb00], desc[UR8][R144.64], !P6 ;  /* 0x1bb0000090047fae */ /* 0x000fe8000f121848 */
[----:B------:R1:W-:Y:S04]  /*c130*/  LDGSTS.E [R4+0x1c800], desc[UR8][R158.64], !P5 ;  /* 0x1c8000009e047fae */ /* 0x0003e8000e921848 */
[----:B-----5:R-:W5:Y:S04]  /*c140*/  LDL.LU.64 R144, [R1+0x2a8] ;  /* 0x0002a80001907983 */ /* 0x020f680000300a00 */
[----:B------:R-:W-:Y:S04]  /*c150*/  STL.64 [R1+0x8e8], R158 ;  /* 0x0008e89e01007387 */ /* 0x000fe80000100a00 */
[----:B------:R-:W5:Y:S01]  /*c160*/  LDL.LU.64 R162, [R1+0x2a0] ;  /* 0x0002a00001a27983 */ /* 0x000f620000300a00 */
[----:B---3--:R-:W-:-:S04]  /*c170*/  IMAD.WIDE R156, R36, 0x4, R178 ;  /* 0x00000004249c7825 */ /* 0x008fc800078e02b2 */
[C---:B----4-:R-:W-:Y:S01]  /*c180*/  IMAD.WIDE R152, R36.reuse, 0x4, R152 ;  /* 0x0000000424987825 */ /* 0x050fe200078e0298 */
[----:B------:R-:W-:Y:S04]  /*c190*/  STL.64 [R1+0x900], R156 ;  /* 0x0009009c01007387 */ /* 0x000fe80000100a00 */
[----:B------:R3:W-:Y:S04]  /*c1a0*/  STL.64 [R1+0x918], R152 ;  /* 0x0009189801007387 */ /* 0x0007e80000100a00 */
[----:B------:R4:W-:Y:S04]  /*c1b0*/  LDGSTS.E [R4+0x1c900], desc[UR8][R156.64], !P5 ;  /* 0x1c9000009c047fae */ /* 0x0009e8000e921848 */
[----:B------:R-:W-:Y:S01]  /*c1c0*/  LDGSTS.E [R4+0x1ca00], desc[UR8][R152.64], !P5 ;  /* 0x1ca0000098047fae */ /* 0x000fe2000e921848 */
[----:B------:R-:W-:-:S05]  /*c1d0*/  IMAD.WIDE R140, R36, 0x4, R140 ;  /* 0x00000004248c7825 */ /* 0x000fca00078e028c */
[----:B------:R1:W-:Y:S04]  /*c1e0*/  STL.64 [R1+0x930], R140 ;  /* 0x0009308c01007387 */ /* 0x0003e80000100a00 */
[----:B---3--:R-:W3:Y:S04]  /*c1f0*/  LDL.LU.64 R152, [R1+0x298] ;  /* 0x0002980001987983 */ /* 0x008ee80000300a00 */
[----:B------:R-:W-:Y:S01]  /*c200*/  LDGSTS.E [R4+0x1cb00], desc[UR8][R140.64], !P5 ;  /* 0x1cb000008c047fae */ /* 0x000fe2000e921848 */
[----:B------:R-:W-:-:S03]  /*c210*/  IMAD.WIDE R160, R36, 0x4, R142 ;  /* 0x0000000424a07825 */ /* 0x000fc600078e028e */
[----:B-1----:R-:W3:Y:S04]  /*c220*/  LDL.LU.64 R140, [R1+0x290] ;  /* 0x00029000018c7983 */ /* 0x002ee80000300a00 */
[----:B------:R-:W3:Y:S01]  /*c230*/  LDL.LU.64 R142, [R1+0x288] ;  /* 0x00028800018e7983 */ /* 0x000ee20000300a00 */
[----:B------:R-:W-:Y:S01]  /*c240*/  IADD3 R0, R138, -0x77, RZ ;  /* 0xffffff898a007810 */ /* 0x000fe20007ffe0ff */
[----:B------:R-:W-:Y:S01]  /*c250*/  IMAD.WIDE R158, R36, 0x4, R150 ;  /* 0x00000004249e7825 */ /* 0x000fe200078e0296 */
[----:B------:R-:W1:Y:S02]  /*c260*/  LDC R138, c[0x0][0x230] ;  /* 0x00008c00ff8a7b82 */ /* 0x000e640000000800 */
[----:B------:R-:W-:Y:S01]  /*c270*/  ISETP.GE.U32.AND P2, PT, R0, 0x7fffff4a, PT ;  /* 0x7fffff4a0000780c */ /* 0x000fe20003f46070 */
[----:B------:R-:W-:Y:S01]  /*c280*/  STL.64 [R1+0x948], R160 ;  /* 0x000948a001007387 */ /* 0x000fe20000100a00 */
[----:B------:R-:W-:-:S03]  /*c290*/  VIADD R0, R137, 0xffffff85 ;  /* 0xffffff8589007836 */ /* 0x000fc60000000000 */
[----:B------:R-:W3:Y:S01]  /*c2a0*/  LDL.LU.64 R150, [R1+0x280] ;  /* 0x0002800001967983 */ /* 0x000ee20000300a00 */
[----:B------:R-:W1:Y:S01]  /*c2b0*/  LDC R137, c[0x0][0x230] ;  /* 0x00008c00ff897b82 */ /* 0x000e620000000800 */
[C---:B----4-:R-:W-:Y:S02]  /*c2c0*/  IMAD.WIDE R156, R36.reuse, 0x4, R170 ;  /* 0x00000004249c7825 */ /* 0x050fe400078e02aa */
[----:B------:R-:W-:Y:S04]  /*c2d0*/  STL.64 [R1+0x980], R158 ;  /* 0x0009809e01007387 */ /* 0x000fe80000100a00 */
[----:B------:R-:W-:Y:S04]  /*c2e0*/  STL.64 [R1+0x998], R156 ;  /* 0x0009989c01007387 */ /* 0x000fe80000100a00 */
[----:B------:R2:W-:Y:S04]  /*c2f0*/  LDGSTS.E [R4+0x1d800], desc[UR8][R160.64], !P2 ;  /* 0x1d800000a0047fae */ /* 0x0005e8000d121848 */
[----:B------:R4:W-:Y:S01]  /*c300*/  LDGSTS.E [R4+0x1d900], desc[UR8][R158.64], !P2 ;  /* 0x1d9000009e047fae */ /* 0x0009e2000d121848 */
[----:B------:R-:W-:-:S03]  /*c310*/  IMAD.WIDE R148, R36, 0x4, R148 ;  /* 0x0000000424947825 */ /* 0x000fc600078e0294 */
[----:B------:R5:W-:Y:S04]  /*c320*/  LDGSTS.E [R4+0x1da00], desc[UR8][R156.64], !P2 ;  /* 0x1da000009c047fae */ /* 0x000be8000d121848 */
[----:B------:R4:W-:Y:S01]  /*c330*/  STL.64 [R1+0x9b0], R148 ;  /* 0x0009b09401007387 */ /* 0x0009e20000100a00 */
[----:B------:R-:W-:-:S03]  /*c340*/  ISETP.GE.U32.AND P1, PT, R0, 0x7fffff46, PT ;  /* 0x7fffff460000780c */ /* 0x000fc60003f26070 */
[----:B------:R-:W3:Y:S04]  /*c350*/  LDL.LU.64 R170, [R1+0x458] ;  /* 0x0004580001aa7983 */ /* 0x000ee80000300a00 */
[----:B------:R-:W-:Y:S04]  /*c360*/  LDGSTS.E [R4+0x1db00], desc[UR8][R148.64], !P2 ;  /* 0x1db0000094047fae */ /* 0x000fe8000d121848 */
[----:B----4-:R-:W4:Y:S01]  /*c370*/  LDL.LU.64 R148, [R1+0x460] ;  /* 0x0004600001947983 */ /* 0x010f220000300a00 */
[----:B--2---:R-:W-:-:S04]  /*c380*/  IMAD.WIDE R160, R36, 0x4, R154 ;  /* 0x0000000424a07825 */ /* 0x004fc800078e029a */
[C---:B------:R-:W-:Y:S01]  /*c390*/  IMAD.WIDE R158, R36.reuse, 0x4, R146 ;  /* 0x00000004249e7825 */ /* 0x040fe200078e0292 */
[----:B------:R-:W-:Y:S04]  /*c3a0*/  STL.64 [R1+0x9c8], R160 ;  /* 0x0009c8a001007387 */ /* 0x000fe80000100a00 */
[----:B------:R-:W2:Y:S04]  /*c3b0*/  LDL.LU.64 R154, [R1+0x468] ;  /* 0x00046800019a7983 */ /* 0x000ea80000300a00 */
[----:B------:R-:W-:Y:S04]  /*c3c0*/  STL.64 [R1+0xa00], R158 ;  /* 0x000a009e01007387 */ /* 0x000fe80000100a00 */
[----:B------:R-:W2:Y:S01]  /*c3d0*/  LDL.LU.64 R146, [R1+0x470] ;  /* 0x0004700001927983 */ /* 0x000ea20000300a00 */
[----:B-----5:R-:W-:-:S03]  /*c3e0*/  IMAD.WIDE R156, R36, 0x4, R144 ;  /* 0x00000004249c7825 */ /* 0x020fc600078e0290 */
[----:B------:R-:W-:Y:S04]  /*c3f0*/  LDGSTS.E [R4+0x1e800], desc[UR8][R160.64], !P1 ;  /* 0x1e800000a0047fae */ /* 0x000fe8000c921848 */
[----:B------:R3:W-:Y:S01]  /*c400*/  LDGSTS.E [R4+0x1e900], desc[UR8][R158.64], !P1 ;  /* 0x1e9000009e047fae */ /* 0x0007e2000c921848 */
[----:B------:R-:W-:-:S03]  /*c410*/  IMAD.WIDE R144, R36, 0x4, R162 ;  /* 0x0000000424907825 */ /* 0x000fc600078e02a2 */
[----:B------:R-:W-:Y:S04]  /*c420*/  STL.64 [R1+0xa18], R156 ;  /* 0x000a189c01007387 */ /* 0x000fe80000100a00 */
[----:B------:R5:W-:Y:S04]  /*c430*/  LDGSTS.E [R4+0x1ea00], desc[UR8][R156.64], !P1 ;  /* 0x1ea000009c047fae */ /* 0x000be8000c921848 */
[----:B------:R1:W-:Y:S04]  /*c440*/  STL.64 [R1+0xa30], R144 ;  /* 0x000a309001007387 */ /* 0x0003e80000100a00 */
[----:B------:R-:W-:Y:S04]  /*c450*/  LDGSTS.E [R4+0x1eb00], desc[UR8][R144.64], !P1 ;  /* 0x1eb0000090047fae */ /* 0x000fe8000c921848 */
[----:B-1----:R-:W2:Y:S04]  /*c460*/  LDL.LU.64 R144, [R1+0x478] ;  /* 0x0004780001907983 */ /* 0x002ea80000300a00 */
[----:B------:R-:W2:Y:S01]  /*c470*/  LDL.LU.64 R162, [R1+0x480] ;  /* 0x0004800001a27983 */ /* 0x000ea20000300a00 */
[----:B---3--:R-:W-:-:S04]  /*c480*/  IMAD.WIDE R158, R36, 0x4, R152 ;  /* 0x00000004249e7825 */ /* 0x008fc800078e0298 */
[C---:B-----5:R-:W-:Y:S02]  /*c490*/  IMAD.WIDE R156, R36.reuse, 0x4, R140 ;  /* 0x00000004249c7825 */ /* 0x060fe400078e028c */
[----:B------:R-:W3:Y:S02]  /*c4a0*/  LDL.LU.64 R140, [R1+0x488] ;  /* 0x00048800018c7983 */ /* 0x000ee40000300a00 */
[----:B------:R-:W-:Y:S02]  /*c4b0*/  IMAD.WIDE R152, R36, 0x4, R142 ;  /* 0x0000000424987825 */ /* 0x000fe400078e028e */
[----:B------:R1:W-:Y:S04]  /*c4c0*/  STL.64 [R1+0xa48], R158 ;  /* 0x000a489e01007387 */ /* 0x0003e80000100a00 */
[----:B------:R-:W5:Y:S01]  /*c4d0*/  LDL.LU.64 R142, [R1+0x490] ;  /* 0x00049000018e7983 */ /* 0x000f620000300a00 */
[----:B------:R-:W-:-:S02]  /*c4e0*/  VIADD R0, R136, 0xffffff81 ;  /* 0xffffff8188007836 */ /* 0x000fc40000000000 */
[----:B------:R-:W5:Y:S03]  /*c4f0*/  LDC R136, c[0x0][0x230] ;  /* 0x00008c00ff887b82 */ /* 0x000f660000000800 */
[----:B------:R-:W-:Y:S02]  /*c500*/  ISETP.GE.U32.AND P4, PT, R0, 0x7fffff42, PT ;  /* 0x7fffff420000780c */ /* 0x000fe40003f86070 */
[----:B------:R-:W-:Y:S01]  /*c510*/  IADD3 R0, R138, -0x44, RZ ;  /* 0xffffffbc8a007810 */ /* 0x000fe20007ffe0ff */
[----:B------:R-:W-:Y:S01]  /*c520*/  IMAD.WIDE R150, R36, 0x4, R150 ;  /* 0x0000000424967825 */ /* 0x000fe200078e0296 */
[----:B------:R-:W-:Y:S01]  /*c530*/  STL.64 [R1+0xa80], R156 ;  /* 0x000a809c01007387 */ /* 0x000fe20000100a00 */
[----:B------:R-:W5:Y:S01]  /*c540*/  LDC R138, c[0x0][0x230] ;  /* 0x00008c00ff8a7b82 */ /* 0x000f620000000800 */
[----:B------:R-:W-:Y:S02]  /*c550*/  ISETP.GE.U32.AND P3, PT, R0, 0x7fffff7d, PT ;  /* 0x7fffff7d0000780c */ /* 0x000fe40003f66070 */
[----:B------:R1:W-:Y:S05]  /*c560*/  STL.64 [R1+0xa98], R152 ;  /* 0x000a989801007387 */ /* 0x0003ea0000100a00 */
[----:B------:R1:W-:Y:S04]  /*c570*/  LDGSTS.E [R4+0x1f800], desc[UR8][R158.64], !P4 ;  /* 0x1f8000009e047fae */ /* 0x0003e8000e121848 */
[----:B------:R4:W-:Y:S04]  /*c580*/  LDGSTS.E [R4+0x1f900], desc[UR8][R156.64], !P4 ;  /* 0x1f9000009c047fae */ /* 0x0009e8000e121848 */
[----:B------:R1:W-:Y:S04]  /*c590*/  STL.64 [R1+0xab0], R150 ;  /* 0x000ab09601007387 */ /* 0x0003e80000100a00 */
[----:B------:R-:W-:Y:S01]  /*c5a0*/  LDGSTS.E [R4+0x1fa00], desc[UR8][R152.64], !P4 ;  /* 0x1fa0000098047fae */ /* 0x000fe2000e121848 */
[----:B-1----:R-:W-:-:S03]  /*c5b0*/  IMAD.WIDE R158, R36, 0x4, R170 ;  /* 0x00000004249e7825 */ /* 0x002fc600078e02aa */
[----:B------:R-:W-:Y:S04]  /*c5c0*/  LDGSTS.E [R4+0x1fb00], desc[UR8][R150.64], !P4 ;  /* 0x1fb0000096047fae */ /* 0x000fe8000e121848 */
[----:B------:R-:W-:Y:S04]  /*c5d0*/  LDGSTS.E [R5+0x10c00], desc[UR8][R158.64], !P3 ;  /* 0x10c000009e057fae */ /* 0x000fe8000d921848 */
[----:B------:R-:W5:Y:S04]  /*c5e0*/  LDL.LU.64 R152, [R1+0x498] ;  /* 0x0004980001987983 */ /* 0x000f680000300a00 */
[----:B------:R-:W5:Y:S01]  /*c5f0*/  LDL.LU.64 R150, [R1+0x4a0] ;  /* 0x0004a00001967983 */ /* 0x000f620000300a00 */
[----:B----4-:R-:W-:-:S03]  /*c600*/  IMAD.WIDE R156, R36, 0x4, R148 ;  /* 0x00000004249c7825 */ /* 0x010fc600078e0294 */
[----:B------:R-:W-:Y:S04]  /*c610*/  STL.64 [R1+0x80], R158 ;  /* 0x0000809e01007387 */ /* 0x000fe80000100a00 */
[----:B------:R-:W4:Y:S04]  /*c620*/  LDL.LU.64 R170, [R1+0x4a8] ;  /* 0x0004a80001aa7983 */ /* 0x000f280000300a00 */
[----:B------:R-:W-:Y:S04]  /*c630*/  STL.64 [R1+0x58], R156 ;  /* 0x0000589c01007387 */ /* 0x000fe80000100a00 */
[----:B------:R-:W4:Y:S04]  /*c640*/  LDL.LU.64 R148, [R1+0x4b0] ;  /* 0x0004b00001947983 */ /* 0x000f280000300a00 */
[----:B------:R1:W-:Y:S01]  /*c650*/  LDGSTS.E [R5+0x10d00], desc[UR8][R156.64], !P3 ;  /* 0x10d000009c057fae */ /* 0x0003e2000d921848 */
[----:B--2---:R-:W-:-:S04]  /*c660*/  IMAD.WIDE R154, R36, 0x4, R154 ;  /* 0x00000004249a7825 */ /* 0x004fc800078e029a */
[C---:B------:R-:W-:Y:S01]  /*c670*/  IMAD.WIDE R146, R36.reuse, 0x4, R146 ;  /* 0x0000000424927825 */ /* 0x040fe200078e0292 */
[----:B------:R-:W-:Y:S04]  /*c680*/  STL.64 [R1+0x50], R154 ;  /* 0x0000509a01007387 */ /* 0x000fe80000100a00 */
[----:B------:R-:W-:Y:S04]  /*c690*/  LDGSTS.E [R5+0x10e00], desc[UR8][R154.64], !P3 ;  /* 0x10e000009a057fae */ /* 0x000fe8000d921848 */
[----:B------:R2:W-:Y:S04]  /*c6a0*/  STL.64 [R1+0x28], R146 ;  /* 0x0000289201007387 */ /* 0x0005e80000100a00 */
[----:B------:R4:W-:Y:S04]  /*c6b0*/  LDGSTS.E [R5+0x10f00], desc[UR8][R146.64], !P3 ;  /* 0x10f0000092057fae */ /* 0x0009e8000d921848 */
[----:B--2---:R-:W2:Y:S04]  /*c6c0*/  LDL.LU.64 R146, [R1+0x4b8] ;  /* 0x0004b80001927983 */ /* 0x004ea80000300a00 */
[----:B------:R-:W2:Y:S04]  /*c6d0*/  LDL.LU.64 R178, [R1+0x4c0] ;  /* 0x0004c00001b27983 */ /* 0x000ea80000300a00 */
[----:B------:R-:W2:Y:S01]  /*c6e0*/  LDL.LU.64 R154, [R1+0x4c8] ;  /* 0x0004c800019a7983 */ /* 0x000ea20000300a00 */
[----:B------:R-:W-:-:S03]  /*c6f0*/  IMAD.WIDE R240, R36, 0x4, R144 ;  /* 0x0000000424f07825 */ /* 0x000fc600078e0290 */
[----:B------:R-:W2:Y:S01]  /*c700*/  LDL.LU.64 R144, [R1+0x4d8] ;  /* 0x0004d80001907983 */ /* 0x000ea20000300a00 */
[----:B------:R-:W-:-:S03]  /*c710*/  IMAD.WIDE R234, R36, 0x4, R162 ;  /* 0x0000000424ea7825 */ /* 0x000fc600078e02a2 */
[----:B------:R-:W2:Y:S01]  /*c720*/  LDL.LU.64 R162, [R1+0x4e0] ;  /* 0x0004e00001a27983 */ /* 0x000ea20000300a00 */
[----:B---3--:R-:W-:-:S03]  /*c730*/  IMAD.WIDE R232, R36, 0x4, R140 ;  /* 0x0000000424e87825 */ /* 0x008fc600078e028c */
[----:B------:R-:W3:Y:S01]  /*c740*/  LDL.LU.64 R140, [R1+0x4e8] ;  /* 0x0004e800018c7983 */ /* 0x000ee20000300a00 */
[----:B-----5:R-:W-:-:S03]  /*c750*/  IMAD.WIDE R226, R36, 0x4, R142 ;  /* 0x0000000424e27825 */ /* 0x020fc600078e028e */
[----:B------:R-:W5:Y:S01]  /*c760*/  LDL.LU.64 R142, [R1+0x4f0] ;  /* 0x0004f000018e7983 */ /* 0x000f620000300a00 */
[----:B------:R-:W-:Y:S02]  /*c770*/  VIADD R0, R137, 0xffffffb8 ;  /* 0xffffffb889007836 */ /* 0x000fe40000000000 */
[----:B------:R-:W5:Y:S03]  /*c780*/  LDC R137, c[0x0][0x230] ;  /* 0x00008c00ff897b82 */ /* 0x000f660000000800 */
[----:B------:R-:W-:Y:S01]  /*c790*/  ISETP.GE.U32.AND P6, PT, R0, 0x7fffff79, PT ;  /* 0x7fffff790000780c */ /* 0x000fe20003fc6070 */
[----:B------:R-:W-:-:S04]  /*c7a0*/  VIADD R0, R136, 0xffffffb4 ;  /* 0xffffffb488007836 */ /* 0x000fc80000000000 */
[----:B------:R-:W5:Y:S01]  /*c7b0*/  LDC R136, c[0x0][0x230] ;  /* 0x00008c00ff887b82 */ /* 0x000f620000000800 */
[----:B------:R-:W-:Y:S02]  /*c7c0*/  ISETP.GE.U32.AND P5, PT, R0, 0x7fffff75, PT ;  /* 0x7fffff750000780c */ /* 0x000fe40003fa6070 */
[----:B------:R-:W-:-:S05]  /*c7d0*/  IADD3 R0, R138, -0x50, RZ ;  /* 0xffffffb08a007810 */ /* 0x000fca0007ffe0ff */
[----:B------:R-:W-:Y:S01]  /*c7e0*/  LDGSTS.E [R5+0x11c00], desc[UR8][R240.64], !P6 ;  /* 0x11c00000f0057fae */ /* 0x000fe2000f121848 */
[----:B------:R-:W-:Y:S01]  /*c7f0*/  ISETP.GE.U32.AND P2, PT, R0, 0x7fffff71, PT ;  /* 0x7fffff710000780c */ /* 0x000fe20003f46070 */
[----:B------:R-:W5:Y:S02]  /*c800*/  LDC R138, c[0x0][0x230] ;  /* 0x00008c00ff8a7b82 */ /* 0x000f640000000800 */
[----:B------:R-:W-:Y:S04]  /*c810*/  LDGSTS.E [R5+0x11d00], desc[UR8][R234.64], !P6 ;  /* 0x11d00000ea057fae */ /* 0x000fe8000f121848 */
[----:B------:R-:W-:Y:S04]  /*c820*/  LDGSTS.E [R5+0x11e00], desc[UR8][R232.64], !P6 ;  /* 0x11e00000e8057fae */ /* 0x000fe8000f121848 */
[----:B------:R-:W-:Y:S01]  /*c830*/  LDGSTS.E [R5+0x11f00], desc[UR8][R226.64], !P6 ;  /* 0x11f00000e2057fae */ /* 0x000fe2000f121848 */
[----:B------:R-:W-:-:S03]  /*c840*/  IMAD.WIDE R224, R36, 0x4, R152 ;  /* 0x0000000424e07825 */ /* 0x000fc600078e0298 */
[----:B------:R-:W5:Y:S01]  /*c850*/  LDL.LU.64 R152, [R1+0x4f8] ;  /* 0x0004f80001987983 */ /* 0x000f620000300a00 */
[----:B-1----:R-:W-:-:S03]  /*c860*/  IMAD.WIDE R156, R36, 0x4, R150 ;  /* 0x00000004249c7825 */ /* 0x002fc600078e0296 */
[----:B------:R-:W-:Y:S01]  /*c870*/  LDGSTS.E [R5+0x12c00], desc[UR8][R224.64], !P5 ;  /* 0x12c00000e0057fae */ /* 0x000fe2000e921848 */
[----:B----4-:R-:W-:-:S03]  /*c880*/  IMAD.WIDE R150, R36, 0x4, R170 ;  /* 0x0000000424967825 */ /* 0x010fc600078e02aa */
[----:B------:R-:W-:Y:S01]  /*c890*/  STL.64 [R1+0x118], R156 ;  /* 0x0001189c01007387 */ /* 0x000fe20000100a00 */
[----:B------:R-:W-:-:S03]  /*c8a0*/  IMAD.WIDE R148, R36, 0x4, R148 ;  /* 0x0000000424947825 */ /* 0x000fc600078e0294 */
[----:B------:R1:W-:Y:S04]  /*c8b0*/  STL.64 [R1+0x120], R150 ;  /* 0x0001209601007387 */ /* 0x0003e80000100a00 */
[----:B------:R4:W-:Y:S04]  /*c8c0*/  LDGSTS.E [R5+0x12d00], desc[UR8][R156.64], !P5 ;  /* 0x12d000009c057fae */ /* 0x0009e8000e921848 */
[----:B------:R4:W-:Y:S04]  /*c8d0*/  STL.64 [R1+0x128], R148 ;  /* 0x0001289401007387 */ /* 0x0009e80000100a00 */
[----:B------:R-:W-:Y:S04]  /*c8e0*/  LDGSTS.E [R5+0x12e00], desc[UR8][R150.64], !P5 ;  /* 0x12e0000096057fae */ /* 0x000fe8000e921848 */
[----:B------:R-:W-:Y:S04]  /*c8f0*/  LDGSTS.E [R5+0x12f00], desc[UR8][R148.64], !P5 ;  /* 0x12f0000094057fae */ /* 0x000fe8000e921848 */
[----:B-1----:R-:W5:Y:S04]  /*c900*/  LDL.LU.64 R150, [R1+0x500] ;  /* 0x0005000001967983 */ /* 0x002f680000300a00 */
[----:B------:R-:W5:Y:S04]  /*c910*/  LDL.LU.64 R170, [R1+0x508] ;  /* 0x0005080001aa7983 */ /* 0x000f680000300a00 */
[----:B----4-:R-:W4:Y:S01]  /*c920*/  LDL.LU.64 R148, [R1+0x510] ;  /* 0x0005100001947983 */ /* 0x010f220000300a00 */
[----:B--2---:R-:W-:-:S04]  /*c930*/  IMAD.WIDE R146, R36, 0x4, R146 ;  /* 0x0000000424927825 */ /* 0x004fc800078e0292 */
[C---:B------:R-:W-:Y:S01]  /*c940*/  IMAD.WIDE R156, R36.reuse, 0x4, R178 ;  /* 0x00000004249c7825 */ /* 0x040fe200078e02b2 */
[----:B------:R1:W-:Y:S03]  /*c950*/  STL.64 [R1+0x168], R146 ;  /* 0x0001689201007387 */ /* 0x0003e60000100a00 */
[C---:B------:R-:W-:Y:S01]  /*c960*/  IMAD.WIDE R154, R36.reuse, 0x4, R154 ;  /* 0x00000004249a7825 */ /* 0x040fe200078e029a */
[----:B------:R-:W-:Y:S03]  /*c970*/  STL.64 [R1+0x170], R156 ;  /* 0x0001709c01007387 */ /* 0x000fe60000100a00 */
[C---:B------:R-:W-:Y:S01]  /*c980*/  IMAD.WIDE R144, R36.reuse, 0x4, R144 ;  /* 0x0000000424907825 */ /* 0x040fe200078e0290 */
[----:B------:R-:W-:Y:S03]  /*c990*/  LDGSTS.E [R5+0x13c00], desc[UR8][R146.64], !P2 ;  /* 0x13c0000092057fae */ /* 0x000fe6000d121848 */
[C---:B------:R-:W-:Y:S01]  /*c9a0*/  IMAD.WIDE R158, R36.reuse, 0x4, R162 ;  /* 0x00000004249e7825 */ /* 0x040fe200078e02a2 */
[----:B------:R-:W-:Y:S04]  /*c9b0*/  STL.64 [R1+0x178], R154 ;  /* 0x0001789a01007387 */ /* 0x000fe80000100a00 */
[----:B------:R3:W-:Y:S04]  /*c9c0*/  LDGSTS.E [R5+0x13d00], desc[UR8][R156.64], !P2 ;  /* 0x13d000009c057fae */ /* 0x0007e8000d121848 */
[----:B-1----:R-:W2:Y:S04]  /*c9d0*/  LDL.LU.64 R146, [R1+0x528] ;  /* 0x0005280001927983 */ /* 0x002ea80000300a00 */
[----:B------:R5:W-:Y:S04]  /*c9e0*/  LDGSTS.E [R5+0x13e00], desc[UR8][R154.64], !P2 ;  /* 0x13e000009a057fae */ /* 0x000be8000d121848 */
[----:B------:R1:W-:Y:S04]  /*c9f0*/  STL.64 [R1+0x188], R144 ;  /* 0x0001889001007387 */ /* 0x0003e80000100a00 */
[----:B------:R-:W-:Y:S04]  /*ca00*/  LDGSTS.E [R5+0x13f00], desc[UR8][R144.64], !P2 ;  /* 0x13f0000090057fae */ /* 0x000fe8000d121848 */
[----:B-1----:R-:W2:Y:S04]  /*ca10*/  LDL.LU.64 R144, [R1+0x5a8] ;  /* 0x0005a80001907983 */ /* 0x002ea80000300a00 */
[----:B------:R-:W-:Y:S04]  /*ca20*/  STL.64 [R1+0x190], R158 ;  /* 0x0001909e01007387 */ /* 0x000fe80000100a00 */
[----:B------:R-:W2:Y:S01]  /*ca30*/  LDL.LU.64 R162, [R1+0x5a0] ;  /* 0x0005a00001a27983 */ /* 0x000ea20000300a00 */
[----:B---3--:R-:W-:-:S05]  /*ca40*/  IMAD.WIDE R156, R36, 0x4, R140 ;  /* 0x00000004249c7825 */ /* 0x008fca00078e028c */
[----:B------:R1:W-:Y:S01]  /*ca50*/  STL.64 [R1+0x198], R156 ;  /* 0x0001989c01007387 */ /* 0x0003e20000100a00 */
[----:B-----5:R-:W-:-:S03]  /*ca60*/  IMAD.WIDE R154, R36, 0x4, R142 ;  /* 0x00000004249a7825 */ /* 0x020fc600078e028e */
[----:B------:R-:W3:Y:S04]  /*ca70*/  LDL.LU.64 R142, [R1+0x598] ;  /* 0x00059800018e7983 */ /* 0x000ee80000300a00 */
[----:B------:R5:W-:Y:S04]  /*ca80*/  STL.64 [R1+0x1a0], R154 ;  /* 0x0001a09a01007387 */ /* 0x000be80000100a00 */
[----:B------:R-:W3:Y:S01]  /*ca90*/  LDL.LU.64 R140, [R1+0x590] ;  /* 0x00059000018c7983 */ /* 0x000ee20000300a00 */
[----:B------:R-:W-:Y:S02]  /*caa0*/  VIADD R0, R137, 0xffffffac ;  /* 0xffffffac89007836 */ /* 0x000fe40000000000 */
[----:B------:R-:W3:Y:S03]  /*cab0*/  LDC R137, c[0x0][0x230] ;  /* 0x00008c00ff897b82 */ /* 0x000ee60000000800 */
[----:B------:R-:W-:Y:S01]  /*cac0*/  ISETP.GE.U32.AND P1, PT, R0, 0x7fffff6d, PT ;  /* 0x7fffff6d0000780c */ /* 0x000fe20003f26070 */
[----:B------:R-:W-:-:S04]  /*cad0*/  VIADD R0, R136, 0xffffffa8 ;  /* 0xffffffa888007836 */ /* 0x000fc80000000000 */
[----:B------:R-:W3:Y:S01]  /*cae0*/  LDC R136, c[0x0][0x230] ;  /* 0x00008c00ff887b82 */ /* 0x000ee20000000800 */
[----:B------:R-:W-:-:S07]  /*caf0*/  ISETP.GE.U32.AND P4, PT, R0, 0x7fffff69, PT ;  /* 0x7fffff690000780c */ /* 0x000fce0003f86070 */
[----:B------:R1:W-:Y:S01]  /*cb00*/  LDGSTS.E [R5+0x14c00], desc[UR8][R158.64], !P1 ;  /* 0x14c000009e057fae */ /* 0x0003e2000c921848 */
[----:B------:R-:W-:Y:S02]  /*cb10*/  IADD3 R0, R138, -0x5c, RZ ;  /* 0xffffffa48a007810 */ /* 0x000fe40007ffe0ff */
[----:B------:R-:W3:Y:S01]  /*cb20*/  LDC R138, c[0x0][0x230] ;  /* 0x00008c00ff8a7b82 */ /* 0x000ee20000000800 */
[----:B------:R-:W-:Y:S01]  /*cb30*/  LDGSTS.E [R5+0x14d00], desc[UR8][R156.64], !P1 ;  /* 0x14d000009c057fae */ /* 0x000fe2000c921848 */
[----:B------:R-:W-:-:S03]  /*cb40*/  IMAD.WIDE R152, R36, 0x4, R152 ;  /* 0x0000000424987825 */ /* 0x000fc600078e0298 */
[----:B------:R-:W-:Y:S04]  /*cb50*/  LDGSTS.E [R5+0x14e00], desc[UR8][R154.64], !P1 ;  /* 0x14e000009a057fae */ /* 0x000fe8000c921848 */
[----:B------:R5:W-:Y:S04]  /*cb60*/  STL.64 [R1+0x1a8], R152 ;  /* 0x0001a89801007387 */ /* 0x000be80000100a00 */
[----:B-1----:R-:W3:Y:S01]  /*cb70*/  LDL.LU.64 R156, [R1+0x588] ;  /* 0x00058800019c7983 */ /* 0x002ee20000300a00 */
[----:B------:R-:W-:-:S03]  /*cb80*/  ISETP.GE.U32.AND P3, PT, R0, 0x7fffff65, PT ;  /* 0x7fffff650000780c */ /* 0x000fc60003f66070 */
[----:B------:R-:W-:Y:S01]  /*cb90*/  LDGSTS.E [R5+0x14f00], desc[UR8][R152.64], !P1 ;  /* 0x14f0000098057fae */ /* 0x000fe2000c921848 */
[----:B------:R-:W-:-:S04]  /*cba0*/  IMAD.WIDE R158, R36, 0x4, R150 ;  /* 0x00000004249e7825 */ /* 0x000fc800078e0296 */
[C---:B------:R-:W-:Y:S01]  /*cbb0*/  IMAD.WIDE R150, R36.reuse, 0x4, R170 ;  /* 0x0000000424967825 */ /* 0x040fe200078e02aa */
[----:B------:R-:W-:Y:S03]  /*cbc0*/  STL.64 [R1+0x248], R158 ;  /* 0x0002489e01007387 */ /* 0x000fe60000100a00 */
[C---:B----4-:R-:W-:Y:S01]  /*cbd0*/  IMAD.WIDE R148, R36.reuse, 0x4, R148 ;  /* 0x0000000424947825 */ /* 0x050fe200078e0294 */
[----:B------:R-:W4:Y:S04]  /*cbe0*/  LDL.LU.64 R178, [R1+0x580] ;  /* 0x0005800001b27983 */ /* 0x000f280000300a00 */
[----:B------:R1:W-:Y:S04]  /*cbf0*/  STL.64 [R1+0x250], R150 ;  /* 0x0002509601007387 */ /* 0x0003e80000100a00 */
[----:B-----5:R-:W5:Y:S04]  /*cc00*/  LDL.LU.64 R154, [R1+0x578] ;  /* 0x00057800019a7983 */ /* 0x020f680000300a00 */
[----:B------:R1:W-:Y:S04]  /*cc10*/  STL.64 [R1+0x258], R148 ;  /* 0x0002589401007387 */ /* 0x0003e80000100a00 */
[----:B------:R-:W5:Y:S04]  /*cc20*/  LDL.LU.64 R152, [R1+0x570] ;  /* 0x0005700001987983 */ /* 0x000f680000300a00 */
[----:B------:R1:W-:Y:S04]  /*cc30*/  LDGSTS.E [R5+0x15c00], desc[UR8][R158.64], !P4 ;  /* 0x15c000009e057fae */ /* 0x0003e8000e121848 */
[----:B------:R-:W-:Y:S04]  /*cc40*/  LDGSTS.E [R5+0x15d00], desc[UR8][R150.64], !P4 ;  /* 0x15d0000096057fae */ /* 0x000fe8000e121848 */
[----:B------:R-:W-:Y:S01]  /*cc50*/  LDGSTS.E [R5+0x15e00], desc[UR8][R148.64], !P4 ;  /* 0x15e0000094057fae */ /* 0x000fe2000e121848 */
[----:B--2---:R-:W-:-:S05]  /*cc60*/  IMAD.WIDE R146, R36, 0x4, R146 ;  /* 0x0000000424927825 */ /* 0x004fca00078e0292 */
[----:B------:R2:W-:Y:S04]  /*cc70*/  STL.64 [R1+0x260], R146 ;  /* 0x0002609201007387 */ /* 0x0005e80000100a00 */
[----:B-1----:R-:W5:Y:S04]  /*cc80*/  LDL.LU.64 R150, [R1+0x568] ;  /* 0x0005680001967983 */ /* 0x002f680000300a00 */
[----:B------:R-:W5:Y:S04]  /*cc90*/  LDL.LU.64 R170, [R1+0x560] ;  /* 0x0005600001aa7983 */ /* 0x000f680000300a00 */
[----:B------:R-:W-:Y:S04]  /*cca0*/  LDGSTS.E [R5+0x15f00], desc[UR8][R146.64], !P4 ;  /* 0x15f0000092057fae */ /* 0x000fe8000e121848 */
[----:B------:R-:W5:Y:S01]  /*ccb0*/  LDL.LU.64 R148, [R1+0x558] ;  /* 0x0005580001947983 */ /* 0x000f620000300a00 */
[----:B------:R-:W-:-:S03]  /*ccc0*/  IMAD.WIDE R158, R36, 0x4, R144 ;  /* 0x00000004249e7825 */ /* 0x000fc600078e0290 */
[----:B--2---:R-:W2:Y:S01]  /*ccd0*/  LDL.LU.64 R146, [R1+0x550] ;  /* 0x0005500001927983 */ /* 0x004ea20000300a00 */
[----:B------:R-:W-:-:S03]  /*cce0*/  IMAD.WIDE R144, R36, 0x4, R162 ;  /* 0x0000000424907825 */ /* 0x000fc600078e02a2 */
[----:B------:R-:W-:Y:S04]  /*ccf0*/  STL.64 [R1+0x268], R158 ;  /* 0x0002689e01007387 */ /* 0x000fe80000100a00 */
[----:B------:R1:W-:Y:S04]  /*cd00*/  STL.64 [R1+0x278], R144 ;  /* 0x0002789001007387 */ /* 0x0003e80000100a00 */
[----:B------:R1:W-:Y:S04]  /*cd10*/  LDGSTS.E [R5+0x16c00], desc[UR8][R158.64], !P3 ;  /* 0x16c000009e057fae */ /* 0x0003e8000d921848 */
[----:B------:R-:W-:Y:S01]  /*cd20*/  LDGSTS.E [R5+0x16d00], desc[UR8][R144.64], !P3 ;  /* 0x16d0000090057fae */ /* 0x000fe2000d921848 */
[----:B---3--:R-:W-:-:S04]  /*cd30*/  IMAD.WIDE R142, R36, 0x4, R142 ;  /* 0x00000004248e7825 */ /* 0x008fc800078e028e */
[----:B------:R-:W-:Y:S01]  /*cd40*/  IMAD.WIDE R140, R36, 0x4, R140 ;  /* 0x00000004248c7825 */ /* 0x000fe200078e028c */
[----:B------:R3:W-:Y:S04]  /*cd50*/  STL.64 [R1+0x280], R142 ;  /* 0x0002808e01007387 */ /* 0x0007e80000100a00 */
[----:B------:R3:W-:Y:S04]  /*cd60*/  STL.64 [R1+0x288], R140 ;  /* 0x0002888c01007387 */ /* 0x0007e80000100a00 */
[----:B-1----:R-:W2:Y:S04]  /*cd70*/  LDL.LU.64 R144, [R1+0x680] ;  /* 0x0006800001907983 */ /* 0x002ea80000300a00 */
[----:B------:R-:W-:Y:S04]  /*cd80*/  LDGSTS.E [R5+0x16e00], desc[UR8][R142.64], !P3 ;  /* 0x16e000008e057fae */ /* 0x000fe8000d921848 */
[----:B------:R-:W2:Y:S04]  /*cd90*/  LDL.LU.64 R162, [R1+0x678] ;  /* 0x0006780001a27983 */ /* 0x000ea80000300a00 */
[----:B------:R-:W-:Y:S04]  /*cda0*/  LDGSTS.E [R5+0x16f00], desc[UR8][R140.64], !P3 ;  /* 0x16f000008c057fae */ /* 0x000fe8000d921848 */
[----:B---3--:R-:W3:Y:S04]  /*cdb0*/  LDL.LU.64 R142, [R1+0x670] ;  /* 0x00067000018e7983 */ /* 0x008ee80000300a00 */
[----:B------:R-:W3:Y:S01]  /*cdc0*/  LDL.LU.64 R140, [R1+0x668] ;  /* 0x00066800018c7983 */ /* 0x000ee20000300a00 */
[----:B------:R-:W-:-:S02]  /*cdd0*/  VIADD R0, R137, 0xffffffa0 ;  /* 0xffffffa089007836 */ /* 0x000fc40000000000 */
[----:B------:R-:W1:Y:S03]  /*cde0*/  LDC R137, c[0x0][0x230] ;  /* 0x00008c00ff897b82 */ /* 0x000e660000000800 */
[----:B------:R-:W-:Y:S01]  /*cdf0*/  ISETP.GE.U32.AND P6, PT, R0, 0x7fffff61, PT ;  /* 0x7fffff610000780c */ /* 0x000fe20003fc6070 */
[----:B------:R-:W-:Y:S02]  /*ce00*/  VIADD R0, R136, 0xffffff9c ;  /* 0xffffff9c88007836 */ /* 0x000fe40000000000 */
[----:B------:R-:W-:Y:S02]  /*ce10*/  IMAD.WIDE R158, R36, 0x4, R156 ;  /* 0x00000004249e7825 */ /* 0x000fe400078e029c */
[----:B------:R-:W1:Y:S01]  /*ce20*/  LDC R136, c[0x0][0x230] ;  /* 0x00008c00ff887b82 */ /* 0x000e620000000800 */
[----:B------:R-:W-:Y:S02]  /*ce30*/  ISETP.GE.U32.AND P5, PT, R0, 0x7fffff5d, PT ;  /* 0x7fffff5d0000780c */ /* 0x000fe40003fa6070 */
[----:B------:R-:W-:Y:S05]  /*ce40*/  STL.64 [R1+0x290], R158 ;  /* 0x0002909e01007387 */ /* 0x000fea0000100a00 */
[----:B------:R-:W-:Y:S01]  /*ce50*/  LDGSTS.E [R5+0x17c00], desc[UR8][R158.64], !P6 ;  /* 0x17c000009e057fae */ /* 0x000fe2000f121848 */
[----:B------:R-:W-:-:S02]  /*ce60*/  IADD3 R0, R138, -0x68, RZ ;  /* 0xffffff988a007810 */ /* 0x000fc40007ffe0ff */
[----:B------:R-:W1:Y:S02]  /*ce70*/  LDC R138, c[0x0][0x230] ;  /* 0x00008c00ff8a7b82 */ /* 0x000e640000000800 */
[----:B------:R-:W-:Y:S01]  /*ce80*/  ISETP.GE.U32.AND P2, PT, R0, 0x7fffff59, PT ;  /* 0x7fffff590000780c */ /* 0x000fe20003f46070 */
[----:B----4-:R-:W-:-:S04]  /*ce90*/  IMAD.WIDE R156, R36, 0x4, R178 ;  /* 0x00000004249c7825 */ /* 0x010fc800078e02b2 */
[C---:B-----5:R-:W-:Y:S01]  /*cea0*/  IMAD.WIDE R154, R36.reuse, 0x4, R154 ;  /* 0x00000004249a7825 */ /* 0x060fe200078e029a */
[----:B------:R-:W-:Y:S04]  /*ceb0*/  STL.64 [R1+0x298], R156 ;  /* 0x0002989c01007387 */ /* 0x000fe80000100a00 */
[----:B------:R-:W-:Y:S01]  /*cec0*/  LDGSTS.E [R5+0x17d00], desc[UR8][R156.64], !P6 ;  /* 0x17d000009c057fae */ /* 0x000fe2000f121848 */
[----:B------:R-:W-:-:S03]  /*ced0*/  IMAD.WIDE R152, R36, 0x4, R152 ;  /* 0x0000000424987825 */ /* 0x000fc600078e0298 */
[----:B------:R-:W-:Y:S04]  /*cee0*/  STL.64 [R1+0x2a0], R154 ;  /* 0x0002a09a01007387 */ /* 0x000fe80000100a00 */
[----:B------:R-:W-:Y:S04]  /*cef0*/  LDGSTS.E [R5+0x17e00], desc[UR8][R154.64], !P6 ;  /* 0x17e000009a057fae */ /* 0x000fe8000f121848 */
[----:B------:R4:W-:Y:S04]  /*cf00*/  STL.64 [R1+0x2a8], R152 ;  /* 0x0002a89801007387 */ /* 0x0009e80000100a00 */
[----:B------:R4:W-:Y:S02]  /*cf10*/  LDGSTS.E [R5+0x17f00], desc[UR8][R152.64], !P6 ;  /* 0x17f0000098057fae */ /* 0x0009e4000f121848 */
[----:B----4-:R-:W-:-:S04]  /*cf20*/  IMAD.WIDE R152, R36, 0x4, R150 ;  /* 0x0000000424987825 */ /* 0x010fc800078e0296 */
[C---:B------:R-:W-:Y:S01]  /*cf30*/  IMAD.WIDE R150, R36.reuse, 0x4, R170 ;  /* 0x0000000424967825 */ /* 0x040fe200078e02aa */
[----:B------:R-:W-:Y:S04]  /*cf40*/  STL.64 [R1+0x2b0], R152 ;  /* 0x0002b09801007387 */ /* 0x000fe80000100a00 */
[----:B------:R-:W-:Y:S01]  /*cf50*/  LDGSTS.E [R5+0x18c00], desc[UR8][R152.64], !P5 ;  /* 0x18c0000098057fae */ /* 0x000fe2000e921848 */
[----:B------:R-:W-:-:S03]  /*cf60*/  IMAD.WIDE R148, R36, 0x4, R148 ;  /* 0x0000000424947825 */ /* 0x000fc600078e0294 */
[----:B------:R-:W-:Y:S04]  /*cf70*/  STL.64 [R1+0x2b8], R150 ;  /* 0x0002b89601007387 */ /* 0x000fe80000100a00 */
[----:B------:R-:W-:Y:S01]  /*cf80*/  LDGSTS.E [R5+0x18d00], desc[UR8][R150.64], !P5 ;  /* 0x18d0000096057fae */ /* 0x000fe2000e921848 */
[----:B--2---:R-:W-:-:S03]  /*cf90*/  IMAD.WIDE R146, R36, 0x4, R146 ;  /* 0x0000000424927825 */ /* 0x004fc600078e0292 */
[----:B------:R2:W-:Y:S04]  /*cfa0*/  STL.64 [R1+0x2c0], R148 ;  /* 0x0002c09401007387 */ /* 0x0005e80000100a00 */
[----:B------:R-:W-:Y:S04]  /*cfb0*/  LDGSTS.E [R5+0x18e00], desc[UR8][R148.64], !P5 ;  /* 0x18e0000094057fae */ /* 0x000fe8000e921848 */
[----:B------:R4:W-:Y:S04]  /*cfc0*/  STL.64 [R1+0x2c8], R146 ;  /* 0x0002c89201007387 */ /* 0x0009e80000100a00 */
[----:B------:R4:W-:Y:S04]  /*cfd0*/  LDGSTS.E [R5+0x18f00], desc[UR8][R146.64], !P5 ;  /* 0x18f0000092057fae */ /* 0x0009e8000e921848 */
[----:B------:R-:W-:Y:S04]  /*cfe0*/  STL [R1+0x220], RZ ;  /* 0x000220ff01007387 */ /* 0x000fe80000100800 */
[----:B------:R-:W-:Y:S04]  /*cff0*/  STL [R1+0x224], RZ ;  /* 0x000224ff01007387 */ /* 0x000fe80000100800 */
[----:B------:R-:W5:Y:S04]  /*d000*/  LDL.LU.64 R170, [R1+0x660] ;  /* 0x0006600001aa7983 */ /* 0x000f680000300a00 */
[----:B--2---:R-:W2:Y:S01]  /*d010*/  LDL.LU.64 R148, [R1+0x640] ;  /* 0x0006400001947983 */ /* 0x004ea20000300a00 */
[----:B----4-:R-:W-:-:S04]  /*d020*/  IMAD.WIDE R146, R36, 0x4, R144 ;  /* 0x0000000424927825 */ /* 0x010fc800078e0290 */
[C---:B------:R-:W-:Y:S01]  /*d030*/  IMAD.WIDE R144, R36.reuse, 0x4, R162 ;  /* 0x0000000424907825 */ /* 0x040fe200078e02a2 */
[----:B------:R4:W-:Y:S03]  /*d040*/  STL.64 [R1+0x2d0], R146 ;  /* 0x0002d09201007387 */ /* 0x0009e60000100a00 */
[C---:B---3--:R-:W-:Y:S01]  /*d050*/  IMAD.WIDE R142, R36.reuse, 0x4, R142 ;  /* 0x00000004248e7825 */ /* 0x048fe200078e028e */
[----:B------:R3:W-:Y:S03]  /*d060*/  STL.64 [R1+0x2d8], R144 ;  /* 0x0002d89001007387 */ /* 0x0007e60000100a00 */
[----:B------:R-:W-:Y:S01]  /*d070*/  IMAD.WIDE R140, R36, 0x4, R140 ;  /* 0x00000004248c7825 */ /* 0x000fe200078e028c */
[----:B------:R-:W-:Y:S04]  /*d080*/  STL.64 [R1+0x2e0], R142 ;  /* 0x0002e08e01007387 */ /* 0x000fe80000100a00 */
[----:B------:R1:W-:Y:S04]  /*d090*/  STL.64 [R1+0x2e8], R140 ;  /* 0x0002e88c01007387 */ /* 0x0003e80000100a00 */
[----:B------:R-:W2:Y:S04]  /*d0a0*/  LDL.LU.64 R162, [R1+0x620] ;  /* 0x0006200001a27983 */ /* 0x000ea80000300a00 */
[----:B------:R-:W-:Y:S04]  /*d0b0*/  LDGSTS.E [R5+0x19c00], desc[UR8][R146.64], !P2 ;  /* 0x19c0000092057fae */ /* 0x000fe8000d121848 */
[----:B------:R2:W-:Y:S04]  /*d0c0*/  LDGSTS.E [R5+0x19d00], desc[UR8][R144.64], !P2 ;  /* 0x19d0000090057fae */ /* 0x0005e8000d121848 */
[----:B------:R2:W-:Y:S04]  /*d0d0*/  LDGSTS.E [R5+0x19e00], desc[UR8][R142.64], !P2 ;  /* 0x19e000008e057fae */ /* 0x0005e8000d121848 */
[----:B----4-:R-:W4:Y:S04]  /*d0e0*/  LDL.LU.64 R146, [R1+0x600] ;  /* 0x0006000001927983 */ /* 0x010f280000300a00 */
[----:B------:R4:W-:Y:S04]  /*d0f0*/  LDGSTS.E [R5+0x19f00], desc[UR8][R140.64], !P2 ;  /* 0x19f000008c057fae */ /* 0x0009e8000d121848 */
[----:B---3--:R-:W3:Y:S04]  /*d100*/  LDL.LU.64 R144, [R1+0x5c0] ;  /* 0x0005c00001907983 */ /* 0x008ee80000300a00 */
[----:B-1----:R-:W3:Y:S04]  /*d110*/  LDL.LU.64 R140, [R1+0x540] ;  /* 0x00054000018c7983 */ /* 0x002ee80000300a00 */
[----:B------:R-:W3:Y:S04]  /*d120*/  LDL.LU.64 R142, [R1+0x658] ;  /* 0x00065800018e7983 */ /* 0x000ee80000300a00 */
[----:B------:R-:W3:Y:S01]  /*d130*/  LDL.LU.64 R186, [R1+0x650] ;  /* 0x0006500001ba7983 */ /* 0x000ee20000300a00 */
[----:B------:R-:W-:-:S02]  /*d140*/  VIADD R0, R137, 0xffffff94 ;  /* 0xffffff9489007836 */ /* 0x000fc40000000000 */
[----:B------:R-:W1:Y:S03]  /*d150*/  LDC R137, c[0x0][0x230] ;  /* 0x00008c00ff897b82 */ /* 0x000e660000000800 */
[----:B------:R-:W-:Y:S01]  /*d160*/  ISETP.GE.U32.AND P1, PT, R0, 0x7fffff55, PT ;  /* 0x7fffff550000780c */ /* 0x000fe20003f26070 */
[----:B------:R-:W-:-:S04]  /*d170*/  VIADD R0, R136, 0xffffff90 ;  /* 0xffffff9088007836 */ /* 0x000fc80000000000 */
[----:B------:R-:W1:Y:S01]  /*d180*/  LDC R136, c[0x0][0x230] ;  /* 0x00008c00ff887b82 */ /* 0x000e620000000800 */
[----:B------:R-:W-:Y:S02]  /*d190*/  ISETP.GE.U32.AND P4, PT, R0, 0x7fffff51, PT ;  /* 0x7fffff510000780c */ /* 0x000fe40003f86070 */
[----:B------:R-:W-:-:S04]  /*d1a0*/  IADD3 R0, R138, -0x74, RZ ;  /* 0xffffff8c8a007810 */ /* 0x000fc80007ffe0ff */
[----:B------:R-:W-:Y:S01]  /*d1b0*/  ISETP.GE.U32.AND P3, PT, R0, 0x7fffff4d, PT ;  /* 0x7fffff4d0000780c */ /* 0x000fe20003f66070 */
[----:B------:R-:W1:Y:S02]  /*d1c0*/  LDC R138, c[0x0][0x230] ;  /* 0x00008c00ff8a7b82 */ /* 0x000e640000000800 */
[----:B-1----:R-:W-:-:S05]  /*d1d0*/  VIADD R0, R137, 0xffffff88 ;  /* 0xffffff8889007836 */ /* 0x002fca0000000000 */
[----:B------:R-:W-:Y:S01]  /*d1e0*/  ISETP.GE.U32.AND P6, PT, R0, 0x7fffff49, PT ;  /* 0x7fffff490000780c */ /* 0x000fe20003fc6070 */
[----:B------:R-:W-:-:S05]  /*d1f0*/  VIADD R0, R136, 0xffffff84 ;  /* 0xffffff8488007836 */ /* 0x000fca0000000000 */
[----:B------:R-:W-:Y:S02]  /*d200*/  ISETP.GE.U32.AND P5, PT, R0, 0x7fffff45, PT ;  /* 0x7fffff450000780c */ /* 0x000fe40003fa6070 */
[----:B------:R-:W-:Y:S01]  /*d210*/  SHF.L.U32 R0, R252, 0x6, RZ ;  /* 0x00000006fc007819 */ /* 0x000fe200000006ff */
[----:B------:R-:W-:Y:S01]  /*d220*/  VIADD R136, R138, 0xffffff80 ;  /* 0xffffff808a887836 */ /* 0x000fe20000000000 */
[----:B------:R-:W1:Y:S03]  /*d230*/  LDC R252, c[0x0][0x230] ;  /* 0x00008c00fffc7b82 */ /* 0x000e660000000800 */
[----:B------:R-:W-:-:S04]  /*d240*/  IMAD.WIDE R106, R0, 0x4, R106 ;  /* 0x00000004006a7825 */ /* 0x000fc800078e026a */
[C---:B------:R-:W-:Y:S01]  /*d250*/  IMAD.WIDE R84, R0.reuse, 0x4, R84 ;  /* 0x0000000400547825 */ /* 0x040fe200078e0254 */
[----:B------:R-:W-:Y:S03]  /*d260*/  STL.64 [R1+0xbd0], R106 ;  /* 0x000bd06a01007387 */ /* 0x000fe60000100a00 */
[C---:B------:R-:W-:Y:S01]  /*d270*/  IMAD.WIDE R112, R0.reuse, 0x4, R112 ;  /* 0x0000000400707825 */ /* 0x040fe200078e0270 */
[----:B------:R1:W-:Y:S03]  /*d280*/  STL.64 [R1+0xbf8], R84 ;  /* 0x000bf85401007387 */ /* 0x0003e60000100a00 */
[C---:B------:R-:W-:Y:S01]  /*d290*/  IMAD.WIDE R102, R0.reuse, 0x4, R102 ;  /* 0x0000000400667825 */ /* 0x040fe200078e0266 */
[----:B------:R-:W-:Y:S03]  /*d2a0*/  STL.64 [R1+0xc38], R112 ;  /* 0x000c387001007387 */ /* 0x000fe60000100a00 */
[C---:B------:R-:W-:Y:S01]  /*d2b0*/  IMAD.WIDE R114, R0.reuse, 0x4, R114 ;  /* 0x0000000400727825 */ /* 0x040fe200078e0272 */
[----:B------:R-:W-:Y:S03]  /*d2c0*/  STL.64 [R1+0xdd8], R102 ;  /* 0x000dd86601007387 */ /* 0x000fe60000100a00 */
[----:B------:R-:W-:Y:S01]  /*d2d0*/  IMAD.WIDE R92, R0, 0x4, R92 ;  /* 0x00000004005c7825 */ /* 0x000fe200078e025c */
[----:B------:R-:W-:Y:S01]  /*d2e0*/  STL.64 [R1+0xe10], R114 ;  /* 0x000e107201007387 */ /* 0x000fe20000100a00 */
[----:B------:R-:W-:-:S03]  /*d2f0*/  ISETP.GE.U32.AND P2, PT, R136, 0x7fffff41, PT ;  /* 0x7fffff418800780c */ /* 0x000fc60003f46070 */
[----:B------:R-:W3:Y:S01]  /*d300*/  LDL.LU.64 R178, [R1+0x648] ;  /* 0x0006480001b27983 */ /* 0x000ee20000300a00 */
[----:B------:R-:W-:-:S03]  /*d310*/  IMAD.WIDE R136, R0, 0x4, R120 ;  /* 0x0000000400887825 */ /* 0x000fc600078e0278 */
[----:B------:R-:W-:Y:S04]  /*d320*/  STL.64 [R1+0xe28], R92 ;  /* 0x000e285c01007387 */ /* 0x000fe80000100a00 */
[----:B------:R-:W3:Y:S04]  /*d330*/  LDL.LU.64 R172, [R1+0x638] ;  /* 0x0006380001ac7983 */ /* 0x000ee80000300a00 */
[----:B------:R-:W3:Y:S01]  /*d340*/  LDL.LU.64 R188, [R1+0x630] ;  /* 0x0006300001bc7983 */ /* 0x000ee20000300a00 */
[----:B------:R-:W-:-:S04]  /*d350*/  IMAD.WIDE R110, R0, 0x4, R110 ;  /* 0x00000004006e7825 */ /* 0x000fc800078e026e */
[C---:B-----5:R-:W-:Y:S02]  /*d360*/  IMAD.WIDE R182, R36.reuse, 0x4, R170 ;  /* 0x0000000424b67825 */ /* 0x060fe400078e02aa */
[----:B------:R-:W5:Y:S04]  /*d370*/  LDL.LU.64 R170, [R1+0x628] ;  /* 0x0006280001aa7983 */ /* 0x000f680000300a00 */
[----:B------:R-:W5:Y:S01]  /*d380*/  LDL.LU.64 R166, [R1+0x618] ;  /* 0x0006180001a67983 */ /* 0x000f620000300a00 */
[----:B--2---:R-:W-:-:S03]  /*d390*/  IMAD.WIDE R176, R36, 0x4, R148 ;  /* 0x0000000424b07825 */ /* 0x004fc600078e0294 */
[----:B------:R-:W2:Y:S04]  /*d3a0*/  LDL.LU.64 R164, [R1+0x610] ;  /* 0x0006100001a47983 */ /* 0x000ea80000300a00 */
[----:B------:R-:W-:Y:S04]  /*d3b0*/  STL.64 [R1+0xe30], R136 ;  /* 0x000e308801007387 */ /* 0x000fe80000100a00 */
[----:B------:R-:W-:Y:S04]  /*d3c0*/  STL.64 [R1+0x300], R182 ;  /* 0x000300b601007387 */ /* 0x000fe80000100a00 */
[----:B------:R-:W-:Y:S01]  /*d3d0*/  LDGSTS.E [R5+0x1ac00], desc[UR8][R182.64], !P1 ;  /* 0x1ac00000b6057fae */ /* 0x000fe2000c921848 */
[----:B------:R-:W-:-:S03]  /*d3e0*/  IMAD.WIDE R168, R36, 0x4, R162 ;  /* 0x0000000424a87825 */ /* 0x000fc600078e02a2 */
[----:B------:R-:W2:Y:S04]  /*d3f0*/  LDL.LU.64 R162, [R1+0x608] ;  /* 0x0006080001a27983 */ /* 0x000ea80000300a00 */
[----:B------:R-:W2:Y:S04]  /*d400*/  LDL.LU.64 R158, [R1+0x5f8] ;  /* 0x0005f800019e7983 */ /* 0x000ea80000300a00 */
[----:B------:R-:W2:Y:S04]  /*d410*/  LDL.LU.64 R156, [R1+0x5f0] ;  /* 0x0005f000019c7983 */ /* 0x000ea80000300a00 */
[----:B------:R-:W-:Y:S04]  /*d420*/  STL.64 [R1+0xe38], R110 ;  /* 0x000e386e01007387 */ /* 0x000fe80000100a00 */
[----:B------:R-:W-:Y:S01]  /*d430*/  STL.64 [R1+0x320], R176 ;  /* 0x000320b001007387 */ /* 0x000fe20000100a00 */
[----:B----4-:R-:W-:-:S03]  /*d440*/  IMAD.WIDE R160, R36, 0x4, R146 ;  /* 0x0000000424a07825 */ /* 0x010fc600078e0292 */
[----:B------:R-:W4:Y:S04]  /*d450*/  LDL.LU.64 R154, [R1+0x5e8] ;  /* 0x0005e800019a7983 */ /* 0x000f280000300a00 */
[----:B------:R-:W4:Y:S01]  /*d460*/  LDL.LU.64 R150, [R1+0x5b8] ;  /* 0x0005b80001967983 */ /* 0x000f220000300a00 */
[----:B---3--:R-:W-:-:S03]  /*d470*/  IMAD.WIDE R152, R36, 0x4, R144 ;  /* 0x0000000424987825 */ /* 0x008fc600078e0290 */
[----:B------:R-:W3:Y:S01]  /*d480*/  LDL.LU.64 R148, [R1+0x5b0] ;  /* 0x0005b00001947983 */ /* 0x000ee20000300a00 */
[----:B------:R-:W-:-:S03]  /*d490*/  IMAD.WIDE R144, R36, 0x4, R140 ;  /* 0x0000000424907825 */ /* 0x000fc600078e028c */
[----:B------:R-:W-:Y:S01]  /*d4a0*/  STL.64 [R1+0x8d8], R168 ;  /* 0x0008d8a801007387 */ /* 0x000fe20000100a00 */
[----:B------:R-:W-:-:S03]  /*d4b0*/  IMAD.WIDE R120, R36, 0x4, R142 ;  /* 0x0000000424787825 */ /* 0x000fc600078e028e */
[----:B------:R-:W3:Y:S01]  /*d4c0*/  LDL.LU.64 R146, [R1+0x548] ;  /* 0x0005480001927983 */ /* 0x000ee20000300a00 */
[----:B------:R-:W-:-:S03]  /*d4d0*/  IMAD.WIDE R180, R36, 0x4, R186 ;  /* 0x0000000424b47825 */ /* 0x000fc600078e02ba */
[----:B------:R-:W3:Y:S04]  /*d4e0*/  LDL.LU.64 R142, [R1+0x538] ;  /* 0x00053800018e7983 */ /* 0x000ee80000300a00 */
[----:B------:R-:W3:Y:S04]  /*d4f0*/  LDL.LU.64 R140, [R1+0x530] ;  /* 0x00053000018c7983 */ /* 0x000ee80000300a00 */
[----:B------:R-:W-:Y:S04]  /*d500*/  STL.64 [R1+0x958], R160 ;  /* 0x000958a001007387 */ /* 0x000fe80000100a00 */
[----:B------:R-:W3:Y:S04]  /*d510*/  LDL.LU.64 R186, [R1+0x520] ;  /* 0x0005200001ba7983 */ /* 0x000ee80000300a00 */
[----:B------:R-:W-:Y:S04]  /*d520*/  LDGSTS.E [R5+0x1ad00], desc[UR8][R120.64], !P1 ;  /* 0x1ad0000078057fae */ /* 0x000fe8000c921848 */
[----:B------:R-:W-:Y:S04]  /*d530*/  LDGSTS.E [R5+0x1ae00], desc[UR8][R180.64], !P1 ;  /* 0x1ae00000b4057fae */ /* 0x000fe8000c921848 */
[----:B------:R-:W-:Y:S04]  /*d540*/  STL.64 [R1+0x9d8], R152 ;  /* 0x0009d89801007387 */ /* 0x000fe80000100a00 */
[----:B------:R-:W-:Y:S04]  /*d550*/  STL.64 [R1+0xa58], R144 ;  /* 0x000a589001007387 */ /* 0x000fe80000100a00 */
[----:B------:R-:W-:Y:S01]  /*d560*/  STL.64 [R1+0x2f0], R180 ;  /* 0x0002f0b401007387 */ /* 0x000fe20000100a00 */
[----:B------:R-:W-:-:S04]  /*d570*/  IMAD.WIDE R52, R0, 0x4, R52 ;  /* 0x0000000400347825 */ /* 0x000fc800078e0234 */
[----:B------:R-:W-:-:S04]  /*d580*/  IMAD.WIDE R20, R0, 0x4, R20 ;  /* 0x0000000400147825 */ /* 0x000fc800078e0214 */
[----:B------:R-:W-:-:S05]  /*d590*/  IMAD.WIDE R178, R36, 0x4, R178 ;  /* 0x0000000424b27825 */ /* 0x000fca00078e02b2 */
[----:B------:R-:W-:Y:S01]  /*d5a0*/  LDGSTS.E [R5+0x1af00], desc[UR8][R178.64], !P1 ;  /* 0x1af00000b2057fae */ /* 0x000fe2000c921848 */
[----:B------:R-:W-:-:S03]  /*d5b0*/  IMAD.WIDE R174, R36, 0x4, R172 ;  /* 0x0000000424ae7825 */ /* 0x000fc600078e02ac */
[----:B------:R-:W-:Y:S01]  /*d5c0*/  LDGSTS.E [R5+0x1bc00], desc[UR8][R176.64], !P4 ;  /* 0x1bc00000b0057fae */ /* 0x000fe2000e121848 */
[----:B------:R-:W-:-:S03]  /*d5d0*/  IMAD.WIDE R172, R36, 0x4, R188 ;  /* 0x0000000424ac7825 */ /* 0x000fc600078e02bc */
[----:B------:R-:W-:Y:S04]  /*d5e0*/  LDGSTS.E [R5+0x1bd00], desc[UR8][R174.64], !P4 ;  /* 0x1bd00000ae057fae */ /* 0x000fe8000e121848 */
[----:B------:R-:W-:Y:S01]  /*d5f0*/  LDGSTS.E [R5+0x1be00], desc[UR8][R172.64], !P4 ;  /* 0x1be00000ac057fae */ /* 0x000fe2000e121848 */
[----:B-----5:R-:W-:-:S04]  /*d600*/  IMAD.WIDE R170, R36, 0x4, R170 ;  /* 0x0000000424aa7825 */ /* 0x020fc800078e02aa */
[C---:B------:R-:W-:Y:S01]  /*d610*/  IMAD.WIDE R166, R36.reuse, 0x4, R166 ;  /* 0x0000000424a67825 */ /* 0x040fe200078e02a6 */
[----:B------:R-:W-:Y:S03]  /*d620*/  LDGSTS.E [R5+0x1bf00], desc[UR8][R170.64], !P4 ;  /* 0x1bf00000aa057fae */ /* 0x000fe6000e121848 */
[----:B--2---:R-:W-:Y:S01]  /*d630*/  IMAD.WIDE R164, R36, 0x4, R164 ;  /* 0x0000000424a47825 */ /* 0x004fe200078e02a4 */
[----:B------:R-:W-:Y:S04]  /*d640*/  LDGSTS.E [R5+0x1cc00], desc[UR8][R168.64], !P3 ;  /* 0x1cc00000a8057fae */ /* 0x000fe8000d921848 */
[----:B------:R-:W-:Y:S04]  /*d650*/  LDGSTS.E [R5+0x1cd00], desc[UR8][R166.64], !P3 ;  /* 0x1cd00000a6057fae */ /* 0x000fe8000d921848 */
[----:B------:R-:W-:Y:S04]  /*d660*/  LDGSTS.E [R5+0x1ce00], desc[UR8][R164.64], !P3 ;  /* 0x1ce00000a4057fae */ /* 0x000fe8000d921848 */
[----:B------:R-:W-:Y:S04]  /*d670*/  STL.64 [R1+0x2f8], R178 ;  /* 0x0002f8b201007387 */ /* 0x000fe80000100a00 */
[----:B------:R-:W-:Y:S04]  /*d680*/  STL.64 [R1+0x308], R174 ;  /* 0x000308ae01007387 */ /* 0x000fe80000100a00 */
[----:B------:R-:W-:Y:S04]  /*d690*/  STL.64 [R1+0x310], R172 ;  /* 0x000310ac01007387 */ /* 0x000fe80000100a00 */
[----:B------:R-:W-:Y:S04]  /*d6a0*/  STL.64 [R1+0x318], R170 ;  /* 0x000318aa01007387 */ /* 0x000fe80000100a00 */
[----:B------:R-:W-:Y:S04]  /*d6b0*/  STL.64 [R1+0x328], R166 ;  /* 0x000328a601007387 */ /* 0x000fe80000100a00 */
[----:B------:R-:W-:Y:S01]  /*d6c0*/  STL.64 [R1+0x330], R164 ;  /* 0x000330a401007387 */ /* 0x000fe20000100a00 */
[----:B------:R-:W-:-:S04]  /*d6d0*/  IMAD.WIDE R48, R0, 0x4, R48 ;  /* 0x0000000400307825 */ /* 0x000fc800078e0230 */
        /* <DEDUP_REMOVED lines=14> */
[C---:B------:R-:W-:Y:S01]  /*d7c0*/  IMAD.WIDE R158, R36.reuse, 0x4, R158 ;  /* 0x00000004249e7825 */ /* 0x040fe200078e029e */
[----:B------:R-:W-:Y:S03]  /*d7d0*/  LDGSTS.E [R5+0x1cf00], desc[UR8][R162.64], !P3 ;  /* 0x1cf00000a2057fae */ /* 0x000fe6000d921848 */
[C---:B------:R-:W-:Y:S01]  /*d7e0*/  IMAD.WIDE R156, R36.reuse, 0x4, R156 ;  /* 0x00000004249c7825 */ /* 0x040fe200078e029c */
[----:B------:R-:W-:Y:S04]  /*d7f0*/  LDGSTS.E [R5+0x1dc00], desc[UR8][R160.64], !P6 ;  /* 0x1dc00000a0057fae */ /* 0x000fe8000f121848 */
[----:B------:R-:W-:Y:S04]  /*d800*/  LDGSTS.E [R5+0x1dd00], desc[UR8][R158.64], !P6 ;  /* 0x1dd000009e057fae */ /* 0x000fe8000f121848 */
[----:B------:R-:W-:Y:S01]  /*d810*/  LDGSTS.E [R5+0x1de00], desc[UR8][R156.64], !P6 ;  /* 0x1de000009c057fae */ /* 0x000fe2000f121848 */
[----:B----4-:R-:W-:-:S04]  /*d820*/  IMAD.WIDE R154, R36, 0x4, R154 ;  /* 0x00000004249a7825 */ /* 0x010fc800078e029a */
[C---:B------:R-:W-:Y:S01]  /*d830*/  IMAD.WIDE R150, R36.reuse, 0x4, R150 ;  /* 0x0000000424967825 */ /* 0x040fe200078e0296 */
[----:B------:R-:W-:Y:S03]  /*d840*/  LDGSTS.E [R5+0x1df00], desc[UR8][R154.64], !P6 ;  /* 0x1df000009a057fae */ /* 0x000fe6000f121848 */
[C---:B---3--:R-:W-:Y:S01]  /*d850*/  IMAD.WIDE R148, R36.reuse, 0x4, R148 ;  /* 0x0000000424947825 */ /* 0x048fe200078e0294 */
[----:B------:R-:W-:Y:S04]  /*d860*/  LDGSTS.E [R5+0x1ec00], desc[UR8][R152.64], !P5 ;  /* 0x1ec0000098057fae */ /* 0x000fe8000e921848 */
[----:B------:R-:W-:Y:S01]  /*d870*/  LDGSTS.E [R5+0x1ed00], desc[UR8][R150.64], !P5 ;  /* 0x1ed0000096057fae */ /* 0x000fe2000e921848 */
[----:B------:R-:W-:-:S03]  /*d880*/  IMAD.WIDE R146, R36, 0x4, R146 ;  /* 0x0000000424927825 */ /* 0x000fc600078e0292 */
[----:B------:R-:W-:Y:S01]  /*d890*/  LDGSTS.E [R5+0x1ee00], desc[UR8][R148.64], !P5 ;  /* 0x1ee0000094057fae */ /* 0x000fe2000e921848 */
[----:B------:R-:W-:-:S03]  /*d8a0*/  IMAD.WIDE R142, R36, 0x4, R142 ;  /* 0x00000004248e7825 */ /* 0x000fc600078e028e */
[----:B------:R-:W-:Y:S01]  /*d8b0*/  LDGSTS.E [R5+0x1ef00], desc[UR8][R146.64], !P5 ;  /* 0x1ef0000092057fae */ /* 0x000fe2000e921848 */
[----:B------:R-:W-:-:S03]  /*d8c0*/  IMAD.WIDE R140, R36, 0x4, R140 ;  /* 0x00000004248c7825 */ /* 0x000fc600078e028c */
[----:B------:R-:W-:Y:S04]  /*d8d0*/  LDGSTS.E [R5+0x1fc00], desc[UR8][R144.64], !P2 ;  /* 0x1fc0000090057fae */ /* 0x000fe8000d121848 */
[----:B------:R-:W-:Y:S01]  /*d8e0*/  LDGSTS.E [R5+0x1fd00], desc[UR8][R142.64], !P2 ;  /* 0x1fd000008e057fae */ /* 0x000fe2000d121848 */
[----:B------:R-:W-:-:S03]  /*d8f0*/  IMAD.WIDE R138, R36, 0x4, R186 ;  /* 0x00000004248a7825 */ /* 0x000fc600078e02ba */
[----:B------:R-:W-:Y:S04]  /*d900*/  LDGSTS.E [R5+0x1fe00], desc[UR8][R140.64], !P2 ;  /* 0x1fe000008c057fae */ /* 0x000fe8000d121848 */
[----:B------:R-:W-:Y:S04]  /*d910*/  STL.64 [R1+0x338], R162 ;  /* 0x000338a201007387 */ /* 0x000fe80000100a00 */
[----:B------:R-:W-:Y:S04]  /*d920*/  LDGSTS.E [R5+0x1ff00], desc[UR8][R138.64], !P2 ;  /* 0x1ff000008a057fae */ /* 0x000fe8000d121848 */
[----:B------:R-:W-:Y:S04]  /*d930*/  STL.64 [R1+0x960], R158 ;  /* 0x0009609e01007387 */ /* 0x000fe80000100a00 */
[----:B------:R-:W0:Y:S04]  /*d940*/  LDGDEPBAR ;  /* 0x00000000000079af */ /* 0x000e280000000000 */
[----:B------:R-:W-:Y:S04]  /*d950*/  STL.64 [R1+0x968], R156 ;  /* 0x0009689c01007387 */ /* 0x000fe80000100a00 */
[----:B------:R-:W-:Y:S04]  /*d960*/  LDGSTS.E [R2+0x24000], desc[UR8][R106.64], P0 ;  /* 0x240000006a027fae */ /* 0x000fe80008121848 */
[----:B------:R-:W-:Y:S04]  /*d970*/  STL.64 [R1+0x970], R154 ;  /* 0x0009709a01007387 */ /* 0x000fe80000100a00 */
[----:B------:R1:W-:Y:S04]  /*d980*/  LDGSTS.E [R2+0x24800], desc[UR8][R84.64], P0 ;  /* 0x2480000054027fae */ /* 0x0003e80008121848 */
[----:B------:R-:W-:Y:S04]  /*d990*/  STL.64 [R1+0x9e0], R150 ;  /* 0x0009e09601007387 */ /* 0x000fe80000100a00 */
[----:B------:R-:W-:Y:S04]  /*d9a0*/  LDGSTS.E [R2+0x25000], desc[UR8][R112.64], P0 ;  /* 0x2500000070027fae */ /* 0x000fe80008121848 */
[----:B------:R-:W-:Y:S01]  /*d9b0*/  STL.64 [R1+0x9e8], R148 ;  /* 0x0009e89401007387 */ /* 0x000fe20000100a00 */
[----:B-1----:R-:W-:-:S03]  /*d9c0*/  IMAD.WIDE R84, R0, 0x4, R96 ;  /* 0x0000000400547825 */ /* 0x002fc600078e0260 */
[----:B------:R-:W-:Y:S04]  /*d9d0*/  LDGSTS.E [R2+0x25800], desc[UR8][R102.64], P0 ;  /* 0x2580000066027fae */ /* 0x000fe80008121848 */
[----:B------:R-:W-:Y:S04]  /*d9e0*/  STL.64 [R1+0x9f0], R146 ;  /* 0x0009f09201007387 */ /* 0x000fe80000100a00 */
        /* <DEDUP_REMOVED lines=9> */
[----:B------:R1:W-:Y:S04]  /*da80*/  STL.64 [R1+0xb98], R52 ;  /* 0x000b983401007387 */ /* 0x0003e80000100a00 */
[----:B------:R1:W-:Y:S04]  /*da90*/  LDGSTS.E [R37+0x24900], desc[UR8][R52.64], P0 ;  /* 0x2490000034257fae */ /* 0x0003e80008121848 */
[----:B------:R-:W-:Y:S04]  /*daa0*/  STL.64 [R1+0xbc0], R20 ;  /* 0x000bc01401007387 */ /* 0x000fe80000100a00 */
[----:B------:R-:W-:Y:S04]  /*dab0*/  LDGSTS.E [R37+0x25100], desc[UR8][R20.64], P0 ;  /* 0x2510000014257fae */ /* 0x000fe80008121848 */
[----:B------:R-:W-:Y:S01]  /*dac0*/  STL.64 [R1+0xbe8], R48 ;  /* 0x000be83001007387 */ /* 0x000fe20000100a00 */
[----:B-1----:R-:W-:-:S03]  /*dad0*/  IMAD.WIDE R52, R0, 0x4, R70 ;  /* 0x0000000400347825 */ /* 0x002fc600078e0246 */
[----:B------:R-:W-:Y:S04]  /*dae0*/  LDGSTS.E [R37+0x25900], desc[UR8][R48.64], P0 ;  /* 0x2590000030257fae */ /* 0x000fe80008121848 */
[----:B------:R1:W-:Y:S04]  /*daf0*/  STL.64 [R1+0xc18], R50 ;  /* 0x000c183201007387 */ /* 0x0003e80000100a00 */
[----:B------:R1:W-:Y:S04]  /*db00*/  LDGSTS.E [R37+0x26100], desc[UR8][R50.64], P0 ;  /* 0x2610000032257fae */ /* 0x0003e80008121848 */
[----:B------:R2:W-:Y:S04]  /*db10*/  STL.64 [R1+0xc58], R60 ;  /* 0x000c583c01007387 */ /* 0x0005e80000100a00 */
[----:B------:R2:W-:Y:S04]  /*db20*/  LDGSTS.E [R37+0x26900], desc[UR8][R60.64], P0 ;  /* 0x269000003c257fae */ /* 0x0005e80008121848 */
[----:B------:R3:W-:Y:S01]  /*db30*/  STL.64 [R1+0xe00], R22 ;  /* 0x000e001601007387 */ /* 0x0007e20000100a00 */
[----:B-1----:R-:W-:-:S03]  /*db40*/  IMAD.WIDE R50, R0, 0x4, R66 ;  /* 0x0000000400327825 */ /* 0x002fc600078e0242 */
[----:B------:R3:W-:Y:S01]  /*db50*/  LDGSTS.E [R37+0x27100], desc[UR8][R22.64], P0 ;  /* 0x2710000016257fae */ /* 0x0007e20008121848 */
[----:B--2---:R-:W-:-:S03]  /*db60*/  IMAD.WIDE R60, R0, 0x4, R68 ;  /* 0x00000004003c7825 */ /* 0x004fc600078e0244 */
[----:B------:R1:W-:Y:S04]  /*db70*/  STL.64 [R1+0xe20], R56 ;  /* 0x000e203801007387 */ /* 0x0003e80000100a00 */
[----:B------:R1:W-:Y:S01]  /*db80*/  LDGSTS.E [R37+0x27900], desc[UR8][R56.64], P0 ;  /* 0x2790000038257fae */ /* 0x0003e20008121848 */
[----:B------:R-:W-:-:S03]  /*db90*/  IMAD.WIDE R48, R0, 0x4, R76 ;  /* 0x0000000400307825 */ /* 0x000fc600078e024c */
[----:B------:R-:W-:Y:S01]  /*dba0*/  LDGSTS.E [R3+0x24200], desc[UR8][R52.64], P0 ;  /* 0x2420000034037fae */ /* 0x000fe20008121848 */
[----:B---3--:R-:W-:-:S03]  /*dbb0*/  IMAD.WIDE R22, R0, 0x4, R32 ;  /* 0x0000000400167825 */ /* 0x008fc600078e0220 */
[----:B------:R2:W-:Y:S01]  /*dbc0*/  STL.64 [R1+0xb90], R60 ;  /* 0x000b903c01007387 */ /* 0x0005e20000100a00 */
[----:B-1----:R-:W-:-:S03]  /*dbd0*/  IMAD.WIDE R56, R0, 0x4, R64 ;  /* 0x0000000400387825 */ /* 0x002fc600078e0240 */
[----:B------:R2:W-:Y:S04]  /*dbe0*/  LDGSTS.E [R3+0x24a00], desc[UR8][R60.64], P0 ;  /* 0x24a000003c037fae */ /* 0x0005e80008121848 */
[----:B------:R-:W-:Y:S01]  /*dbf0*/  STL.64 [R1+0xbb0], R24 ;  /* 0x000bb01801007387 */ /* 0x000fe20000100a00 */
[----:B------:R-:W-:-:S03]  /*dc00*/  IMAD.WIDE R20, R0, 0x4, R72 ;  /* 0x0000000400147825 */ /* 0x000fc600078e0248 */
[----:B------:R-:W-:Y:S04]  /*dc10*/  LDGSTS.E [R3+0x25200], desc[UR8][R24.64], P0 ;  /* 0x2520000018037fae */ /* 0x000fe80008121848 */
[----:B------:R1:W-:Y:S04]  /*dc20*/  STL.64 [R1+0xbd8], R56 ;  /* 0x000bd83801007387 */ /* 0x0003e80000100a00 */
[----:B------:R1:W-:Y:S01]  /*dc30*/  LDGSTS.E [R3+0x25a00], desc[UR8][R56.64], P0 ;  /* 0x25a0000038037fae */ /* 0x0003e20008121848 */
[----:B--2---:R-:W-:-:S03]  /*dc40*/  IMAD.WIDE R60, R0, 0x4, R40 ;  /* 0x00000004003c7825 */ /* 0x004fc600078e0228 */
[----:B------:R2:W-:Y:S04]  /*dc50*/  STL.64 [R1+0xc08], R50 ;  /* 0x000c083201007387 */ /* 0x0005e80000100a00 */
[----:B------:R2:W-:Y:S04]  /*dc60*/  LDGSTS.E [R3+0x26200], desc[UR8][R50.64], P0 ;  /* 0x2620000032037fae */ /* 0x0005e80008121848 */
[----:B------:R3:W-:Y:S01]  /*dc70*/  STL.64 [R1+0xc48], R48 ;  /* 0x000c483001007387 */ /* 0x0007e20000100a00 */
[----:B-1----:R-:W-:-:S03]  /*dc80*/  IMAD.WIDE R56, R0, 0x4, R74 ;  /* 0x0000000400387825 */ /* 0x002fc600078e024a */
[----:B------:R3:W-:Y:S01]  /*dc90*/  LDGSTS.E [R3+0x26a00], desc[UR8][R48.64], P0 ;  /* 0x26a0000030037fae */ /* 0x0007e20008121848 */
[----:B------:R-:W-:-:S03]  /*dca0*/  IMAD.WIDE R32, R0, 0x4, R98 ;  /* 0x0000000400207825 */ /* 0x000fc600078e0262 */
[----:B------:R1:W-:Y:S01]  /*dcb0*/  LDGSTS.E [R3+0x27200], desc[UR8][R22.64], P0 ;  /* 0x2720000016037fae */ /* 0x0003e20008121848 */
[----:B--2---:R-:W-:-:S03]  /*dcc0*/  IMAD.WIDE R50, R0, 0x4, R78 ;  /* 0x0000000400327825 */ /* 0x004fc600078e024e */
[----:B------:R2:W-:Y:S01]  /*dcd0*/  LDGSTS.E [R3+0x27a00], desc[UR8][R20.64], P0 ;  /* 0x27a0000014037fae */ /* 0x0005e20008121848 */
[----:B---3--:R-:W-:-:S03]  /*dce0*/  IMAD.WIDE R48, R0, 0x4, R34 ;  /* 0x0000000400307825 */ /* 0x008fc600078e0222 */
[----:B------:R1:W-:Y:S01]  /*dcf0*/  STL.64 [R1+0xdf0], R22 ;  /* 0x000df01601007387 */ /* 0x0003e20000100a00 */
[----:B------:R-:W-:-:S03]  /*dd00*/  IMAD.WIDE R24, R0, 0x4, R82 ;  /* 0x0000000400187825 */ /* 0x000fc600078e0252 */
[----:B------:R-:W-:Y:S04]  /*dd10*/  LDGSTS.E [R246+0x24300], desc[UR8][R48.64], P0 ;  /* 0x2430000030f67fae */ /* 0x000fe80008121848 */
[----:B------:R2:W-:Y:S01]  /*dd20*/  STL.64 [R1+0xe18], R20 ;  /* 0x000e181401007387 */ /* 0x0005e20000100a00 */
[----:B-1----:R-:W-:-:S03]  /*dd30*/  IMAD.WIDE R22, R0, 0x4, R90 ;  /* 0x0000000400167825 */ /* 0x002fc600078e025a */
[----:B------:R-:W-:Y:S04]  /*dd40*/  LDGSTS.E [R246+0x24b00], desc[UR8][R60.64], P0 ;  /* 0x24b000003cf67fae */ /* 0x000fe80008121848 */
[----:B------:R-:W-:Y:S01]  /*dd50*/  LDGSTS.E [R246+0x25300], desc[UR8][R56.64], P0 ;  /* 0x2530000038f67fae */ /* 0x000fe20008121848 */
[----:B--2---:R-:W-:-:S03]  /*dd60*/  IMAD.WIDE R20, R0, 0x4, R46 ;  /* 0x0000000400147825 */ /* 0x004fc600078e022e */
[----:B------:R-:W-:Y:S01]  /*dd70*/  STL.64 [R1+0xba0], R56 ;  /* 0x000ba03801007387 */ /* 0x000fe20000100a00 */
[----:B------:R-:W-:-:S03]  /*dd80*/  IMAD.WIDE R46, R0, 0x4, R26 ;  /* 0x00000004002e7825 */ /* 0x000fc600078e021a */
[----:B------:R-:W-:Y:S01]  /*dd90*/  LDGSTS.E [R246+0x25b00], desc[UR8][R50.64], P0 ;  /* 0x25b0000032f67fae */ /* 0x000fe20008121848 */
[----:B------:R-:W-:-:S03]  /*dda0*/  IMAD.WIDE R64, R0, 0x4, R88 ;  /* 0x0000000400407825 */ /* 0x000fc600078e0258 */
[----:B------:R-:W-:Y:S04]  /*ddb0*/  STL.64 [R1+0xbc8], R50 ;  /* 0x000bc83201007387 */ /* 0x000fe80000100a00 */
[----:B------:R-:W-:Y:S04]  /*ddc0*/  LDGSTS.E [R246+0x26300], desc[UR8][R32.64], P0 ;  /* 0x2630000020f67fae */ /* 0x000fe80008121848 */
[----:B------:R-:W-:Y:S04]  /*ddd0*/  STL.64 [R1+0xbf0], R32 ;  /* 0x000bf02001007387 */ /* 0x000fe80000100a00 */
[----:B------:R1:W-:Y:S04]  /*dde0*/  LDGSTS.E [R246+0x26b00], desc[UR8][R24.64], P0 ;  /* 0x26b0000018f67fae */ /* 0x0003e80008121848 */
[----:B------:R1:W-:Y:S04]  /*ddf0*/  STL.64 [R1+0xc20], R24 ;  /* 0x000c201801007387 */ /* 0x0003e80000100a00 */
[----:B------:R2:W-:Y:S01]  /*de00*/  LDGSTS.E [R246+0x27300], desc[UR8][R22.64], P0 ;  /* 0x2730000016f67fae */ /* 0x0005e20008121848 */
[----:B------:R-:W-:-:S03]  /*de10*/  IMAD.WIDE R2, R0, 0x4, R80 ;  /* 0x0000000400027825 */ /* 0x000fc600078e0250 */
[----:B------:R2:W-:Y:S04]  /*de20*/  STL.64 [R1+0xc60], R22 ;  /* 0x000c601601007387 */ /* 0x0005e80000100a00 */
[----:B------:R3:W-:Y:S01]  /*de30*/  LDGSTS.E [R246+0x27b00], desc[UR8][R20.64], P0 ;  /* 0x27b0000014f67fae */ /* 0x0007e20008121848 */
[----:B-1----:R-:W-:-:S03]  /*de40*/  IMAD.WIDE R24, R0, 0x4, R94 ;  /* 0x0000000400187825 */ /* 0x002fc600078e025e */
[----:B------:R3:W-:Y:S01]  /*de50*/  STL.64 [R1+0xe08], R20 ;  /* 0x000e081401007387 */ /* 0x0007e20000100a00 */
[----:B------:R-:W-:-:S03]  /*de60*/  IMAD.WIDE R40, R0, 0x4, R12 ;  /* 0x0000000400287825 */ /* 0x000fc600078e020c */
[----:B------:R-:W-:Y:S01]  /*de70*/  LDGSTS.E [R4+0x24400], desc[UR8][R46.64], P0 ;  /* 0x244000002e047fae */ /* 0x000fe20008121848 */
[----:B--2---:R-:W-:-:S03]  /*de80*/  IMAD.WIDE R22, R0, 0x4, R86 ;  /* 0x0000000400167825 */ /* 0x004fc600078e0256 */
[----:B------:R-:W-:Y:S01]  /*de90*/  LDGSTS.E [R4+0x24c00], desc[UR8][R54.64], P0 ;  /* 0x24c0000036047fae */ /* 0x000fe20008121848 */
[----:B------:R-:W-:-:S03]  /*dea0*/  IMAD.WIDE R50, R0, 0x4, R104 ;  /* 0x0000000400327825 */ /* 0x000fc600078e0268 */
[----:B------:R-:W-:Y:S01]  /*deb0*/  LDGSTS.E [R4+0x25400], desc[UR8][R64.64], P0 ;  /* 0x2540000040047fae */ /* 0x000fe20008121848 */
[----:B---3--:R-:W-:-:S03]  /*dec0*/  IMAD.WIDE R20, R0, 0x4, R62 ;  /* 0x0000000400147825 */ /* 0x008fc600078e023e */
[----:B------:R1:W-:Y:S04]  /*ded0*/  LDGSTS.E [R4+0x25c00], desc[UR8][R6.64], P0 ;  /* 0x25c0000006047fae */ /* 0x0003e80008121848 */
[----:B------:R1:W-:Y:S04]  /*dee0*/  STL.64 [R1+0xbb8], R6 ;  /* 0x000bb80601007387 */ /* 0x0003e80000100a00 */
[----:B------:R-:W-:Y:S04]  /*def0*/  LDGSTS.E [R4+0x26400], desc[UR8][R24.64], P0 ;  /* 0x2640000018047fae */ /* 0x000fe80008121848 */
[----:B------:R-:W-:Y:S04]  /*df00*/  STL.64 [R1+0xbe0], R24 ;  /* 0x000be01801007387 */ /* 0x000fe80000100a00 */
[----:B------:R-:W-:Y:S01]  /*df10*/  LDGSTS.E [R4+0x26c00], desc[UR8][R22.64], P0 ;  /* 0x26c0000016047fae */ /* 0x000fe20008121848 */
[----:B-1----:R-:W-:-:S03]  /*df20*/  IMAD.WIDE R6, R0, 0x4, R122 ;  /* 0x0000000400067825 */ /* 0x002fc600078e027a */
[----:B------:R-:W-:Y:S04]  /*df30*/  STL.64 [R1+0xc10], R22 ;  /* 0x000c101601007387 */ /* 0x000fe80000100a00 */
[----:B------:R1:W-:Y:S04]  /*df40*/  LDGSTS.E [R4+0x27400], desc[UR8][R20.64], P0 ;  /* 0x2740000014047fae */ /* 0x0003e80008121848 */
[----:B------:R1:W-:Y:S04]  /*df50*/  STL.64 [R1+0xc50], R20 ;  /* 0x000c501401007387 */ /* 0x0003e80000100a00 */
[----:B------:R2:W-:Y:S04]  /*df60*/  LDGSTS.E [R4+0x27c00], desc[UR8][R2.64], P0 ;  /* 0x27c0000002047fae */ /* 0x0005e80008121848 */
[----:B------:R-:W-:Y:S01]  /*df70*/  LDGSTS.E [R248+0x24500], desc[UR8][R40.64], P0 ;  /* 0x2450000028f87fae */ /* 0x000fe20008121848 */
[----:B-1----:R-:W-:-:S03]  /*df80*/  IMAD.WIDE R20, R0, 0x4, R30 ;  /* 0x0000000400147825 */ /* 0x002fc600078e021e */
[----:B------:R2:W-:Y:S04]  /*df90*/  STL.64 [R1+0xdf8], R2 ;  /* 0x000df80201007387 */ /* 0x0005e80000100a00 */
[----:B------:R-:W-:Y:S01]  /*dfa0*/  LDGSTS.E [R248+0x24d00], desc[UR8][R50.64], P0 ;  /* 0x24d0000032f87fae */ /* 0x000fe20008121848 */
[----:B------:R-:W-:-:S03]  /*dfb0*/  IMAD.WIDE R56, R0, 0x4, R100 ;  /* 0x0000000400387825 */ /* 0x000fc600078e0264 */
[----:B------:R-:W-:Y:S01]  /*dfc0*/  LDGSTS.E [R248+0x25500], desc[UR8][R134.64], P0 ;  /* 0x2550000086f87fae */ /* 0x000fe20008121848 */
[----:B--2---:R-:W-:-:S03]  /*dfd0*/  IMAD.WIDE R2, R0, 0x4, R14 ;  /* 0x0000000400027825 */ /* 0x004fc600078e020e */
[----:B------:R-:W-:Y:S04]  /*dfe0*/  LDGSTS.E [R248+0x25d00], desc[UR8][R18.64], P0 ;  /* 0x25d0000012f87fae */ /* 0x000fe80008121848 */
[----:B------:R-:W-:Y:S01]  /*dff0*/  LDGSTS.E [R248+0x26500], desc[UR8][R126.64], P0 ;  /* 0x265000007ef87fae */ /* 0x000fe20008121848 */
[----:B------:R-:W-:-:S03]  /*e000*/  IMAD.WIDE R66, R0, 0x4, R116 ;  /* 0x0000000400427825 */ /* 0x000fc600078e0274 */
[----:B------:R-:W-:Y:S01]  /*e010*/  LDGSTS.E [R248+0x26d00], desc[UR8][R20.64], P0 ;  /* 0x26d0000014f87fae */ /* 0x000fe20008121848 */
[----:B------:R-:W-:-:S03]  /*e020*/  IMAD.WIDE R122, R0, 0x4, R42 ;  /* 0x00000004007a7825 */ /* 0x000fc600078e022a */
[----:B------:R-:W-:Y:S04]  /*e030*/  STL.64 [R1+0xba8], R18 ;  /* 0x000ba81201007387 */ /* 0x000fe80000100a00 */
[----:B------:R1:W-:Y:S04]  /*e040*/  LDGSTS.E [R248+0x27500], desc[UR8][R6.64], P0 ;  /* 0x2750000006f87fae */ /* 0x0003e80008121848 */
[----:B------:R-:W-:Y:S04]  /*e050*/  STL.64 [R1+0xc00], R20 ;  /* 0x000c001401007387 */ /* 0x000fe80000100a00 */
[----:B------:R2:W-:Y:S04]  /*e060*/  LDGSTS.E [R248+0x27d00], desc[UR8][R2.64], P0 ;  /* 0x27d0000002f87fae */ /* 0x0005e80008121848 */
[----:B------:R1:W-:Y:S04]  /*e070*/  STL.64 [R1+0xc40], R6 ;  /* 0x000c400601007387 */ /* 0x0003e80000100a00 */
[----:B------:R-:W-:Y:S04]  /*e080*/  LDGSTS.E [R5+0x24600], desc[UR8][R44.64], P0 ;  /* 0x246000002c057fae */ /* 0x000fe80008121848 */
[----:B------:R-:W-:Y:S01]  /*e090*/  LDGSTS.E [R5+0x24e00], desc[UR8][R124.64], P0 ;  /* 0x24e000007c057fae */ /* 0x000fe20008121848 */
[----:B-1----:R-:W-:-:S03]  /*e0a0*/  IMAD.WIDE R6, R0, 0x4, R128 ;  /* 0x0000000400067825 */ /* 0x002fc600078e0280 */
[----:B------:R-:W-:Y:S04]  /*e0b0*/  LDGSTS.E [R5+0x25600], desc[UR8][R56.64], P0 ;  /* 0x2560000038057fae */ /* 0x000fe80008121848 */
[----:B------:R-:W-:Y:S04]  /*e0c0*/  LDGSTS.E [R5+0x25e00], desc[UR8][R66.64], P0 ;  /* 0x25e0000042057fae */ /* 0x000fe80008121848 */
[----:B------:R-:W-:Y:S04]  /*e0d0*/  LDGSTS.E [R5+0x26600], desc[UR8][R122.64], P0 ;  /* 0x266000007a057fae */ /* 0x000fe80008121848 */
[----:B------:R2:W-:Y:S04]  /*e0e0*/  STL.64 [R1+0xde8], R2 ;  /* 0x000de80201007387 */ /* 0x0005e80000100a00 */
[----:B------:R-:W-:Y:S04]  /*e0f0*/  LDGSTS.E [R5+0x26e00], desc[UR8][R132.64], P0 ;  /* 0x26e0000084057fae */ /* 0x000fe80008121848 */
[----:B------:R1:W-:Y:S01]  /*e100*/  STL.64 [R1+0xc28], R6 ;  /* 0x000c280601007387 */ /* 0x0003e20000100a00 */
[----:B--2---:R-:W-:-:S03]  /*e110*/  IMAD.WIDE R2, R0, 0x4, R16 ;  /* 0x0000000400027825 */ /* 0x004fc600078e0210 */
[----:B------:R1:W-:Y:S04]  /*e120*/  LDGSTS.E [R5+0x27600], desc[UR8][R6.64], P0 ;  /* 0x2760000006057fae */ /* 0x0003e80008121848 */
[----:B------:R2:W-:Y:S01]  /*e130*/  STL.64 [R1+0xc68], R2 ;  /* 0x000c680201007387 */ /* 0x0005e20000100a00 */
[----:B------:R-:W-:-:S03]  /*e140*/  IMAD.WIDE R42, R0, 0x4, R118 ;  /* 0x00000004002a7825 */ /* 0x000fc600078e0276 */
[----:B------:R2:W-:Y:S01]  /*e150*/  LDGSTS.E [R5+0x27e00], desc[UR8][R2.64], P0 ;  /* 0x27e0000002057fae */ /* 0x0005e20008121848 */
[----:B-1----:R-:W-:-:S05]  /*e160*/  IMAD.WIDE R6, R0, 0x4, R8 ;  /* 0x0000000400067825 */ /* 0x002fca00078e0208 */
[----:B------:R1:W-:Y:S04]  /*e170*/  STL.64 [R1+0xc30], R6 ;  /* 0x000c300601007387 */ /* 0x0003e80000100a00 */
[----:B------:R3:W-:Y:S04]  /*e180*/  STL [R1+0x228], RZ ;  /* 0x000228ff01007387 */ /* 0x0007e80000100800 */
        /* <DEDUP_REMOVED lines=21> */
[----:B------:R3:W-:Y:S04]  /*e2e0*/  STL [R1], RZ ;  /* 0x000000ff01007387 */ /* 0x0007e80000100800 */
        /* <DEDUP_REMOVED lines=38> */
[----:B------:R3:W-:Y:S01]  /*e550*/  STL [R1+0x6c], RZ ;  /* 0x00006cff01007387 */ /* 0x0007e20000100800 */
[----:B--2---:R-:W-:-:S03]  /*e560*/  IMAD.WIDE R2, R0, 0x4, R108 ;  /* 0x0000000400027825 */ /* 0x004fc600078e026c */
[----:B------:R3:W-:Y:S04]  /*e570*/  STL [R1+0x40], RZ ;  /* 0x000040ff01007387 */ /* 0x0007e80000100800 */
[----:B------:R3:W-:Y:S01]  /*e580*/  STL [R1+0x44], RZ ;  /* 0x000044ff01007387 */ /* 0x0007e20000100800 */
[----:B------:R-:W-:-:S03]  /*e590*/  IMAD.WIDE R38, R0, 0x4, R38 ;  /* 0x0000000400267825 */ /* 0x000fc600078e0226 */
[----:B------:R3:W-:Y:S01]  /*e5a0*/  STL [R1+0x48], RZ ;  /* 0x000048ff01007387 */ /* 0x0007e20000100800 */
[----:B------:R-:W-:-:S03]  /*e5b0*/  IMAD.WIDE R62, R0, 0x4, R28 ;  /* 0x00000004003e7825 */ /* 0x000fc600078e021c */
[----:B------:R3:W-:Y:S01]  /*e5c0*/  STL [R1+0x4c], RZ ;  /* 0x00004cff01007387 */ /* 0x0007e20000100800 */
[----:B------:R-:W-:-:S03]  /*e5d0*/  IMAD.WIDE R58, R0, 0x4, R58 ;  /* 0x00000004003a7825 */ /* 0x000fc600078e023a */
[----:B------:R3:W-:Y:S01]  /*e5e0*/  STL [R1+0x30], RZ ;  /* 0x000030ff01007387 */ /* 0x0007e20000100800 */
[----:B------:R-:W-:-:S03]  /*e5f0*/  IMAD.WIDE R128, R0, 0x4, R10 ;  /* 0x0000000400807825 */ /* 0x000fc600078e020a */
[----:B------:R3:W-:Y:S04]  /*e600*/  STL [R1+0x34], RZ ;  /* 0x000034ff01007387 */ /* 0x0007e80000100800 */
[----:B------:R3:W-:Y:S01]  /*e610*/  STL [R1+0x38], RZ ;  /* 0x000038ff01007387 */ /* 0x0007e20000100800 */
[----:B------:R-:W-:-:S03]  /*e620*/  IMAD.WIDE R130, R0, 0x4, R130 ;  /* 0x0000000400827825 */ /* 0x000fc600078e0282 */
[----:B------:R3:W-:Y:S01]  /*e630*/  STL [R1+0x3c], RZ ;  /* 0x00003cff01007387 */ /* 0x0007e20000100800 */
[----:B------:R-:W-:-:S03]  /*e640*/  VIADD R252, R252, 0x3f ;  /* 0x0000003ffcfc7836 */ /* 0x000fc60000000000 */
[----:B------:R-:W-:Y:S04]  /*e650*/  LDGSTS.E [R249+0x24700], desc[UR8][R2.64], P0 ;  /* 0x2470000002f97fae */ /* 0x000fe80008121848 */
[----:B------:R3:W-:Y:S04]  /*e660*/  STL [R1+0x10], RZ ;  /* 0x000010ff01007387 */ /* 0x0007e80000100800 */
[----:B------:R-:W-:Y:S04]  /*e670*/  LDGSTS.E [R249+0x24f00], desc[UR8][R42.64], P0 ;  /* 0x24f000002af97fae */ /* 0x000fe80008121848 */
[----:B------:R3:W-:Y:S04]  /*e680*/  STL [R1+0x14], RZ ;  /* 0x000014ff01007387 */ /* 0x0007e80000100800 */
[----:B------:R-:W-:Y:S04]  /*e690*/  LDGSTS.E [R249+0x25700], desc[UR8][R38.64], P0 ;  /* 0x2570000026f97fae */ /* 0x000fe80008121848 */
[----:B------:R3:W-:Y:S04]  /*e6a0*/  STL [R1+0x18], RZ ;  /* 0x000018ff01007387 */ /* 0x0007e80000100800 */
[----:B------:R-:W-:Y:S04]  /*e6b0*/  LDGSTS.E [R249+0x25f00], desc[UR8][R62.64], P0 ;  /* 0x25f000003ef97fae */ /* 0x000fe80008121848 */
[----:B------:R3:W-:Y:S04]  /*e6c0*/  STL [R1+0x1c], RZ ;  /* 0x00001cff01007387 */ /* 0x0007e80000100800 */
[----:B------:R-:W-:Y:S04]  /*e6d0*/  LDGSTS.E [R249+0x26700], desc[UR8][R58.64], P0 ;  /* 0x267000003af97fae */ /* 0x000fe80008121848 */
[----:B------:R-:W-:Y:S04]  /*e6e0*/  LDGSTS.E [R249+0x26f00], desc[UR8][R128.64], P0 ;  /* 0x26f0000080f97fae */ /* 0x000fe80008121848 */
[----:B------:R1:W-:Y:S04]  /*e6f0*/  LDGSTS.E [R249+0x27700], desc[UR8][R6.64], P0 ;  /* 0x2770000006f97fae */ /* 0x0003e80008121848 */
[----:B------:R3:W-:Y:S01]  /*e700*/  LDGSTS.E [R249+0x27f00], desc[UR8][R130.64], P0 ;  /* 0x27f0000082f97fae */ /* 0x0007e20008121848 */
[----:B------:R-:W-:-:S03]  /*e710*/  ISETP.GE.AND P0, PT, R252, 0x40, PT ;  /* 0x00000040fc00780c */ /* 0x000fc60003f06270 */
[----:B------:R-:W0:Y:S01]  /*e720*/  LDGDEPBAR ;  /* 0x00000000000079af */ /* 0x000e220000000000 */
[----:B------:R-:W-:Y:S02]  /*e730*/  CS2R R92, SRZ ;  /* 0x00000000005c7805 */ /* 0x000fe4000001ff00 */
[----:B------:R-:W-:Y:S02]  /*e740*/  CS2R R94, SRZ ;  /* 0x00000000005e7805 */ /* 0x000fe4000001ff00 */
[----:B------:R-:W-:Y:S02]  /*e750*/  CS2R R96, SRZ ;  /* 0x0000000000607805 */ /* 0x000fe4000001ff00 */
[----:B------:R-:W-:Y:S02]  /*e760*/  CS2R R98, SRZ ;  /* 0x0000000000627805 */ /* 0x000fe4000001ff00 */
[----:B------:R-:W-:Y:S02]  /*e770*/  CS2R R100, SRZ ;  /* 0x0000000000647805 */ /* 0x000fe4000001ff00 */
[----:B------:R-:W-:-:S02]  /*e780*/  CS2R R102, SRZ ;  /* 0x0000000000667805 */ /* 0x000fc4000001ff00 */
        /* <DEDUP_REMOVED lines=45> */
[----:B-1----:R-:W-:Y:S02]  /*ea60*/  CS2R R6, SRZ ;  /* 0x0000000000067805 */ /* 0x002fe4000001ff00 */
        /* <DEDUP_REMOVED lines=37> */
[----:B------:R-:W-:Y:S01]  /*ecc0*/  CS2R R230, SRZ ;  /* 0x0000000000e67805 */ /* 0x000fe2000001ff00 */
[----:B---3--:R-:W-:Y:S06]  /*ecd0*/  @!P0 BRA `(.L_x_0) ;  /* 0x000001e800708947 */ /* 0x008fec0003800000 */
[----:B------:R-:W2:Y:S04]  /*ece0*/  LDL.LU.64 R146, [R1+0x8c0] ;  /* 0x0008c00001927983 */ /* 0x000ea80000300a00 */
[----:B------:R-:W3:Y:S04]  /*ecf0*/  LDL.LU.64 R148, [R1+0x8c8] ;  /* 0x0008c80001947983 */ /* 0x000ee80000300a00 */
[----:B------:R-:W4:Y:S04]  /*ed00*/  LDL.LU.64 R150, [R1+0x8d0] ;  /* 0x0008d00001967983 */ /* 0x000f280000300a00 */
[----:B------:R-:W5:Y:S04]  /*ed10*/  LDL.LU.64 R204, [R1+0x8e0] ;  /* 0x0008e00001cc7983 */ /* 0x000f680000300a00 */
[----:B------:R-:W5:Y:S04]  /*ed20*/  LDL.LU.64 R206, [R1+0x140] ;  /* 0x0001400001ce7983 */ /* 0x000f680000300a00 */
[----:B------:R-:W5:Y:S04]  /*ed30*/  LDL.LU.64 R236, [R1+0x148] ;  /* 0x0001480001ec7983 */ /* 0x000f680000300a00 */
[----:B------:R-:W5:Y:S04]  /*ed40*/  LDL.LU.64 R238, [R1+0x158] ;  /* 0x0001580001ee7983 */ /* 0x000f680000300a00 */
[----:B------:R-:W5:Y:S04]  /*ed50*/  LDL.LU.64 R228, [R1+0x180] ;  /* 0x0001800001e47983 */ /* 0x000f680000300a00 */
[----:B------:R-:W5:Y:S04]  /*ed60*/  LDL.LU.64 R230, [R1+0x110] ;  /* 0x0001100001e67983 */ /* 0x000f680000300a00 */
[----:B--2---:R-:W-:Y:S04]  /*ed70*/  STL [R1+0xd94], R146 ;  /* 0x000d949201007387 */ /* 0x004fe80000100800 */
[----:B------:R-:W2:Y:S01]  /*ed80*/  LDL.LU.64 R248, [R1+0xb8] ;  /* 0x0000b80001f87983 */ /* 0x000ea20000300a00 */
[----:B------:R-:W-:-:S03]  /*ed90*/  MOV R4, R147 ;  /* 0x0000009300047202 */ /* 0x000fc60000000f00 */
[----:B---3--:R-:W-:Y:S04]  /*eda0*/  STL [R1+0xd9c], R148 ;  /* 0x000d9c9401007387 */ /* 0x008fe80000100800 */
[----:B------:R1:W-:Y:S04]  /*edb0*/  STL [R1+0xd90], R4 ;  /* 0x000d900401007387 */ /* 0x0003e80000100800 */
[----:B------:R-:W3:Y:S04]  /*edc0*/  LDL.LU.64 R136, [R1+0xb0] ;  /* 0x0000b00001887983 */ /* 0x000ee80000300a00 */
[----:B----4-:R-:W-:Y:S01]  /*edd0*/  STL [R1+0xda4], R150 ;  /* 0x000da49601007387 */ /* 0x010fe20000100800 */
[----:B-1----:R-:W-:-:S05]  /*ede0*/  IMAD.MOV.U32 R4, RZ, RZ, R149 ;  /* 0x000000ffff047224 */ /* 0x002fca00078e0095 */
[----:B------:R1:W-:Y:S04]  /*edf0*/  STL [R1+0xd98], R4 ;  /* 0x000d980401007387 */ /* 0x0003e80000100800 */
[----:B------:R-:W4:Y:S04]  /*ee00*/  LDL.LU.64 R138, [R1+0x88] ;  /* 0x00008800018a7983 */ /* 0x000f280000300a00 */
[----:B------:R-:W4:Y:S01]  /*ee10*/  LDL.LU.64 R140, [R1+0x80] ;  /* 0x00008000018c7983 */ /* 0x000f220000300a00 */
[----:B-1----:R-:W-:-:S05]  /*ee20*/  IMAD.MOV.U32 R4, RZ, RZ, R151 ;  /* 0x000000ffff047224 */ /* 0x002fca00078e0097 */
[----:B------:R1:W-:Y:S04]  /*ee30*/  STL [R1+0xda0], R4 ;  /* 0x000da00401007387 */ /* 0x0003e80000100800 */
[----:B-----5:R-:W-:Y:S04]  /*ee40*/  STL [R1+0xdac], R204 ;  /* 0x000daccc01007387 */ /* 0x020fe80000100800 */
[----:B------:R-:W5:Y:S01]  /*ee50*/  LDL.LU.64 R142, [R1+0x58] ;  /* 0x00005800018e7983 */ /* 0x000f620000300a00 */
[----:B-1----:R-:W-:-:S03]  /*ee60*/  MOV R4, R205 ;  /* 0x000000cd00047202 */ /* 0x002fc60000000f00 */
[----:B------:R-:W5:Y:S04]  /*ee70*/  LDL.LU.64 R144, [R1+0x50] ;  /* 0x0000500001907983 */ /* 0x000f680000300a00 */
[----:B------:R1:W-:Y:S04]  /*ee80*/  STL [R1+0xda8], R4 ;  /* 0x000da80401007387 */ /* 0x0003e80000100800 */
[----:B------:R-:W-:Y:S04]  /*ee90*/  STL [R1+0xdb4], R206 ;  /* 0x000db4ce01007387 */ /* 0x000fe80000100800 */
[----:B------:R-:W5:Y:S01]  /*eea0*/  LDL.LU.64 R146, [R1+0x28] ;  /* 0x0000280001927983 */ /* 0x000f620000300a00 */
[----:B-1----:R-:W-:-:S03]  /*eeb0*/  IMAD.MOV.U32 R4, RZ, RZ, R207 ;  /* 0x000000ffff047224 */ /* 0x002fc600078e00cf */
[----:B------:R-:W5:Y:S04]  /*eec0*/  LDL.LU.64 R148, [R1+0x690] ;  /* 0x0006900001947983 */ /* 0x000f680000300a00 */
[----:B------:R1:W-:Y:S04]  /*eed0*/  STL [R1+0xdb0], R4 ;  /* 0x000db00401007387 */ /* 0x0003e80000100800 */
[----:B------:R-:W-:Y:S04]  /*eee0*/  STL [R1+0xdbc], R236 ;  /* 0x000dbcec01007387 */ /* 0x000fe80000100800 */
[----:B------:R-:W5:Y:S01]  /*eef0*/  LDL.LU.64 R150, [R1+0x6a8] ;  /* 0x0006a80001967983 */ /* 0x000f620000300a00 */
[----:B-1----:R-:W-:-:S03]  /*ef00*/  IMAD.MOV.U32 R4, RZ, RZ, R237 ;  /* 0x000000ffff047224 */ /* 0x002fc600078e00ed */
[----:B------:R-:W5:Y:S04]  /*ef10*/  LDL.LU.64 R204, [R1+0x6c0] ;  /* 0x0006c00001cc7983 */ /* 0x000f680000300a00 */
[----:B------:R1:W-:Y:S04]  /*ef20*/  STL [R1+0xdb8], R4 ;  /* 0x000db80401007387 */ /* 0x0003e80000100800 */
[----:B------:R1:W-:Y:S04]  /*ef30*/  STL [R1+0xdc4], R238 ;  /* 0x000dc4ee01007387 */ /* 0x0003e80000100800 */
[----:B------:R-:W5:Y:S01]  /*ef40*/  LDL.LU.64 R206, [R1+0x6d8] ;  /* 0x0006d80001ce7983 */ /* 0x000f620000300a00 */
[----:B-1----:R-:W-:-:S03]  /*ef50*/  MOV R4, R239 ;  /* 0x000000ef00047202 */ /* 0x002fc60000000f00 */
[----:B------:R-:W5:Y:S04]  /*ef60*/  LDL.LU.64 R236, [R1+0x1c0] ;  /* 0x0001c00001ec7983 */ /* 0x000f680000300a00 */
[----:B------:R1:W-:Y:S04]  /*ef70*/  STL [R1+0xdc0], R4 ;  /* 0x000dc00401007387 */ /* 0x0003e80000100800 */
[----:B------:R1:W-:Y:S04]  /*ef80*/  STL [R1+0xdcc], R228 ;  /* 0x000dcce401007387 */ /* 0x0003e80000100800 */
[----:B------:R-:W5:Y:S01]  /*ef90*/  LDL.LU.64 R238, [R1+0x1c8] ;  /* 0x0001c80001ee7983 */ /* 0x000f620000300a00 */
[----:B-1----:R-:W-:-:S03]  /*efa0*/  IMAD.MOV.U32 R4, RZ, RZ, R229 ;  /* 0x000000ffff047224 */ /* 0x002fc600078e00e5 */
[----:B------:R-:W-:Y:S04]  /*efb0*/  STL [R1+0xdd0], R230 ;  /* 0x000dd0e601007387 */ /* 0x000fe80000100800 */
[----:B------:R1:W-:Y:S04]  /*efc0*/  STL [R1+0xdc8], R4 ;  /* 0x000dc80401007387 */ /* 0x0003e80000100800 */
[----:B------:R-:W5:Y:S01]  /*efd0*/  LDL.LU.64 R228, [R1+0x238] ;  /* 0x0002380001e47983 */ /* 0x000f620000300a00 */
[----:B-1----:R-:W-:-:S03]  /*efe0*/  IMAD.MOV.U32 R4, RZ, RZ, R231 ;  /* 0x000000ffff047224 */ /* 0x002fc600078e00e7 */
[----:B--2---:R-:W-:Y:S04]  /*eff0*/  STL [R1+0xd8c], R248 ;  /* 0x000d8cf801007387 */ /* 0x004fe80000100800 */
[----:B------:R1:W-:Y:S04]  /*f000*/  STL [R1+0xd88], R4 ;  /* 0x000d880401007387 */ /* 0x0003e80000100800 */
[----:B------:R-:W2:Y:S01]  /*f010*/  LDL.LU.64 R230, [R1+0x4d0] ;  /* 0x0004d00001e67983 */ /* 0x000ea20000300a00 */
[----:B-1----:R-:W-:-:S03]  /*f020*/  MOV R4, R249 ;  /* 0x000000f900047202 */ /* 0x002fc60000000f00 */
[----:B---3--:R-:W-:Y:S04]  /*f030*/  STL [R1+0xd84], R136 ;  /* 0x000d848801007387 */ /* 0x008fe80000100800 */
[----:B------:R1:W-:Y:S04]  /*f040*/  STL [R1+0xd80], R4 ;  /* 0x000d800401007387 */ /* 0x0003e80000100800 */
[----:B------:R-:W3:Y:S01]  /*f050*/  LDL.LU.64 R248, [R1+0x20] ;  /* 0x0000200001f87983 */ /* 0x000ee20000300a00 */
[----:B-1----:R-:W-:-:S03]  /*f060*/  IMAD.MOV.U32 R4, RZ, RZ, R137 ;  /* 0x000000ffff047224 */ /* 0x002fc600078e0089 */
[----:B----4-:R-:W-:Y:S04]  /*f070*/  STL [R1+0xd7c], R138 ;  /* 0x000d7c8a01007387 */ /* 0x010fe80000100800 */
[----:B------:R1:W-:Y:S04]  /*f080*/  STL [R1+0xd78], R4 ;  /* 0x000d780401007387 */ /* 0x0003e80000100800 */
[----:B------:R-:W-:Y:S01]  /*f090*/  STL [R1+0xd74], R140 ;  /* 0x000d748c01007387 */ /* 0x000fe20000100800 */
[----:B-1----:R-:W-:-:S05]  /*f0a0*/  IMAD.MOV.U32 R4, RZ, RZ, R139 ;  /* 0x000000ffff047224 */ /* 0x002fca00078e008b */
[----:B------:R1:W-:Y:S04]  /*f0b0*/  STL [R1+0xd70], R4 ;  /* 0x000d700401007387 */ /* 0x0003e80000100800 */
[----:B-----5:R-:W-:Y:S01]  /*f0c0*/  STL [R1+0xd6c], R142 ;  /* 0x000d6c8e01007387 */ /* 0x020fe20000100800 */
[----:B-1----:R-:W-:-:S05]  /*f0d0*/  MOV R4, R141 ;  /* 0x0000008d00047202 */ /* 0x002fca0000000f00 */
[----:B------:R1:W-:Y:S04]  /*f0e0*/  STL [R1+0xd68], R4 ;  /* 0x000d680401007387 */ /* 0x0003e80000100800 */
[----:B------:R-:W-:Y:S01]  /*f0f0*/  STL [R1+0xd64], R144 ;  /* 0x000d649001007387 */ /* 0x000fe20000100800 */
[----:B-1----:R-:W-:-:S05]  /*f100*/  IMAD.MOV.U32 R4, RZ, RZ, R143 ;  /* 0x000000ffff047224 */ /* 0x002fca00078e008f */
[----:B------:R1:W-:Y:S04]  /*f110*/  STL [R1+0xd60], R4 ;  /* 0x000d600401007387 */ /* 0x0003e80000100800 */
[----:B------:R-:W-:Y:S01]  /*f120*/  STL [R1+0xd5c], R146 ;  /* 0x000d5c9201007387 */ /* 0x000fe20000100800 */
[----:B-1----:R-:W-:-:S05]  /*f130*/  IMAD.MOV.U32 R4, RZ, RZ, R145 ;  /* 0x000000ffff047224 */ /* 0x002fca00078e0091 */
[----:B------:R1:W-:Y:S04]  /*f140*/  STL [R1+0xd58], R4 ;  /* 0x000d580401007387 */ /* 0x0003e80000100800 */
[----:B------:R-:W-:Y:S01]  /*f150*/  STL [R1+0xd18], R148 ;  /* 0x000d189401007387 */ /* 0x000fe20000100800 */
        /* <DEDUP_REMOVED lines=17> */
[----:B------:R-:W4:Y:S01]  /*f270*/  LDL.LU.64 R142, [R1+0x6f0] ;  /* 0x0006f000018e7983 */ /* 0x000f220000300a00 */
[----:B-1----:R-:W-:-:S05]  /*f280*/  MOV R4, R239 ;  /* 0x000000ef00047202 */ /* 0x002fca0000000f00 */
[----:B------:R1:W-:Y:S04]  /*f290*/  STL [R1+0xd3c], R4 ;  /* 0x000d3c0401007387 */ /* 0x0003e80000100800 */
[----:B------:R-:W-:Y:S04]  /*f2a0*/  STL [R1+0xd48], R228 ;  /* 0x000d48e401007387 */ /* 0x000fe80000100800 */
[----:B------:R-:W5:Y:S01]  /*f2b0*/  LDL.LU.64 R144, [R1+0x708] ;  /* 0x0007080001907983 */ /* 0x000f620000300a00 */
[----:B-1----:R-:W-:-:S05]  /*f2c0*/  IMAD.MOV.U32 R4, RZ, RZ, R229 ;  /* 0x000000ffff047224 */ /* 0x002fca00078e00e5 */
[----:B------:R1:W-:Y:S04]  /*f2d0*/  STL [R1+0xd44], R4 ;  /* 0x000d440401007387 */ /* 0x0003e80000100800 */
[----:B--2---:R-:W-:Y:S04]  /*f2e0*/  STL [R1+0xd50], R230 ;  /* 0x000d50e601007387 */ /* 0x004fe80000100800 */
[----:B------:R-:W2:Y:S01]  /*f2f0*/  LDL.LU.64 R150, [R1+0x720] ;  /* 0x0007200001967983 */ /* 0x000ea20000300a00 */
[----:B-1----:R-:W-:-:S03]  /*f300*/  IMAD.MOV.U32 R4, RZ, RZ, R231 ;  /* 0x000000ffff047224 */ /* 0x002fc600078e00e7 */
[----:B---3--:R-:W-:Y:S04]  /*f310*/  STL [R1+0xd54], R248 ;  /* 0x000d54f801007387 */ /* 0x008fe80000100800 */
[----:B------:R1:W-:Y:S04]  /*f320*/  STL [R1+0xd4c], R4 ;  /* 0x000d4c0401007387 */ /* 0x0003e80000100800 */
[----:B------:R-:W3:Y:S01]  /*f330*/  LDL.LU.64 R204, [R1+0x738] ;  /* 0x0007380001cc7983 */ /* 0x000ee20000300a00 */
[----:B-1----:R-:W-:-:S03]  /*f340*/  MOV R4, R249 ;  /* 0x000000f900047202 */ /* 0x002fc60000000f00 */
[----:B------:R-:W-:Y:S04]  /*f350*/  STL [R1+0xd0c], R250 ;  /* 0x000d0cfa01007387 */ /* 0x000fe80000100800 */
[----:B------:R1:W-:Y:S04]  /*f360*/  STL [R1+0xd08], R4 ;  /* 0x000d080401007387 */ /* 0x0003e80000100800 */
[----:B------:R-:W3:Y:S04]  /*f370*/  LDL.LU.64 R206, [R1+0x5c8] ;  /* 0x0005c80001ce7983 */ /* 0x000ee80000300a00 */
[----:B------:R-:W-:Y:S04]  /*f380*/  STL [R1+0xd00], R251 ;  /* 0x000d00fb01007387 */ /* 0x000fe80000100800 */
[----:B------:R-:W-:Y:S04]  /*f390*/  STL [R1+0xd04], R244 ;  /* 0x000d04f401007387 */ /* 0x000fe80000100800 */
        /* <DEDUP_REMOVED lines=17> */
[----:B----4-:R-:W-:Y:S01]  /*f4b0*/  STL [R1+0xc78], R142 ;  /* 0x000c788e01007387 */ /* 0x010fe20000100800 */
[----:B-1----:R-:W-:-:S03]  /*f4c0*/  IMAD.MOV.U32 R4, RZ, RZ, R143 ;  /* 0x000000ffff047224 */ /* 0x002fc600078e008f */
[----:B------:R-:W4:Y:S04]  /*f4d0*/  LDL.LU.64 R248, [R1+0x160] ;  /* 0x0001600001f87983 */ /* 0x000f280000300a00 */
[----:B-----5:R-:W-:Y:S04]  /*f4e0*/  STL [R1+0xc80], R144 ;  /* 0x000c809001007387 */ /* 0x020fe80000100800 */
[----:B------:R1:W-:Y:S02]  /*f4f0*/  STL [R1+0xc74], R4 ;  /* 0x000c740401007387 */ /* 0x0003e40000100800 */
[----:B-1----:R-:W-:-:S02]  /*f500*/  IMAD.MOV.U32 R4, RZ, RZ, R145 ;  /* 0x000000ffff047224 */ /* 0x002fc400078e0091 */
[----:B--2---:R-:W-:Y:S04]  /*f510*/  STL [R1+0xc88], R150 ;  /* 0x000c889601007387 */ /* 0x004fe80000100800 */
[----:B------:R1:W-:Y:S02]  /*f520*/  STL [R1+0xc7c], R4 ;  /* 0x000c7c0401007387 */ /* 0x0003e40000100800 */
[----:B-1----:R-:W-:Y:S02]  /*f530*/  MOV R4, R151 ;  /* 0x0000009700047202 */ /* 0x002fe40000000f00 */
[----:B------:R-:W2:Y:S04]  /*f540*/  LDL.LU.64 R150, [R1+0x118] ;  /* 0x0001180001967983 */ /* 0x000ea80000300a00 */
[----:B------:R1:W-:Y:S04]  /*f550*/  STL [R1+0xc84], R4 ;  /* 0x000c840401007387 */ /* 0x0003e80000100800 */
[----:B---3--:R3:W-:Y:S01]  /*f560*/  STL [R1+0xc90], R204 ;  /* 0x000c90cc01007387 */ /* 0x0087e20000100800 */
[----:B-1----:R-:W-:-:S03]  /*f570*/  IMAD.MOV.U32 R4, RZ, RZ, R205 ;  /* 0x000000ffff047224 */ /* 0x002fc600078e00cd */
[----:B---3--:R-:W3:Y:S04]  /*f580*/  LDL.LU.64 R204, [R1+0x120] ;  /* 0x0001200001cc7983 */ /* 0x008ee80000300a00 */
[----:B------:R1:W-:Y:S04]  /*f590*/  STL [R1+0xc8c], R4 ;  /* 0x000c8c0401007387 */ /* 0x0003e80000100800 */
[----:B------:R5:W-:Y:S01]  /*f5a0*/  STL [R1+0xc98], R206 ;  /* 0x000c98ce01007387 */ /* 0x000be20000100800 */
[----:B-1----:R-:W-:-:S03]  /*f5b0*/  IMAD.MOV.U32 R4, RZ, RZ, R207 ;  /* 0x000000ffff047224 */ /* 0x002fc600078e00cf */
[----:B-----5:R-:W5:Y:S04]  /*f5c0*/  LDL.LU.64 R206, [R1+0x128] ;  /* 0x0001280001ce7983 */ /* 0x020f680000300a00 */
[----:B------:R1:W-:Y:S04]  /*f5d0*/  STL [R1+0xc94], R4 ;  /* 0x000c940401007387 */ /* 0x0003e80000100800 */
[----:B------:R1:W-:Y:S02]  /*f5e0*/  STL [R1+0xca0], R236 ;  /* 0x000ca0ec01007387 */ /* 0x0003e40000100800 */
[----:B-1----:R-:W-:-:S02]  /*f5f0*/  MOV R4, R237 ;  /* 0x000000ed00047202 */ /* 0x002fc40000000f00 */
[----:B------:R-:W5:Y:S04]  /*f600*/  LDL.LU.64 R236, [R1+0x748] ;  /* 0x0007480001ec7983 */ /* 0x000f680000300a00 */
[----:B------:R1:W-:Y:S04]  /*f610*/  STL [R1+0xc9c], R4 ;  /* 0x000c9c0401007387 */ /* 0x0003e80000100800 */
[----:B------:R1:W-:Y:S02]  /*f620*/  STL [R1+0xca8], R238 ;  /* 0x000ca8ee01007387 */ /* 0x0003e40000100800 */
[----:B-1----:R-:W-:-:S02]  /*f630*/  IMAD.MOV.U32 R4, RZ, RZ, R239 ;  /* 0x000000ffff047224 */ /* 0x002fc400078e00ef */
[----:B------:R-:W5:Y:S04]  /*f640*/  LDL.LU.64 R238, [R1+0x758] ;  /* 0x0007580001ee7983 */ /* 0x000f680000300a00 */
[----:B------:R1:W-:Y:S04]  /*f650*/  STL [R1+0xca4], R4 ;  /* 0x000ca40401007387 */ /* 0x0003e80000100800 */
[----:B------:R1:W-:Y:S02]  /*f660*/  STL [R1+0xcb0], R228 ;  /* 0x000cb0e401007387 */ /* 0x0003e40000100800 */
[----:B-1----:R-:W-:-:S02]  /*f670*/  IMAD.MOV.U32 R4, RZ, RZ, R229 ;  /* 0x000000ffff047224 */ /* 0x002fc400078e00e5 */
[----:B------:R-:W5:Y:S04]  /*f680*/  LDL.LU.64 R228, [R1+0x768] ;  /* 0x0007680001e47983 */ /* 0x000f680000300a00 */
[----:B------:R1:W-:Y:S04]  /*f690*/  STL [R1+0xcac], R4 ;  /* 0x000cac0401007387 */ /* 0x0003e80000100800 */
[----:B------:R-:W-:Y:S04]  /*f6a0*/  STL [R1+0xcb8], R146 ;  /* 0x000cb89201007387 */ /* 0x000fe80000100800 */
[----:B------:R-:W5:Y:S01]  /*f6b0*/  LDL.LU.64 R144, [R1+0x778] ;  /* 0x0007780001907983 */ /* 0x000f620000300a00 */
[----:B-1----:R-:W-:-:S05]  /*f6c0*/  MOV R4, R147 ;  /* 0x0000009300047202 */ /* 0x002fca0000000f00 */
[----:B------:R1:W-:Y:S04]  /*f6d0*/  STL [R1+0xcb4], R4 ;  /* 0x000cb40401007387 */ /* 0x0003e80000100800 */
[----:B------:R1:W-:Y:S02]  /*f6e0*/  STL [R1+0xcc0], R230 ;  /* 0x000cc0e601007387 */ /* 0x0003e40000100800 */
[----:B-1----:R-:W-:Y:S02]  /*f6f0*/  IMAD.MOV.U32 R4, RZ, RZ, R231 ;  /* 0x000000ffff047224 */ /* 0x002fe400078e00e7 */
[----:B------:R-:W5:Y:S04]  /*f700*/  LDL.LU.64 R230, [R1+0x688] ;  /* 0x0006880001e67983 */ /* 0x000f680000300a00 */
[----:B------:R1:W-:Y:S04]  /*f710*/  STL [R1+0xcbc], R4 ;  /* 0x000cbc0401007387 */ /* 0x0003e80000100800 */
[----:B------:R-:W-:Y:S04]  /*f720*/  STL [R1+0xcc8], R148 ;  /* 0x000cc89401007387 */ /* 0x000fe80000100800 */
[----:B------:R-:W5:Y:S01]  /*f730*/  LDL.LU.64 R146, [R1+0x6a0] ;  /* 0x0006a00001927983 */ /* 0x000f620000300a00 */
[----:B-1----:R-:W-:-:S05]  /*f740*/  IMAD.MOV.U32 R4, RZ, RZ, R149 ;  /* 0x000000ffff047224 */ /* 0x002fca00078e0095 */
[----:B------:R4:W-:Y:S02]  /*f750*/  STL [R1+0xcc4], R4 ;  /* 0x000cc40401007387 */ /* 0x0009e40000100800 */
[----:B----4-:R-:W-:Y:S02]  /*f760*/  MOV R4, R249 ;  /* 0x000000f900047202 */ /* 0x010fe40000000f00 */
[----:B------:R1:W-:Y:S04]  /*f770*/  STL [R1+0xcd0], R248 ;  /* 0x000cd0f801007387 */ /* 0x0003e80000100800 */
[----:B-1----:R-:W4:Y:S04]  /*f780*/  LDL.LU.64 R248, [R1+0x6b8] ;  /* 0x0006b80001f87983 */ /* 0x002f280000300a00 */
[----:B------:R1:W-:Y:S04]  /*f790*/  STL [R1+0xccc], R4 ;  /* 0x000ccc0401007387 */ /* 0x0003e80000100800 */
[----:B------:R-:W-:Y:S04]  /*f7a0*/  STL [R1+0xcd4], R224 ;  /* 0x000cd4e001007387 */ /* 0x000fe80000100800 */
[----:B------:R-:W-:Y:S04]  /*f7b0*/  STL [R1+0x3d4], R225 ;  /* 0x0003d4e101007387 */ /* 0x000fe80000100800 */
[----:B------:R-:W4:Y:S04]  /*f7c0*/  LDL.LU.64 R148, [R1+0x6d0] ;  /* 0x0006d00001947983 */ /* 0x000f280000300a00 */
[----:B--2---:R2:W-:Y:S01]  /*f7d0*/  STL [R1+0x3dc], R150 ;  /* 0x0003dc9601007387 */ /* 0x0045e20000100800 */
[----:B-1----:R-:W-:-:S03]  /*f7e0*/  IMAD.MOV.U32 R4, RZ, RZ, R151 ;  /* 0x000000ffff047224 */ /* 0x002fc600078e0097 */
[----:B--2---:R-:W2:Y:S04]  /*f7f0*/  LDL.LU.64 R150, [R1+0x1b0] ;  /* 0x0001b00001967983 */ /* 0x004ea80000300a00 */
[----:B------:R1:W-:Y:S04]  /*f800*/  STL [R1+0x3d8], R4 ;  /* 0x0003d80401007387 */ /* 0x0003e80000100800 */
[----:B---3--:R3:W-:Y:S01]  /*f810*/  STL [R1+0x3e4], R204 ;  /* 0x0003e4cc01007387 */ /* 0x0087e20000100800 */
[----:B-1----:R-:W-:-:S03]  /*f820*/  IMAD.MOV.U32 R4, RZ, RZ, R205 ;  /* 0x000000ffff047224 */ /* 0x002fc600078e00cd */
[----:B---3--:R-:W3:Y:S04]  /*f830*/  LDL.LU.64 R204, [R1+0x1b8] ;  /* 0x0001b80001cc7983 */ /* 0x008ee80000300a00 */
[----:B------:R1:W-:Y:S04]  /*f840*/  STL [R1+0x3e0], R4 ;  /* 0x0003e00401007387 */ /* 0x0003e80000100800 */
[----:B-----5:R5:W-:Y:S01]  /*f850*/  STL [R1+0x3ec], R206 ;  /* 0x0003ecce01007387 */ /* 0x020be20000100800 */
[----:B-1----:R-:W-:-:S03]  /*f860*/  MOV R4, R207 ;  /* 0x000000cf00047202 */ /* 0x002fc60000000f00 */
[----:B-----5:R-:W5:Y:S04]  /*f870*/  LDL.LU.64 R206, [R1+0x230] ;  /* 0x0002300001ce7983 */ /* 0x020f680000300a00 */
        /* <DEDUP_REMOVED lines=25> */
[----:B----4-:R4:W-:Y:S01]  /*fa10*/  STL [R1+0x424], R248 ;  /* 0x000424f801007387 */ /* 0x0109e20000100800 */
[----:B-1----:R-:W-:-:S03]  /*fa20*/  IMAD.MOV.U32 R4, RZ, RZ, R249 ;  /* 0x000000ffff047224 */ /* 0x002fc600078e00f9 */
[----:B----4-:R-:W4:Y:S04]  /*fa30*/  LDL.LU.64 R248, [R1+0x798] ;  /* 0x0007980001f87983 */ /* 0x010f280000300a00 */
[----:B------:R1:W-:Y:S04]  /*fa40*/  STL [R1+0x420], R4 ;  /* 0x0004200401007387 */ /* 0x0003e80000100800 */
[----:B------:R1:W-:Y:S02]  /*fa50*/  STL [R1+0x42c], R148 ;  /* 0x00042c9401007387 */ /* 0x0003e40000100800 */
[----:B-1----:R-:W-:-:S02]  /*fa60*/  IMAD.MOV.U32 R4, RZ, RZ, R149 ;  /* 0x000000ffff047224 */ /* 0x002fc400078e0095 */
[----:B------:R-:W4:Y:S04]  /*fa70*/  LDL.LU.64 R148, [R1+0x7a8] ;  /* 0x0007a80001947983 */ /* 0x000f280000300a00 */
[----:B------:R1:W-:Y:S04]  /*fa80*/  STL [R1+0x428], R4 ;  /* 0x0004280401007387 */ /* 0x0003e80000100800 */
[----:B--2---:R2:W-:Y:S01]  /*fa90*/  STL [R1+0x434], R150 ;  /* 0x0004349601007387 */ /* 0x0045e20000100800 */
[----:B-1----:R-:W-:-:S03]  /*faa0*/  MOV R4, R151 ;  /* 0x0000009700047202 */ /* 0x002fc60000000f00 */
[----:B--2---:R-:W2:Y:S04]  /*fab0*/  LDL.LU.64 R150, [R1+0x7b8] ;  /* 0x0007b80001967983 */ /* 0x004ea80000300a00 */
[----:B------:R1:W-:Y:S04]  /*fac0*/  STL [R1+0x430], R4 ;  /* 0x0004300401007387 */ /* 0x0003e80000100800 */
[----:B---3--:R3:W-:Y:S01]  /*fad0*/  STL [R1+0x43c], R204 ;  /* 0x00043ccc01007387 */ /* 0x0087e20000100800 */
[----:B-1----:R-:W-:-:S03]  /*fae0*/  IMAD.MOV.U32 R4, RZ, RZ, R205 ;  /* 0x000000ffff047224 */ /* 0x002fc600078e00cd */
[----:B---3--:R-:W3:Y:S04]  /*faf0*/  LDL.LU.64 R204, [R1+0x6e8] ;  /* 0x0006e80001cc7983 */ /* 0x008ee80000300a00 */
[----:B------:R1:W-:Y:S04]  /*fb00*/  STL [R1+0x438], R4 ;  /* 0x0004380401007387 */ /* 0x0003e80000100800 */
[----:B-----5:R5:W-:Y:S01]  /*fb10*/  STL [R1+0x444], R206 ;  /* 0x000444ce01007387 */ /* 0x020be20000100800 */
        /* <DEDUP_REMOVED lines=27> */
[----:B----4-:R4:W-:Y:S01]  /*fcd0*/  STL [R1+0x47c], R248 ;  /* 0x00047cf801007387 */ /* 0x0109e20000100800 */
[----:B-1----:R-:W-:-:S03]  /*fce0*/  MOV R4, R249 ;  /* 0x000000f900047202 */ /* 0x002fc60000000f00 */
[----:B----4-:R-:W4:Y:S04]  /*fcf0*/  LDL.LU.64 R248, [R1+0x190] ;  /* 0x0001900001f87983 */ /* 0x010f280000300a00 */
[----:B------:R1:W-:Y:S04]  /*fd00*/  STL [R1+0x478], R4 ;  /* 0x0004780401007387 */ /* 0x0003e80000100800 */
[----:B------:R1:W-:Y:S02]  /*fd10*/  STL [R1+0x484], R148 ;  /* 0x0004849401007387 */ /* 0x0003e40000100800 */
[----:B-1----:R-:W-:-:S02]  /*fd20*/  IMAD.MOV.U32 R4, RZ, RZ, R149 ;  /* 0x000000ffff047224 */ /* 0x002fc400078e0095 */
[----:B------:R-:W4:Y:S04]  /*fd30*/  LDL.LU.64 R148, [R1+0x198] ;  /* 0x0001980001947983 */ /* 0x000f280000300a00 */
[----:B------:R1:W-:Y:S04]  /*fd40*/  STL [R1+0x480], R4 ;  /* 0x0004800401007387 */ /* 0x0003e80000100800 */
[----:B--2---:R2:W-:Y:S01]  /*fd50*/  STL [R1+0x48c], R150 ;  /* 0x00048c9601007387 */ /* 0x0045e20000100800 */
[----:B-1----:R-:W-:-:S03]  /*fd60*/  IMAD.MOV.U32 R4, RZ, RZ, R151 ;  /* 0x000000ffff047224 */ /* 0x002fc600078e0097 */
[----:B--2---:R-:W2:Y:S04]  /*fd70*/  LDL.LU.64 R150, [R1+0x1a0] ;  /* 0x0001a00001967983 */ /* 0x004ea80000300a00 */
[----:B------:R1:W-:Y:S04]  /*fd80*/  STL [R1+0x488], R4 ;  /* 0x0004880401007387 */ /* 0x0003e80000100800 */
[----:B---3--:R3:W-:Y:S01]  /*fd90*/  STL [R1+0x494], R204 ;  /* 0x000494cc01007387 */ /* 0x0087e20000100800 */
[----:B-1----:R-:W-:-:S03]  /*fda0*/  MOV R4, R205 ;  /* 0x000000cd00047202 */ /* 0x002fc60000000f00 */
[----:B---3--:R-:W3:Y:S04]  /*fdb0*/  LDL.LU.64 R204, [R1+0x1a8] ;  /* 0x0001a80001cc7983 */ /* 0x008ee80000300a00 */
[----:B------:R1:W-:Y:S04]  /*fdc0*/  STL [R1+0x490], R4 ;  /* 0x0004900401007387 */ /* 0x0003e80000100800 */
[----:B-----5:R5:W-:Y:S01]  /*fdd0*/  STL [R1+0x49c], R206 ;  /* 0x00049cce01007387 */ /* 0x020be20000100800 */
[----:B-1----:R-:W-:-:S03]  /*fde0*/  IMAD.MOV.U32 R4, RZ, RZ, R207 ;  /* 0x000000ffff047224 */ /* 0x002fc600078e00cf */
[----:B-----5:R-:W5:Y:S04]  /*fdf0*/  LDL.LU.64 R206, [R1+0x7c8] ;  /* 0x0007c80001ce7983 */ /* 0x020f680000300a00 */
        /* <DEDUP_REMOVED lines=25> */
[----:B----4-:R4:W-:Y:S01]  /*ff90*/  STL [R1+0x4d4], R248 ;  /* 0x0004d4f801007387 */ /* 0x0109e20000100800 */
[----:B-1----:R-:W-:-:S03]  /*ffa0*/  IMAD.MOV.U32 R4, RZ, RZ, R249 ;  /* 0x000000ffff047224 */ /* 0x002fc600078e00f9 */
[----:B----4-:R-:W4:Y:S04]  /*ffb0*/  LDL.LU.64 R248, [R1+0x770] ;  /* 0x0007700001f87983 */ /* 0x010f280000300a00 */
[----:B------:R1:W-:Y:S04]  /*ffc0*/  STL [R1+0x4d0], R4 ;  /* 0x0004d00401007387 */ /* 0x0003e80000100800 */
[----:B------:R1:W-:Y:S02]  /*ffd0*/  STL [R1+0x4dc], R148 ;  /* 0x0004dc9401007387 */ /* 0x0003e40000100800 */
[----:B-1----:R-:W-:-:S02]  /*ffe0*/  MOV R4, R149 ;  /* 0x0000009500047202 */ /* 0x002fc40000000f00 */
[----:B------:R-:W4:Y:S04]  /*fff0*/  LDL.LU.64 R148, [R1+0x358] ;  /* 0x0003580001947983 */ /* 0x000f280000300a00 */
[----:B------:R1:W-:Y:S04]  /*10000*/  STL [R1+0x4d8], R4 ;  /* 0x0004d80401007387 */ /* 0x0003e80000100800 */
        /* <DEDUP_REMOVED lines=288> */
[----:B------:R-:W-:Y:S04]  /*11210*/  STL [R1+0x724], R144 ;  /* 0x0007249001007387 */ /* 0x000fe80000100800 */
[----:B------:R-:W5:Y:S01]  /*11220*/  LDL.LU.64 R142, [R1+0xa10] ;  /* 0x000a1000018e7983 */ /* 0x000f620000300a00 */
[----:B-1----:R-:W-:-:S05]  /*11230*/  IMAD.MOV.U32 R4, RZ, RZ, R145 ;  /* 0x000000ffff047224 */ /* 0x002fca00078e0091 */
[----:B------:R1:W-:Y:S04]  /*11240*/  STL [R1+0x720], R4 ;  /* 0x0007200401007387 */ /* 0x0003e80000100800 */
[----:B------:R1:W-:Y:S02]  /*11250*/  STL [R1+0x72c], R230 ;  /* 0x00072ce601007387 */ /* 0x0003e40000100800 */
[----:B-1----:R-:W-:Y:S02]  /*11260*/  IMAD.MOV.U32 R4, RZ, RZ, R231 ;  /* 0x000000ffff047224 */ /* 0x002fe400078e00e7 */
[----:B------:R-:W5:Y:S04]  /*11270*/  LDL.LU.64 R144, [R1+0xa28] ;  /* 0x000a280001907983 */ /* 0x000f680000300a00 */
[----:B------:R1:W-:Y:S04]  /*11280*/  STL [R1+0x728], R4 ;  /* 0x0007280401007387 */ /* 0x0003e80000100800 */
[----:B------:R4:W-:Y:S04]  /*11290*/  STL [R1+0x734], R146 ;  /* 0x0007349201007387 */ /* 0x0009e80000100800 */
[----:B------:R-:W5:Y:S01]  /*112a0*/  LDL.LU.64 R230, [R1+0xa40] ;  /* 0x000a400001e67983 */ /* 0x000f620000300a00 */
[----:B-1----:R-:W-:-:S03]  /*112b0*/  MOV R4, R147 ;  /* 0x0000009300047202 */ /* 0x002fc60000000f00 */
[----:B----4-:R-:W-:Y:S04]  /*112c0*/  STL [R1+0x73c], R248 ;  /* 0x00073cf801007387 */ /* 0x010fe80000100800 */
[----:B------:R1:W-:Y:S04]  /*112d0*/  STL [R1+0x730], R4 ;  /* 0x0007300401007387 */ /* 0x0003e80000100800 */
[----:B------:R-:W4:Y:S01]  /*112e0*/  LDL.LU.64 R146, [R1+0x8f0] ;  /* 0x0008f00001927983 */ /* 0x000f220000300a00 */
[----:B-1----:R-:W-:-:S03]  /*112f0*/  IMAD.MOV.U32 R4, RZ, RZ, R249 ;  /* 0x000000ffff047224 */ /* 0x002fc600078e00f9 */
[----:B------:R-:W-:Y:S04]  /*11300*/  STL [R1+0x744], R148 ;  /* 0x0007449401007387 */ /* 0x000fe80000100800 */
[----:B------:R1:W-:Y:S04]  /*11310*/  STL [R1+0x738], R4 ;  /* 0x0007380401007387 */ /* 0x0003e80000100800 */
[----:B------:R-:W4:Y:S01]  /*11320*/  LDL.LU.64 R248, [R1+0x908] ;  /* 0x0009080001f87983 */ /* 0x000f220000300a00 */
        /* <DEDUP_REMOVED lines=9> */
[----:B-----5:R-:W-:Y:S04]  /*113c0*/  STL [R1+0x75c], R206 ;  /* 0x00075cce01007387 */ /* 0x020fe80000100800 */
[----:B------:R1:W-:Y:S04]  /*113d0*/  STL [R1+0x750], R4 ;  /* 0x0007500401007387 */ /* 0x0003e80000100800 */
[----:B------:R-:W5:Y:S01]  /*113e0*/  LDL.LU.64 R204, [R1+0x800] ;  /* 0x0008000001cc7983 */ /* 0x000f620000300a00 */
[----:B-1----:R-:W-:-:S03]  /*113f0*/  IMAD.MOV.U32 R4, RZ, RZ, R207 ;  /* 0x000000ffff047224 */ /* 0x002fc600078e00cf */
[----:B------:R-:W-:Y:S04]  /*11400*/  STL [R1+0x764], R236 ;  /* 0x000764ec01007387 */ /* 0x000fe80000100800 */
[----:B------:R1:W-:Y:S04]  /*11410*/  STL [R1+0x758], R4 ;  /* 0x0007580401007387 */ /* 0x0003e80000100800 */
[----:B------:R-:W5:Y:S01]  /*11420*/  LDL.LU.64 R206, [R1+0x818] ;  /* 0x0008180001ce7983 */ /* 0x000f620000300a00 */
[----:B-1----:R-:W-:-:S03]  /*11430*/  MOV R4, R237 ;  /* 0x000000ed00047202 */ /* 0x002fc60000000f00 */
[----:B------:R-:W-:Y:S04]  /*11440*/  STL [R1+0x76c], R238 ;  /* 0x00076cee01007387 */ /* 0x000fe80000100800 */
[----:B------:R1:W-:Y:S04]  /*11450*/  STL [R1+0x760], R4 ;  /* 0x0007600401007387 */ /* 0x0003e80000100800 */
[----:B------:R-:W5:Y:S01]  /*11460*/  LDL.LU.64 R236, [R1+0x830] ;  /* 0x0008300001ec7983 */ /* 0x000f620000300a00 */
[----:B-1----:R-:W-:-:S03]  /*11470*/  IMAD.MOV.U32 R4, RZ, RZ, R239 ;  /* 0x000000ffff047224 */ /* 0x002fc600078e00ef */
[----:B------:R-:W-:Y:S04]  /*11480*/  STL [R1+0x774], R228 ;  /* 0x000774e401007387 */ /* 0x000fe80000100800 */
        /* <DEDUP_REMOVED lines=8> */
[----:B------:R1:W-:Y:S02]  /*11510*/  STL [R1+0x778], R4 ;  /* 0x0007780401007387 */ /* 0x0003e40000100800 */
[----:B-1----:R-:W-:Y:S02]  /*11520*/  IMAD.MOV.U32 R4, RZ, RZ, R145 ;  /* 0x000000ffff047224 */ /* 0x002fe400078e0091 */
[----:B------:R-:W-:Y:S04]  /*11530*/  STL [R1+0x78c], R230 ;  /* 0x00078ce601007387 */ /* 0x000fe80000100800 */
        /* <DEDUP_REMOVED lines=32> */
[----:B------:R-:W-:Y:S01]  /*11740*/  STL [R1+0x7cc], R238 ;  /* 0x0007ccee01007387 */ /* 0x000fe20000100800 */
[----:B-1----:R-:W-:-:S03]  /*11750*/  IMAD.MOV.U32 R4, RZ, RZ, R239 ;  /* 0x000000ffff047224 */ /* 0x002fc600078e00ef */
[----:B------:R-:W5:Y:S04]  /*11760*/  LDL.LU.64 R236, [R1+0x9a0] ;  /* 0x0009a00001ec7983 */ /* 0x000f680000300a00 */
[----:B------:R1:W-:Y:S04]  /*11770*/  STL [R1+0x7c8], R4 ;  /* 0x0007c80401007387 */ /* 0x0003e80000100800 */
[----:B------:R1:W-:Y:S02]  /*11780*/  STL [R1+0x7d4], R228 ;  /* 0x0007d4e401007387 */ /* 0x0003e40000100800 */
[----:B-1----:R-:W-:-:S02]  /*11790*/  IMAD.MOV.U32 R4, RZ, RZ, R229 ;  /* 0x000000ffff047224 */ /* 0x002fc400078e00e5 */
[----:B------:R-:W5:Y:S04]  /*117a0*/  LDL.LU.64 R238, [R1+0x9b8] ;  /* 0x0009b80001ee7983 */ /* 0x000f680000300a00 */
[----:B------:R1:W-:Y:S04]  /*117b0*/  STL [R1+0x7d0], R4 ;  /* 0x0007d00401007387 */ /* 0x0003e80000100800 */
[----:B------:R-:W-:Y:S04]  /*117c0*/  STL [R1+0x7dc], R120 ;  /* 0x0007dc7801007387 */ /* 0x000fe80000100800 */
[----:B------:R-:W-:Y:S04]  /*117d0*/  STL [R1+0x7d8], R121 ;  /* 0x0007d87901007387 */ /* 0x000fe80000100800 */
[----:B------:R-:W5:Y:S04]  /*117e0*/  LDL.LU.64 R228, [R1+0x860] ;  /* 0x0008600001e47983 */ /* 0x000f680000300a00 */
        /* <DEDUP_REMOVED lines=92> */
[----:B----4-:R-:W-:Y:S04]  /*11db0*/  STL [R1+0x89c], R146 ;  /* 0x00089c9201007387 */ /* 0x010fe80000100800 */
[----:B------:R-:W4:Y:S01]  /*11dc0*/  LDL.LU.64 R144, [R1+0xb10] ;  /* 0x000b100001907983 */ /* 0x000f220000300a00 */
[----:B-1----:R-:W-:-:S05]  /*11dd0*/  IMAD.MOV.U32 R4, RZ, RZ, R147 ;  /* 0x000000ffff047224 */ /* 0x002fca00078e0093 */
[----:B------:R1:W-:Y:S04]  /*11de0*/  STL [R1+0x898], R4 ;  /* 0x0008980401007387 */ /* 0x0003e80000100800 */
[----:B------:R1:W-:Y:S02]  /*11df0*/  STL [R1+0x8a4], R248 ;  /* 0x0008a4f801007387 */ /* 0x0003e40000100800 */
[----:B-1----:R-:W-:Y:S02]  /*11e00*/  MOV R4, R249 ;  /* 0x000000f900047202 */ /* 0x002fe40000000f00 */
[----:B------:R-:W4:Y:S04]  /*11e10*/  LDL.LU.64 R248, [R1+0xb20] ;  /* 0x000b200001f87983 */ /* 0x000f280000300a00 */
[----:B------:R1:W-:Y:S04]  /*11e20*/  STL [R1+0x8a0], R4 ;  /* 0x0008a00401007387 */ /* 0x0003e80000100800 */
[----:B--2---:R2:W-:Y:S01]  /*11e30*/  STL [R1+0x8ac], R148 ;  /* 0x0008ac9401007387 */ /* 0x0045e20000100800 */
[----:B-1----:R-:W-:-:S03]  /*11e40*/  IMAD.MOV.U32 R4, RZ, RZ, R149 ;  /* 0x000000ffff047224 */ /* 0x002fc600078e0095 */
[----:B------:R-:W4:Y:S04]  /*11e50*/  LDL.LU.64 R146, [R1+0xb30] ;  /* 0x000b300001927983 */ /* 0x000f280000300a00 */
[----:B------:R1:W-:Y:S04]  /*11e60*/  STL [R1+0x8a8], R4 ;  /* 0x0008a80401007387 */ /* 0x0003e80000100800 */
[----:B---3--:R-:W-:Y:S04]  /*11e70*/  STL [R1+0x8b4], R150 ;  /* 0x0008b49601007387 */ /* 0x008fe80000100800 */
[----:B--2---:R-:W2:Y:S01]  /*11e80*/  LDL.LU.64 R148, [R1+0xb40] ;  /* 0x000b400001947983 */ /* 0x004ea20000300a00 */
[----:B-1----:R-:W-:-:S05]  /*11e90*/  IMAD.MOV.U32 R4, RZ, RZ, R151 ;  /* 0x000000ffff047224 */ /* 0x002fca00078e0097 */
[----:B------:R5:W-:Y:S02]  /*11ea0*/  STL [R1+0x8b0], R4 ;  /* 0x0008b00401007387 */ /* 0x000be40000100800 */
[----:B-----5:R-:W-:Y:S02]  /*11eb0*/  MOV R4, R205 ;  /* 0x000000cd00047202 */ /* 0x020fe40000000f00 */
[----:B------:R-:W-:Y:S04]  /*11ec0*/  STL [R1+0x8bc], R204 ;  /* 0x0008bccc01007387 */ /* 0x000fe80000100800 */
[----:B------:R-:W3:Y:S04]  /*11ed0*/  LDL.LU.64 R150, [R1+0xa50] ;  /* 0x000a500001967983 */ /* 0x000ee80000300a00 */
[----:B------:R1:W-:Y:S04]  /*11ee0*/  STL [R1+0x8b8], R4 ;  /* 0x0008b80401007387 */ /* 0x0003e80000100800 */
[----:B------:R5:W-:Y:S01]  /*11ef0*/  STL [R1+0x8c4], R206 ;  /* 0x0008c4ce01007387 */ /* 0x000be20000100800 */
[----:B-1----:R-:W-:-:S03]  /*11f00*/  IMAD.MOV.U32 R4, RZ, RZ, R207 ;  /* 0x000000ffff047224 */ /* 0x002fc600078e00cf */
[----:B------:R-:W3:Y:S04]  /*11f10*/  LDL.LU.64 R204, [R1+0xa88] ;  /* 0x000a880001cc7983 */ /* 0x000ee80000300a00 */
[----:B------:R-:W-:Y:S04]  /*11f20*/  STL [R1+0x8cc], R142 ;  /* 0x0008cc8e01007387 */ /* 0x000fe80000100800 */
[----:B------:R1:W-:Y:S04]  /*11f30*/  STL [R1+0x8c0], R4 ;  /* 0x0008c00401007387 */ /* 0x0003e80000100800 */
[----:B-----5:R-:W5:Y:S01]  /*11f40*/  LDL.LU.64 R206, [R1+0xaa0] ;  /* 0x000aa00001ce7983 */ /* 0x020f620000300a00 */
[----:B-1----:R-:W-:-:S03]  /*11f50*/  IMAD.MOV.U32 R4, RZ, RZ, R143 ;  /* 0x000000ffff047224 */ /* 0x002fc600078e008f */
[----:B------:R-:W-:Y:S04]  /*11f60*/  STL [R1+0x8d4], R236 ;  /* 0x0008d4ec01007387 */ /* 0x000fe80000100800 */
[----:B------:R1:W-:Y:S02]  /*11f70*/  STL [R1+0x8c8], R4 ;  /* 0x0008c80401007387 */ /* 0x0003e40000100800 */
[----:B-1----:R-:W-:Y:S02]  /*11f80*/  MOV R4, R237 ;  /* 0x000000ed00047202 */ /* 0x002fe40000000f00 */
        /* <DEDUP_REMOVED lines=22> */
[----:B------:R2:W-:Y:S01]  /*120f0*/  STL [R1+0x904], R146 ;  /* 0x0009049201007387 */ /* 0x0005e20000100800 */
[----:B-1----:R-:W-:-:S03]  /*12100*/  MOV R4, R147 ;  /* 0x0000009300047202 */ /* 0x002fc60000000f00 */
[----:B--2---:R-:W2:Y:S04]  /*12110*/  LDL.LU.64 R146, [R1+0x960] ;  /* 0x0009600001927983 */ /* 0x004ea80000300a00 */
[----:B------:R1:W-:Y:S04]  /*12120*/  STL [R1+0x900], R4 ;  /* 0x0009000401007387 */ /* 0x0003e80000100800 */
[----:B------:R1:W-:Y:S02]  /*12130*/  STL [R1+0x90c], R148 ;  /* 0x00090c9401007387 */ /* 0x0003e40000100800 */
[----:B-1----:R-:W-:-:S02]  /*12140*/  IMAD.MOV.U32 R4, RZ, RZ, R149 ;  /* 0x000000ffff047224 */ /* 0x002fc400078e0095 */
[----:B------:R-:W2:Y:S04]  /*12150*/  LDL.LU.64 R148, [R1+0x968] ;  /* 0x0009680001947983 */ /* 0x000ea80000300a00 */
[----:B------:R1:W-:Y:S04]  /*12160*/  STL [R1+0x908], R4 ;  /* 0x0009080401007387 */ /* 0x0003e80000100800 */
[----:B---3--:R3:W-:Y:S01]  /*12170*/  STL [R1+0x914], R150 ;  /* 0x0009149601007387 */ /* 0x0087e20000100800 */
[----:B-1----:R-:W-:-:S03]  /*12180*/  IMAD.MOV.U32 R4, RZ, RZ, R151 ;  /* 0x000000ffff047224 */ /* 0x002fc600078e0097 */
[----:B------:R-:W-:Y:S04]  /*12190*/  STL [R1+0x91c], R204 ;  /* 0x00091ccc01007387 */ /* 0x000fe80000100800 */
[----:B------:R1:W-:Y:S04]  /*121a0*/  STL [R1+0x910], R4 ;  /* 0x0009100401007387 */ /* 0x0003e80000100800 */
[----:B---3--:R-:W3:Y:S01]  /*121b0*/  LDL.LU.64 R150, [R1+0x970] ;  /* 0x0009700001967983 */ /* 0x008ee20000300a00 */
[----:B-1----:R-:W-:-:S03]  /*121c0*/  MOV R4, R205 ;  /* 0x000000cd00047202 */ /* 0x002fc60000000f00 */
[----:B-----5:R-:W-:Y:S04]  /*121d0*/  STL [R1+0x924], R206 ;  /* 0x000924ce01007387 */ /* 0x020fe80000100800 */
[----:B------:R1:W-:Y:S04]  /*121e0*/  STL [R1+0x918], R4 ;  /* 0x0009180401007387 */ /* 0x0003e80000100800 */
[----:B------:R-:W5:Y:S04]  /*121f0*/  LDL.LU.64 R204, [R1+0xb48] ;  /* 0x000b480001cc7983 */ /* 0x000f680000300a00 */
[----:B------:R-:W5:Y:S01]  /*12200*/  LDL.LU.64 R142, [R1+0xb50] ;  /* 0x000b5000018e7983 */ /* 0x000f620000300a00 */
[----:B-1----:R-:W-:-:S05]  /*12210*/  IMAD.MOV.U32 R4, RZ, RZ, R207 ;  /* 0x000000ffff047224 */ /* 0x002fca00078e00cf */
[----:B------:R1:W-:Y:S04]  /*12220*/  STL [R1+0x920], R4 ;  /* 0x0009200401007387 */ /* 0x0003e80000100800 */
[----:B------:R-:W-:Y:S01]  /*12230*/  STL [R1+0x92c], R236 ;  /* 0x00092cec01007387 */ /* 0x000fe20000100800 */
[----:B-1----:R-:W-:-:S03]  /*12240*/  IMAD.MOV.U32 R4, RZ, RZ, R237 ;  /* 0x000000ffff047224 */ /* 0x002fc600078e00ed */
[----:B------:R-:W5:Y:S04]  /*12250*/  LDL.LU.64 R206, [R1+0xb58] ;  /* 0x000b580001ce7983 */ /* 0x000f680000300a00 */
[----:B------:R1:W-:Y:S02]  /*12260*/  STL [R1+0x928], R4 ;  /* 0x0009280401007387 */ /* 0x0003e40000100800 */
[----:B-1----:R-:W-:Y:S02]  /*12270*/  MOV R4, R239 ;  /* 0x000000ef00047202 */ /* 0x002fe40000000f00 */
[----:B------:R-:W-:Y:S04]  /*12280*/  STL [R1+0x934], R238 ;  /* 0x000934ee01007387 */ /* 0x000fe80000100800 */
[----:B------:R-:W5:Y:S04]  /*12290*/  LDL.LU.64 R236, [R1+0xb60] ;  /* 0x000b600001ec7983 */ /* 0x000f680000300a00 */
[----:B------:R1:W-:Y:S04]  /*122a0*/  STL [R1+0x930], R4 ;  /* 0x0009300401007387 */ /* 0x0003e80000100800 */
[----:B------:R1:W-:Y:S02]  /*122b0*/  STL [R1+0x93c], R228 ;  /* 0x00093ce401007387 */ /* 0x0003e40000100800 */
[----:B-1----:R-:W-:-:S02]  /*122c0*/  IMAD.MOV.U32 R4, RZ, RZ, R229 ;  /* 0x000000ffff047224 */ /* 0x002fc400078e00e5 */
[----:B------:R-:W5:Y:S04]  /*122d0*/  LDL.LU.64 R238, [R1+0xac8] ;  /* 0x000ac80001ee7983 */ /* 0x000f680000300a00 */
[----:B------:R-:W-:Y:S04]  /*122e0*/  STL [R1+0x944], R230 ;  /* 0x000944e601007387 */ /* 0x000fe80000100800 */
[----:B------:R1:W-:Y:S04]  /*122f0*/  STL [R1+0x938], R4 ;  /* 0x0009380401007387 */ /* 0x0003e80000100800 */
[----:B------:R-:W5:Y:S01]  /*12300*/  LDL.LU.64 R228, [R1+0xad8] ;  /* 0x000ad80001e47983 */ /* 0x000f620000300a00 */
[----:B-1----:R-:W-:-:S03]  /*12310*/  IMAD.MOV.U32 R4, RZ, RZ, R231 ;  /* 0x000000ffff047224 */ /* 0x002fc600078e00e7 */
[----:B----4-:R-:W-:Y:S04]  /*12320*/  STL [R1+0x94c], R144 ;  /* 0x00094c9001007387 */ /* 0x010fe80000100800 */
[----:B------:R1:W-:Y:S04]  /*12330*/  STL [R1+0x940], R4 ;  /* 0x0009400401007387 */ /* 0x0003e80000100800 */
[----:B------:R-:W4:Y:S01]  /*12340*/  LDL.LU.64 R230, [R1+0xae8] ;  /* 0x000ae80001e67983 */ /* 0x000f220000300a00 */
[----:B-1----:R-:W-:-:S03]  /*12350*/  MOV R4, R145 ;  /* 0x0000009100047202 */ /* 0x002fc60000000f00 */
[----:B------:R-:W-:Y:S04]  /*12360*/  STL [R1+0x954], R248 ;  /* 0x000954f801007387 */ /* 0x000fe80000100800 */
[----:B------:R1:W-:Y:S04]  /*12370*/  STL [R1+0x948], R4 ;  /* 0x0009480401007387 */ /* 0x0003e80000100800 */
[----:B------:R-:W4:Y:S01]  /*12380*/  LDL.LU.64 R144, [R1+0xaf8] ;  /* 0x000af80001907983 */ /* 0x000f220000300a00 */
[----:B-1----:R-:W-:-:S03]  /*12390*/  IMAD.MOV.U32 R4, RZ, RZ, R249 ;  /* 0x000000ffff047224 */ /* 0x002fc600078e00f9 */
[----:B--2---:R-:W-:Y:S04]  /*123a0*/  STL [R1+0x95c], R146 ;  /* 0x00095c9201007387 */ /* 0x004fe80000100800 */
[----:B------:R1:W-:Y:S04]  /*123b0*/  STL [R1+0x950], R4 ;  /* 0x0009500401007387 */ /* 0x0003e80000100800 */
[----:B------:R-:W2:Y:S01]  /*123c0*/  LDL.LU.64 R248, [R1+0x9c8] ;  /* 0x0009c80001f87983 */ /* 0x000ea20000300a00 */
[----:B-1----:R-:W-:-:S03]  /*123d0*/  IMAD.MOV.U32 R4, RZ, RZ, R147 ;  /* 0x000000ffff047224 */ /* 0x002fc600078e0093 */
[----:B------:R-:W-:Y:S04]  /*123e0*/  STL [R1+0x964], R148 ;  /* 0x0009649401007387 */ /* 0x000fe80000100800 */
[----:B------:R1:W-:Y:S04]  /*123f0*/  STL [R1+0x958], R4 ;  /* 0x0009580401007387 */ /* 0x0003e80000100800 */
[----:B------:R-:W2:Y:S01]  /*12400*/  LDL.LU.64 R146, [R1+0xa00] ;  /* 0x000a000001927983 */ /* 0x000ea20000300a00 */
[----:B-1----:R-:W-:-:S03]  /*12410*/  MOV R4, R149 ;  /* 0x0000009500047202 */ /* 0x002fc60000000f00 */
[----:B------:R-:W2:Y:S04]  /*12420*/  LDL.LU.64 R148, [R1+0xa18] ;  /* 0x000a180001947983 */ /* 0x000ea80000300a00 */
[----:B------:R1:W-:Y:S04]  /*12430*/  STL [R1+0x960], R4 ;  /* 0x0009600401007387 */ /* 0x0003e80000100800 */
[----:B---3--:R3:W-:Y:S01]  /*12440*/  STL [R1+0x96c], R150 ;  /* 0x00096c9601007387 */ /* 0x0087e20000100800 */
[----:B-1----:R-:W-:-:S03]  /*12450*/  IMAD.MOV.U32 R4, RZ, RZ, R151 ;  /* 0x000000ffff047224 */ /* 0x002fc600078e0097 */
[----:B---3--:R-:W3:Y:S04]  /*12460*/  LDL.LU.64 R150, [R1+0xa30] ;  /* 0x000a300001967983 */ /* 0x008ee80000300a00 */
[----:B------:R1:W-:Y:S04]  /*12470*/  STL [R1+0x968], R4 ;  /* 0x0009680401007387 */ /* 0x0003e80000100800 */
[----:B-----5:R5:W-:Y:S01]  /*12480*/  STL [R1+0x974], R204 ;  /* 0x000974cc01007387 */ /* 0x020be20000100800 */
[----:B-1----:R-:W-:-:S03]  /*12490*/  IMAD.MOV.U32 R4, RZ, RZ, R205 ;  /* 0x000000ffff047224 */ /* 0x002fc600078e00cd */
[----:B------:R-:W-:Y:S04]  /*124a0*/  STL [R1+0x97c], R142 ;  /* 0x00097c8e01007387 */ /* 0x000fe80000100800 */
[----:B------:R1:W-:Y:S04]  /*124b0*/  STL [R1+0x970], R4 ;  /* 0x0009700401007387 */ /* 0x0003e80000100800 */
[----:B-----5:R-:W5:Y:S01]  /*124c0*/  LDL.LU.64 R204, [R1+0x9d8] ;  /* 0x0009d80001cc7983 */ /* 0x020f620000300a00 */
[----:B-1----:R-:W-:-:S03]  /*124d0*/  MOV R4, R143 ;  /* 0x0000008f00047202 */ /* 0x002fc60000000f00 */
[----:B------:R-:W-:Y:S04]  /*124e0*/  STL [R1+0x984], R206 ;  /* 0x000984ce01007387 */ /* 0x000fe80000100800 */
[----:B------:R1:W-:Y:S02]  /*124f0*/  STL [R1+0x978], R4 ;  /* 0x0009780401007387 */ /* 0x0003e40000100800 */
[----:B-1----:R-:W-:Y:S02]  /*12500*/  IMAD.MOV.U32 R4, RZ, RZ, R207 ;  /* 0x000000ffff047224 */ /* 0x002fe400078e00cf */
[----:B------:R-:W5:Y:S04]  /*12510*/  LDL.LU.64 R206, [R1+0x9e0] ;  /* 0x0009e00001ce7983 */ /* 0x000f680000300a00 */
[----:B------:R1:W-:Y:S04]  /*12520*/  STL [R1+0x980], R4 ;  /* 0x0009800401007387 */ /* 0x0003e80000100800 */
[----:B------:R1:W-:Y:S02]  /*12530*/  STL [R1+0x98c], R236 ;  /* 0x00098cec01007387 */ /* 0x0003e40000100800 */
[----:B-1----:R-:W-:-:S02]  /*12540*/  IMAD.MOV.U32 R4, RZ, RZ, R237 ;  /* 0x000000ffff047224 */ /* 0x002fc400078e00ed */
[----:B------:R-:W-:Y:S04]  /*12550*/  STL [R1+0x994], R238 ;  /* 0x000994ee01007387 */ /* 0x000fe80000100800 */
[----:B------:R1:W-:Y:S04]  /*12560*/  STL [R1+0x988], R4 ;  /* 0x0009880401007387 */ /* 0x0003e80000100800 */
[----:B------:R-:W5:Y:S01]  /*12570*/  LDL.LU.64 R236, [R1+0x9e8] ;  /* 0x0009e80001ec7983 */ /* 0x000f620000300a00 */
[----:B-1----:R-:W-:-:S03]  /*12580*/  MOV R4, R239 ;  /* 0x000000ef00047202 */ /* 0x002fc60000000f00 */
[----:B------:R-:W-:Y:S04]  /*12590*/  STL [R1+0x99c], R228 ;  /* 0x00099ce401007387 */ /* 0x000fe80000100800 */
[----:B------:R1:W-:Y:S04]  /*125a0*/  STL [R1+0x990], R4 ;  /* 0x0009900401007387 */ /* 0x0003e80000100800 */
[----:B------:R-:W5:Y:S01]  /*125b0*/  LDL.LU.64 R238, [R1+0x9f0] ;  /* 0x0009f00001ee7983 */ /* 0x000f620000300a00 */
[----:B-1----:R-:W-:-:S05]  /*125c0*/  IMAD.MOV.U32 R4, RZ, RZ, R229 ;  /* 0x000000ffff047224 */ /* 0x002fca00078e00e5 */
[----:B------:R1:W-:Y:S04]  /*125d0*/  STL [R1+0x998], R4 ;  /* 0x0009980401007387 */ /* 0x0003e80000100800 */
[----:B----4-:R4:W-:Y:S04]  /*125e0*/  STL [R1+0x9a4], R230 ;  /* 0x0009a4e601007387 */ /* 0x0109e80000100800 */
[----:B------:R-:W5:Y:S01]  /*125f0*/  LDL.LU.64 R228, [R1+0xb68] ;  /* 0x000b680001e47983 */ /* 0x000f620000300a00 */
[----:B-1----:R-:W-:-:S05]  /*12600*/  IMAD.MOV.U32 R4, RZ, RZ, R231 ;  /* 0x000000ffff047224 */ /* 0x002fca00078e00e7 */
[----:B------:R1:W-:Y:S04]  /*12610*/  STL [R1+0x9a0], R4 ;  /* 0x0009a00401007387 */ /* 0x0003e80000100800 */
[----:B------:R-:W-:Y:S04]  /*12620*/  STL [R1+0x9ac], R144 ;  /* 0x0009ac9001007387 */ /* 0x000fe80000100800 */
[----:B----4-:R-:W4:Y:S01]  /*12630*/  LDL.LU.64 R230, [R1+0xb70] ;  /* 0x000b700001e67983 */ /* 0x010f220000300a00 */
[----:B-1----:R-:W-:-:S03]  /*12640*/  MOV R4, R145 ;  /* 0x0000009100047202 */ /* 0x002fc60000000f00 */
[----:B--2---:R-:W-:Y:S04]  /*12650*/  STL [R1+0x9b4], R248 ;  /* 0x0009b4f801007387 */ /* 0x004fe80000100800 */
[----:B------:R1:W-:Y:S02]  /*12660*/  STL [R1+0x9a8], R4 ;  /* 0x0009a80401007387 */ /* 0x0003e40000100800 */
[----:B-1----:R-:W-:Y:S02]  /*12670*/  IMAD.MOV.U32 R4, RZ, RZ, R249 ;  /* 0x000000ffff047224 */ /* 0x002fe400078e00f9 */
[----:B------:R-:W2:Y:S04]  /*12680*/  LDL.LU.64 R248, [R1+0xb78] ;  /* 0x000b780001f87983 */ /* 0x000ea80000300a00 */
[----:B------:R1:W-:Y:S04]  /*12690*/  STL [R1+0x9b0], R4 ;  /* 0x0009b00401007387 */ /* 0x0003e80000100800 */
[----:B------:R-:W-:Y:S01]  /*126a0*/  STL [R1+0x9bc], R146 ;  /* 0x0009bc9201007387 */ /* 0x000fe20000100800 */
[----:B-1----:R-:W-:-:S03]  /*126b0*/  IMAD.MOV.U32 R4, RZ, RZ, R147 ;  /* 0x000000ffff047224 */ /* 0x002fc600078e0093 */
[----:B------:R-:W-:Y:S04]  /*126c0*/  STL [R1+0x9c4], R148 ;  /* 0x0009c49401007387 */ /* 0x000fe80000100800 */
[----:B------:R1:W-:Y:S04]  /*126d0*/  STL [R1+0x9b8], R4 ;  /* 0x0009b80401007387 */ /* 0x0003e80000100800 */
[----:B------:R-:W2:Y:S01]  /*126e0*/  LDL.LU.64 R136, [R1+0xb80] ;  /* 0x000b800001887983 */ /* 0x000ea20000300a00 */
[----:B-1----:R-:W-:-:S03]  /*126f0*/  MOV R4, R149 ;  /* 0x0000009500047202 */ /* 0x002fc60000000f00 */
[----:B---3--:R-:W-:Y:S04]  /*12700*/  STL [R1+0x9cc], R150 ;  /* 0x0009cc9601007387 */ /* 0x008fe80000100800 */
[----:B------:R1:W-:Y:S04]  /*12710*/  STL [R1+0x9c0], R4 ;  /* 0x0009c00401007387 */ /* 0x0003e80000100800 */
[----:B------:R-:W3:Y:S04]  /*12720*/  LDL.LU.64 R138, [R1+0xb08] ;  /* 0x000b0800018a7983 */ /* 0x000ee80000300a00 */
[----:B------:R-:W3:Y:S01]  /*12730*/  LDL.LU.64 R140, [R1+0xb18] ;  /* 0x000b1800018c7983 */ /* 0x000ee20000300a00 */
[----:B-1----:R-:W-:-:S05]  /*12740*/  IMAD.MOV.U32 R4, RZ, RZ, R151 ;  /* 0x000000ffff047224 */ /* 0x002fca00078e0097 */
[----:B------:R1:W-:Y:S04]  /*12750*/  STL [R1+0x9c8], R4 ;  /* 0x0009c80401007387 */ /* 0x0003e80000100800 */
[----:B-----5:R-:W-:Y:S04]  /*12760*/  STL [R1+0x9d4], R204 ;  /* 0x0009d4cc01007387 */ /* 0x020fe80000100800 */
        /* <DEDUP_REMOVED lines=12> */
[----:B------:R-:W5:Y:S04]  /*12830*/  LDL.LU.64 R236, [R1+0xab0] ;  /* 0x000ab00001ec7983 */ /* 0x000f680000300a00 */
[----:B------:R1:W-:Y:S04]  /*12840*/  STL [R1+0x9e0], R4 ;  /* 0x0009e00401007387 */ /* 0x0003e80000100800 */
[----:B------:R1:W-:Y:S02]  /*12850*/  STL [R1+0x9ec], R238 ;  /* 0x0009ecee01007387 */ /* 0x0003e40000100800 */
[----:B-1----:R-:W-:-:S02]  /*12860*/  IMAD.MOV.U32 R4, RZ, RZ, R239 ;  /* 0x000000ffff047224 */ /* 0x002fc400078e00ef */
[----:B------:R-:W5:Y:S04]  /*12870*/  LDL.LU.64 R238, [R1+0xa58] ;  /* 0x000a580001ee7983 */ /* 0x000f680000300a00 */
[----:B------:R1:W-:Y:S04]  /*12880*/  STL [R1+0x9e8], R4 ;  /* 0x0009e80401007387 */ /* 0x0003e80000100800 */
[----:B------:R-:W-:Y:S01]  /*12890*/  STL [R1+0x9f4], R228 ;  /* 0x0009f4e401007387 */ /* 0x000fe20000100800 */
[----:B-1----:R-:W-:-:S03]  /*128a0*/  MOV R4, R229 ;  /* 0x000000e500047202 */ /* 0x002fc60000000f00 */
[----:B----4-:R-:W-:Y:S04]  /*128b0*/  STL [R1+0x9fc], R230 ;  /* 0x0009fce601007387 */ /* 0x010fe80000100800 */
[----:B------:R1:W-:Y:S04]  /*128c0*/  STL [R1+0x9f0], R4 ;  /* 0x0009f00401007387 */ /* 0x0003e80000100800 */
[----:B------:R-:W4:Y:S04]  /*128d0*/  LDL.LU.64 R150, [R1+0xa60] ;  /* 0x000a600001967983 */ /* 0x000f280000300a00 */
[----:B------:R-:W4:Y:S01]  /*128e0*/  LDL.LU.64 R204, [R1+0xa68] ;  /* 0x000a680001cc7983 */ /* 0x000f220000300a00 */
[----:B-1----:R-:W-:-:S05]  /*128f0*/  IMAD.MOV.U32 R4, RZ, RZ, R231 ;  /* 0x000000ffff047224 */ /* 0x002fca00078e00e7 */
[----:B------:R1:W-:Y:S04]  /*12900*/  STL [R1+0x9f8], R4 ;  /* 0x0009f80401007387 */ /* 0x0003e80000100800 */
[----:B--2---:R2:W-:Y:S04]  /*12910*/  STL [R1+0xa04], R248 ;  /* 0x000a04f801007387 */ /* 0x0045e80000100800 */
[----:B------:R-:W4:Y:S01]  /*12920*/  LDL.LU.64 R228, [R1+0xa70] ;  /* 0x000a700001e47983 */ /* 0x000f220000300a00 */
[----:B-1----:R-:W-:-:S03]  /*12930*/  IMAD.MOV.U32 R4, RZ, RZ, R249 ;  /* 0x000000ffff047224 */ /* 0x002fc600078e00f9 */
[----:B------:R-:W4:Y:S04]  /*12940*/  LDL.LU.64 R230, [R1+0xbd0] ;  /* 0x000bd00001e67983 */ /* 0x000f280000300a00 */
[----:B------:R1:W-:Y:S04]  /*12950*/  STL [R1+0xa00], R4 ;  /* 0x000a000401007387 */ /* 0x0003e80000100800 */
[----:B------:R-:W-:Y:S04]  /*12960*/  STL [R1+0xa0c], R136 ;  /* 0x000a0c8801007387 */ /* 0x000fe80000100800 */
[----:B--2---:R-:W2:Y:S01]  /*12970*/  LDL.LU.64 R248, [R1+0xb88] ;  /* 0x000b880001f87983 */ /* 0x004ea20000300a00 */
[----:B-1----:R-:W-:-:S03]  /*12980*/  MOV R4, R137 ;  /* 0x0000008900047202 */ /* 0x002fc60000000f00 */
[----:B---3--:R-:W-:Y:S04]  /*12990*/  STL [R1+0xa14], R138 ;  /* 0x000a148a01007387 */ /* 0x008fe80000100800 */
[----:B------:R1:W-:Y:S04]  /*129a0*/  STL [R1+0xa08], R4 ;  /* 0x000a080401007387 */ /* 0x0003e80000100800 */
[----:B------:R-:W-:Y:S01]  /*129b0*/  STL [R1+0xa1c], R140 ;  /* 0x000a1c8c01007387 */ /* 0x000fe20000100800 */
[----:B-1----:R-:W-:-:S05]  /*129c0*/  IMAD.MOV.U32 R4, RZ, RZ, R139 ;  /* 0x000000ffff047224 */ /* 0x002fca00078e008b */
[----:B------:R1:W-:Y:S04]  /*129d0*/  STL [R1+0xa10], R4 ;  /* 0x000a100401007387 */ /* 0x0003e80000100800 */
[----:B-----5:R-:W-:Y:S01]  /*129e0*/  STL [R1+0xa24], R142 ;  /* 0x000a248e01007387 */ /* 0x020fe20000100800 */
        /* <DEDUP_REMOVED lines=17> */
[----:B------:R-:W3:Y:S01]  /*12b00*/  LDL.LU.64 R206, [R1+0xbf8] ;  /* 0x000bf80001ce7983 */ /* 0x000ee20000300a00 */
[----:B-1----:R-:W-:-:S05]  /*12b10*/  IMAD.MOV.U32 R4, RZ, RZ, R237 ;  /* 0x000000ffff047224 */ /* 0x002fca00078e00ed */
[----:B------:R1:W-:Y:S04]  /*12b20*/  STL [R1+0xa48], R4 ;  /* 0x000a480401007387 */ /* 0x0003e80000100800 */
[----:B------:R5:W-:Y:S04]  /*12b30*/  STL [R1+0xa54], R238 ;  /* 0x000a54ee01007387 */ /* 0x000be80000100800 */
[----:B------:R-:W3:Y:S01]  /*12b40*/  LDL.LU.64 R236, [R1+0xb98] ;  /* 0x000b980001ec7983 */ /* 0x000ee20000300a00 */
[----:B-1----:R-:W-:-:S03]  /*12b50*/  MOV R4, R239 ;  /* 0x000000ef00047202 */ /* 0x002fc60000000f00 */
[----:B-----5:R-:W5:Y:S04]  /*12b60*/  LDL.LU.64 R238, [R1+0xb90] ;  /* 0x000b900001ee7983 */ /* 0x020f680000300a00 */
[----:B------:R1:W-:Y:S04]  /*12b70*/  STL [R1+0xa50], R4 ;  /* 0x000a500401007387 */ /* 0x0003e80000100800 */
[----:B----4-:R-:W-:Y:S01]  /*12b80*/  STL [R1+0xa5c], R150 ;  /* 0x000a5c9601007387 */ /* 0x010fe20000100800 */
[----:B-1----:R-:W-:-:S03]  /*12b90*/  IMAD.MOV.U32 R4, RZ, RZ, R151 ;  /* 0x000000ffff047224 */ /* 0x002fc600078e0097 */
[----:B------:R-:W-:Y:S04]  /*12ba0*/  STL [R1+0xa64], R204 ;  /* 0x000a64cc01007387 */ /* 0x000fe80000100800 */
[----:B------:R1:W-:Y:S02]  /*12bb0*/  STL [R1+0xa58], R4 ;  /* 0x000a580401007387 */ /* 0x0003e40000100800 */
[----:B-1----:R-:W-:Y:S02]  /*12bc0*/  IMAD.MOV.U32 R4, RZ, RZ, R205 ;  /* 0x000000ffff047224 */ /* 0x002fe400078e00cd */
[----:B------:R-:W-:Y:S04]  /*12bd0*/  STL [R1+0xa6c], R228 ;  /* 0x000a6ce401007387 */ /* 0x000fe80000100800 */
[----:B------:R1:W-:Y:S04]  /*12be0*/  STL [R1+0xa60], R4 ;  /* 0x000a600401007387 */ /* 0x0003e80000100800 */
[----:B------:R-:W-:Y:S01]  /*12bf0*/  STL [R1+0xa74], R230 ;  /* 0x000a74e601007387 */ /* 0x000fe20000100800 */
[----:B-1----:R-:W-:-:S05]  /*12c00*/  MOV R4, R229 ;  /* 0x000000e500047202 */ /* 0x002fca0000000f00 */
[----:B------:R1:W-:Y:S04]  /*12c10*/  STL [R1+0xa68], R4 ;  /* 0x000a680401007387 */ /* 0x0003e80000100800 */
[----:B--2---:R-:W-:Y:S01]  /*12c20*/  STL [R1+0xa7c], R248 ;  /* 0x000a7cf801007387 */ /* 0x004fe20000100800 */
[----:B-1----:R-:W-:-:S05]  /*12c30*/  IMAD.MOV.U32 R4, RZ, RZ, R231 ;  /* 0x000000ffff047224 */ /* 0x002fca00078e00e7 */
[----:B------:R1:W-:Y:S04]  /*12c40*/  STL [R1+0xa70], R4 ;  /* 0x000a700401007387 */ /* 0x0003e80000100800 */
[----:B------:R-:W-:Y:S01]  /*12c50*/  STL [R1+0xa84], R52 ;  /* 0x000a843401007387 */ /* 0x000fe20000100800 */
[----:B-1----:R-:W-:-:S05]  /*12c60*/  IMAD.MOV.U32 R4, RZ, RZ, R249 ;  /* 0x000000ffff047224 */ /* 0x002fca00078e00f9 */
[----:B------:R-:W-:Y:S04]  /*12c70*/  STL [R1+0xa78], R4 ;  /* 0x000a780401007387 */ /* 0x000fe80000100800 */
[----:B------:R-:W-:Y:S04]  /*12c80*/  STL [R1+0xa80], R53 ;  /* 0x000a803501007387 */ /* 0x000fe80000100800 */
[----:B------:R-:W-:Y:S04]  /*12c90*/  STL [R1+0xa8c], R48 ;  /* 0x000a8c3001007387 */ /* 0x000fe80000100800 */
[----:B------:R-:W-:Y:S04]  /*12ca0*/  STL [R1+0xa88], R49 ;  /* 0x000a883101007387 */ /* 0x000fe80000100800 */
[----:B------:R-:W-:Y:S04]  /*12cb0*/  STL [R1+0xa94], R46 ;  /* 0x000a942e01007387 */ /* 0x000fe80000100800 */
[----:B------:R-:W2:Y:S04]  /*12cc0*/  LDL.LU.64 R228, [R1+0xc38] ;  /* 0x000c380001e47983 */ /* 0x000ea80000300a00 */
[----:B------:R-:W-:Y:S04]  /*12cd0*/  STL [R1+0xa90], R47 ;  /* 0x000a902f01007387 */ /* 0x000fe80000100800 */
[----:B------:R-:W-:Y:S04]  /*12ce0*/  STL [R1+0xa9c], R40 ;  /* 0x000a9c2801007387 */ /* 0x000fe80000100800 */
[----:B------:R-:W-:Y:S04]  /*12cf0*/  STL [R1+0xa98], R41 ;  /* 0x000a982901007387 */ /* 0x000fe80000100800 */
[----:B------:R-:W4:Y:S04]  /*12d00*/  LDL.LU.64 R204, [R1+0xbc0] ;  /* 0x000bc00001cc7983 */ /* 0x000f280000300a00 */
[----:B------:R-:W-:Y:S04]  /*12d10*/  STL [R1+0xaa4], R44 ;  /* 0x000aa42c01007387 */ /* 0x000fe80000100800 */
[----:B------:R-:W4:Y:S04]  /*12d20*/  LDL.LU.64 R230, [R1+0xbb0] ;  /* 0x000bb00001e67983 */ /* 0x000f280000300a00 */
[----:B------:R-:W-:Y:S04]  /*12d30*/  STL [R1+0xaa0], R45 ;  /* 0x000aa02d01007387 */ /* 0x000fe80000100800 */
[----:B------:R-:W4:Y:S04]  /*12d40*/  LDL.LU.64 R248, [R1+0xba0] ;  /* 0x000ba00001f87983 */ /* 0x000f280000300a00 */
[----:B------:R3:W-:Y:S04]  /*12d50*/  STL [R1+0xaac], R2 ;  /* 0x000aac0201007387 */ /* 0x0007e80000100800 */
[----:B------:R-:W-:Y:S01]  /*12d60*/  STL [R1+0xaa8], R3 ;  /* 0x000aa80301007387 */ /* 0x000fe20000100800 */
[----:B---3--:R-:W-:-:S03]  /*12d70*/  MOV R2, R207 ;  /* 0x000000cf00027202 */ /* 0x008fc60000000f00 */
[----:B------:R-:W-:Y:S04]  /*12d80*/  STL [R1+0xab4], R206 ;  /* 0x000ab4ce01007387 */ /* 0x000fe80000100800 */
[----:B------:R-:W-:Y:S04]  /*12d90*/  STL [R1+0xabc], R236 ;  /* 0x000abcec01007387 */ /* 0x000fe80000100800 */
[----:B------:R1:W-:Y:S04]  /*12da0*/  STL [R1+0xab0], R2 ;  /* 0x000ab00201007387 */ /* 0x0003e80000100800 */
[----:B-----5:R-:W-:Y:S01]  /*12db0*/  STL [R1+0xac4], R238 ;  /* 0x000ac4ee01007387 */ /* 0x020fe20000100800 */
[----:B-1----:R-:W-:-:S05]  /*12dc0*/  IMAD.MOV.U32 R2, RZ, RZ, R237 ;  /* 0x000000ffff027224 */ /* 0x002fca00078e00ed */
[----:B------:R1:W-:Y:S04]  /*12dd0*/  STL [R1+0xab8], R2 ;  /* 0x000ab80201007387 */ /* 0x0003e80000100800 */
[----:B------:R-:W-:Y:S01]  /*12de0*/  STL [R1+0xacc], R60 ;  /* 0x000acc3c01007387 */ /* 0x000fe20000100800 */
[----:B-1----:R-:W-:-:S05]  /*12df0*/  IMAD.MOV.U32 R2, RZ, RZ, R239 ;  /* 0x000000ffff027224 */ /* 0x002fca00078e00ef */
[----:B------:R1:W-:Y:S04]  /*12e00*/  STL [R1+0xac0], R2 ;  /* 0x000ac00201007387 */ /* 0x0003e80000100800 */
[----:B------:R-:W-:Y:S04]  /*12e10*/  STL [R1+0xac8], R61 ;  /* 0x000ac83d01007387 */ /* 0x000fe80000100800 */
[----:B------:R-:W-:Y:S04]  /*12e20*/  STL [R1+0xad4], R54 ;  /* 0x000ad43601007387 */ /* 0x000fe80000100800 */
[----:B------:R-:W-:Y:S04]  /*12e30*/  STL [R1+0xad0], R55 ;  /* 0x000ad03701007387 */ /* 0x000fe80000100800 */
[----:B------:R-:W-:Y:S04]  /*12e40*/  STL [R1+0xadc], R50 ;  /* 0x000adc3201007387 */ /* 0x000fe80000100800 */
[----:B------:R-:W-:Y:S04]  /*12e50*/  STL [R1+0xad8], R51 ;  /* 0x000ad83301007387 */ /* 0x000fe80000100800 */
[----:B------:R-:W3:Y:S04]  /*12e60*/  LDL.LU.64 R144, [R1+0xdd8] ;  /* 0x000dd80001907983 */ /* 0x000ee80000300a00 */
[----:B------:R-:W-:Y:S04]  /*12e70*/  STL [R1+0xae4], R124 ;  /* 0x000ae47c01007387 */ /* 0x000fe80000100800 */
[----:B------:R-:W5:Y:S04]  /*12e80*/  LDL.LU.64 R146, [R1+0xbe8] ;  /* 0x000be80001927983 */ /* 0x000f680000300a00 */
[----:B------:R-:W-:Y:S04]  /*12e90*/  STL [R1+0xae0], R125 ;  /* 0x000ae07d01007387 */ /* 0x000fe80000100800 */
[----:B------:R-:W5:Y:S04]  /*12ea0*/  LDL.LU.64 R206, [R1+0xbd8] ;  /* 0x000bd80001ce7983 */ /* 0x000f680000300a00 */
[----:B------:R-:W-:Y:S04]  /*12eb0*/  STL [R1+0xaec], R42 ;  /* 0x000aec2a01007387 */ /* 0x000fe80000100800 */
[----:B------:R-:W5:Y:S04]  /*12ec0*/  LDL.LU.64 R236, [R1+0xbc8] ;  /* 0x000bc80001ec7983 */ /* 0x000f680000300a00 */
[----:B------:R-:W-:Y:S04]  /*12ed0*/  STL [R1+0xae8], R43 ;  /* 0x000ae82b01007387 */ /* 0x000fe80000100800 */
[----:B--2---:R2:W-:Y:S01]  /*12ee0*/  STL [R1+0xaf4], R228 ;  /* 0x000af4e401007387 */ /* 0x0045e20000100800 */
[----:B-1----:R-:W-:-:S03]  /*12ef0*/  MOV R2, R229 ;  /* 0x000000e500027202 */ /* 0x002fc60000000f00 */
[----:B------:R-:W5:Y:S04]  /*12f00*/  LDL.LU.64 R238, [R1+0xbb8] ;  /* 0x000bb80001ee7983 */ /* 0x000f680000300a00 */
[----:B--2---:R-:W2:Y:S04]  /*12f10*/  LDL.LU.64 R228, [R1+0xba8] ;  /* 0x000ba80001e47983 */ /* 0x004ea80000300a00 */
[----:B------:R1:W-:Y:S04]  /*12f20*/  STL [R1+0xaf0], R2 ;  /* 0x000af00201007387 */ /* 0x0003e80000100800 */
[----:B----4-:R-:W-:Y:S01]  /*12f30*/  STL [R1+0xafc], R204 ;  /* 0x000afccc01007387 */ /* 0x010fe20000100800 */
[----:B-1----:R-:W-:-:S03]  /*12f40*/  IMAD.MOV.U32 R2, RZ, RZ, R205 ;  /* 0x000000ffff027224 */ /* 0x002fc600078e00cd */
[----:B------:R-:W-:Y:S04]  /*12f50*/  STL [R1+0xb04], R230 ;  /* 0x000b04e601007387 */ /* 0x000fe80000100800 */
[----:B------:R1:W-:Y:S04]  /*12f60*/  STL [R1+0xaf8], R2 ;  /* 0x000af80201007387 */ /* 0x0003e80000100800 */
[----:B------:R-:W-:Y:S01]  /*12f70*/  STL [R1+0xb0c], R248 ;  /* 0x000b0cf801007387 */ /* 0x000fe20000100800 */
[----:B-1----:R-:W-:-:S05]  /*12f80*/  IMAD.MOV.U32 R2, RZ, RZ, R231 ;  /* 0x000000ffff027224 */ /* 0x002fca00078e00e7 */
[----:B------:R1:W-:Y:S04]  /*12f90*/  STL [R1+0xb00], R2 ;  /* 0x000b000201007387 */ /* 0x0003e80000100800 */
[----:B------:R-:W-:Y:S01]  /*12fa0*/  STL [R1+0xb14], R64 ;  /* 0x000b144001007387 */ /* 0x000fe20000100800 */
[----:B-1----:R-:W-:-:S05]  /*12fb0*/  MOV R2, R249 ;  /* 0x000000f900027202 */ /* 0x002fca0000000f00 */
[----:B------:R3:W-:Y:S04]  /*12fc0*/  STL [R1+0xb08], R2 ;  /* 0x000b080201007387 */ /* 0x0007e80000100800 */
[----:B------:R-:W4:Y:S04]  /*12fd0*/  LDL.LU.64 R148, [R1+0xe10] ;  /* 0x000e100001947983 */ /* 0x000f280000300a00 */
[----:B------:R-:W-:Y:S04]  /*12fe0*/  STL [R1+0xb10], R65 ;  /* 0x000b104101007387 */ /* 0x000fe80000100800 */
[----:B------:R-:W-:Y:S04]  /*12ff0*/  STL [R1+0xb1c], R134 ;  /* 0x000b1c8601007387 */ /* 0x000fe80000100800 */
[----:B------:R-:W4:Y:S04]  /*13000*/  LDL.LU.64 R230, [R1+0xc18] ;  /* 0x000c180001e67983 */ /* 0x000f280000300a00 */
[----:B------:R-:W-:Y:S04]  /*13010*/  STL [R1+0xb18], R135 ;  /* 0x000b188701007387 */ /* 0x000fe80000100800 */
[----:B------:R-:W-:Y:S04]  /*13020*/  STL [R1+0xb24], R56 ;  /* 0x000b243801007387 */ /* 0x000fe80000100800 */
[----:B------:R-:W4:Y:S04]  /*13030*/  LDL.LU.64 R248, [R1+0xc08] ;  /* 0x000c080001f87983 */ /* 0x000f280000300a00 */
[----:B------:R-:W-:Y:S04]  /*13040*/  STL [R1+0xb20], R57 ;  /* 0x000b203901007387 */ /* 0x000fe80000100800 */
[----:B------:R-:W4:Y:S04]  /*13050*/  LDL.LU.64 R150, [R1+0xbf0] ;  /* 0x000bf00001967983 */ /* 0x000f280000300a00 */
[----:B------:R-:W-:Y:S04]  /*13060*/  STL [R1+0xb2c], R38 ;  /* 0x000b2c2601007387 */ /* 0x000fe80000100800 */
[----:B------:R-:W-:Y:S04]  /*13070*/  STL [R1+0xb28], R39 ;  /* 0x000b282701007387 */ /* 0x000fe80000100800 */
[----:B------:R-:W4:Y:S01]  /*13080*/  LDL.LU.64 R204, [R1+0xbe0] ;  /* 0x000be00001cc7983 */ /* 0x000f220000300a00 */
[----:B---3--:R-:W-:-:S03]  /*13090*/  IMAD.MOV.U32 R2, RZ, RZ, R145 ;  /* 0x000000ffff027224 */ /* 0x008fc600078e0091 */
[----:B------:R-:W-:Y:S04]  /*130a0*/  STL [R1+0xb34], R144 ;  /* 0x000b349001007387 */ /* 0x000fe80000100800 */
[----:B-----5:R-:W-:Y:S04]  /*130b0*/  STL [R1+0xb3c], R146 ;  /* 0x000b3c9201007387 */ /* 0x020fe80000100800 */
[----:B------:R1:W-:Y:S04]  /*130c0*/  STL [R1+0xb30], R2 ;  /* 0x000b300201007387 */ /* 0x0003e80000100800 */
[----:B------:R-:W-:Y:S01]  /*130d0*/  STL [R1+0xb44], R206 ;  /* 0x000b44ce01007387 */ /* 0x000fe20000100800 */
[----:B-1----:R-:W-:-:S05]  /*130e0*/  IMAD.MOV.U32 R2, RZ, RZ, R147 ;  /* 0x000000ffff027224 */ /* 0x002fca00078e0093 */
[----:B------:R1:W-:Y:S04]  /*130f0*/  STL [R1+0xb38], R2 ;  /* 0x000b380201007387 */ /* 0x0003e80000100800 */
[----:B------:R-:W-:Y:S01]  /*13100*/  STL [R1+0xb4c], R236 ;  /* 0x000b4cec01007387 */ /* 0x000fe20000100800 */
[----:B-1----:R-:W-:-:S05]  /*13110*/  MOV R2, R207 ;  /* 0x000000cf00027202 */ /* 0x002fca0000000f00 */
[----:B------:R1:W-:Y:S04]  /*13120*/  STL [R1+0xb40], R2 ;  /* 0x000b400201007387 */ /* 0x0003e80000100800 */
[----:B------:R-:W3:Y:S01]  /*13130*/  LDL.LU.64 R206, [R1+0xe28] ;  /* 0x000e280001ce7983 */ /* 0x000ee20000300a00 */
[----:B-1----:R-:W-:-:S05]  /*13140*/  IMAD.MOV.U32 R2, RZ, RZ, R237 ;  /* 0x000000ffff027224 */ /* 0x002fca00078e00ed */
[----:B------:R1:W-:Y:S02]  /*13150*/  STL [R1+0xb48], R2 ;  /* 0x000b480201007387 */ /* 0x0003e40000100800 */
[----:B-1----:R-:W-:Y:S02]  /*13160*/  IMAD.MOV.U32 R2, RZ, RZ, R239 ;  /* 0x000000ffff027224 */ /* 0x002fe400078e00ef */
[----:B------:R-:W-:Y:S04]  /*13170*/  STL [R1+0xb54], R238 ;  /* 0x000b54ee01007387 */ /* 0x000fe80000100800 */
[----:B--2---:R-:W-:Y:S04]  /*13180*/  STL [R1+0xb5c], R228 ;  /* 0x000b5ce401007387 */ /* 0x004fe80000100800 */
[----:B------:R1:W-:Y:S04]  /*13190*/  STL [R1+0xb50], R2 ;  /* 0x000b500201007387 */ /* 0x0003e80000100800 */
[----:B------:R-:W2:Y:S01]  /*131a0*/  LDL.LU.64 R236, [R1+0xc58] ;  /* 0x000c580001ec7983 */ /* 0x000ea20000300a00 */
[----:B-1----:R-:W-:-:S03]  /*131b0*/  MOV R2, R229 ;  /* 0x000000e500027202 */ /* 0x002fc60000000f00 */
[----:B------:R-:W-:Y:S04]  /*131c0*/  STL [R1+0xb64], R66 ;  /* 0x000b644201007387 */ /* 0x000fe80000100800 */
[----:B------:R1:W-:Y:S04]  /*131d0*/  STL [R1+0xb58], R2 ;  /* 0x000b580201007387 */ /* 0x0003e80000100800 */
[----:B------:R-:W-:Y:S04]  /*131e0*/  STL [R1+0xb60], R67 ;  /* 0x000b604301007387 */ /* 0x000fe80000100800 */
[----:B------:R-:W5:Y:S04]  /*131f0*/  LDL.LU.64 R238, [R1+0xc48] ;  /* 0x000c480001ee7983 */ /* 0x000f680000300a00 */
[----:B------:R-:W-:Y:S04]  /*13200*/  STL [R1+0xb6c], R62 ;  /* 0x000b6c3e01007387 */ /* 0x000fe80000100800 */
[----:B------:R-:W-:Y:S04]  /*13210*/  STL [R1+0xb68], R63 ;  /* 0x000b683f01007387 */ /* 0x000fe80000100800 */
[----:B----4-:R-:W-:Y:S04]  /*13220*/  STL [R1+0xb74], R148 ;  /* 0x000b749401007387 */ /* 0x010fe80000100800 */
[----:B------:R-:W4:Y:S01]  /*13230*/  LDL.LU.64 R228, [R1+0xc20] ;  /* 0x000c200001e47983 */ /* 0x000f220000300a00 */
[----:B-1----:R-:W-:-:S03]  /*13240*/  IMAD.MOV.U32 R2, RZ, RZ, R149 ;  /* 0x000000ffff027224 */ /* 0x002fc600078e0095 */
[----:B------:R-:W-:Y:S04]  /*13250*/  STL [R1+0xb7c], R230 ;  /* 0x000b7ce601007387 */ /* 0x000fe80000100800 */
[----:B------:R1:W-:Y:S02]  /*13260*/  STL [R1+0xb70], R2 ;  /* 0x000b700201007387 */ /* 0x0003e40000100800 */
[----:B-1----:R-:W-:Y:S02]  /*13270*/  IMAD.MOV.U32 R2, RZ, RZ, R231 ;  /* 0x000000ffff027224 */ /* 0x002fe400078e00e7 */
[----:B------:R-:W4:Y:S04]  /*13280*/  LDL.LU.64 R230, [R1+0xc10] ;  /* 0x000c100001e67983 */ /* 0x000f280000300a00 */
[----:B------:R1:W-:Y:S04]  /*13290*/  STL [R1+0xb78], R2 ;  /* 0x000b780201007387 */ /* 0x0003e80000100800 */
[----:B------:R1:W-:Y:S02]  /*132a0*/  STL [R1+0xb84], R248 ;  /* 0x000b84f801007387 */ /* 0x0003e40000100800 */
[----:B-1----:R-:W-:-:S02]  /*132b0*/  MOV R2, R249 ;  /* 0x000000f900027202 */ /* 0x002fc40000000f00 */
[----:B------:R-:W-:Y:S04]  /*132c0*/  STL [R1+0xb8c], R150 ;  /* 0x000b8c9601007387 */ /* 0x000fe80000100800 */
[----:B------:R1:W-:Y:S04]  /*132d0*/  STL [R1+0xb80], R2 ;  /* 0x000b800201007387 */ /* 0x0003e80000100800 */
[----:B------:R-:W4:Y:S01]  /*132e0*/  LDL.LU.64 R248, [R1+0xc00] ;  /* 0x000c000001f87983 */ /* 0x000f220000300a00 */
[----:B-1----:R-:W-:-:S03]  /*132f0*/  IMAD.MOV.U32 R2, RZ, RZ, R151 ;  /* 0x000000ffff027224 */ /* 0x002fc600078e0097 */
[----:B------:R-:W-:Y:S04]  /*13300*/  STL [R1+0xb94], R204 ;  /* 0x000b94cc01007387 */ /* 0x000fe80000100800 */
        /* <DEDUP_REMOVED lines=9> */
[----:B------:R-:W4:Y:S04]  /*133a0*/  LDL.LU.64 R136, [R1+0xe30] ;  /* 0x000e300001887983 */ /* 0x000f280000300a00 */
[----:B---3--:R-:W-:Y:S04]  /*133b0*/  STL [R1+0xbb4], R206 ;  /* 0x000bb4ce01007387 */ /* 0x008fe80000100800 */
[----:B------:R-:W3:Y:S01]  /*133c0*/  LDL.LU.64 R138, [R1+0xe00] ;  /* 0x000e0000018a7983 */ /* 0x000ee20000300a00 */
[----:B-1----:R-:W-:-:S03]  /*133d0*/  MOV R2, R207 ;  /* 0x000000cf00027202 */ /* 0x002fc60000000f00 */
[----:B------:R-:W3:Y:S04]  /*133e0*/  LDL.LU.64 R140, [R1+0xdf0] ;  /* 0x000df000018c7983 */ /* 0x000ee80000300a00 */
[----:B------:R1:W-:Y:S04]  /*133f0*/  STL [R1+0xbb0], R2 ;  /* 0x000bb00201007387 */ /* 0x0003e80000100800 */
[----:B--2---:R-:W-:Y:S04]  /*13400*/  STL [R1+0xbbc], R236 ;  /* 0x000bbcec01007387 */ /* 0x004fe80000100800 */
[----:B------:R-:W2:Y:S01]  /*13410*/  LDL.LU.64 R142, [R1+0xc60] ;  /* 0x000c6000018e7983 */ /* 0x000ea20000300a00 */
[----:B-1----:R-:W-:-:S03]  /*13420*/  IMAD.MOV.U32 R2, RZ, RZ, R237 ;  /* 0x000000ffff027224 */ /* 0x002fc600078e00ed */
[----:B------:R-:W2:Y:S04]  /*13430*/  LDL.LU.64 R144, [R1+0xc50] ;  /* 0x000c500001907983 */ /* 0x000ea80000300a00 */
[----:B------:R1:W-:Y:S04]  /*13440*/  STL [R1+0xbb8], R2 ;  /* 0x000bb80201007387 */ /* 0x0003e80000100800 */
[----:B-----5:R-:W-:Y:S04]  /*13450*/  STL [R1+0xbc4], R238 ;  /* 0x000bc4ee01007387 */ /* 0x020fe80000100800 */
[----:B------:R-:W5:Y:S01]  /*13460*/  LDL.LU.64 R146, [R1+0xc40] ;  /* 0x000c400001927983 */ /* 0x000f620000300a00 */
[----:B-1----:R-:W-:-:S03]  /*13470*/  IMAD.MOV.U32 R2, RZ, RZ, R239 ;  /* 0x000000ffff027224 */ /* 0x002fc600078e00ef */
[----:B------:R-:W5:Y:S04]  /*13480*/  LDL.LU.64 R148, [R1+0xc28] ;  /* 0x000c280001947983 */ /* 0x000f680000300a00 */
[----:B------:R1:W-:Y:S04]  /*13490*/  STL [R1+0xbc0], R2 ;  /* 0x000bc00201007387 */ /* 0x0003e80000100800 */
[----:B----4-:R-:W-:Y:S04]  /*134a0*/  STL [R1+0xbcc], R228 ;  /* 0x000bcce401007387 */ /* 0x010fe80000100800 */
[----:B------:R-:W4:Y:S01]  /*134b0*/  LDL.LU.64 R150, [R1+0xc30] ;  /* 0x000c300001967983 */ /* 0x000f220000300a00 */
[----:B-1----:R-:W-:-:S03]  /*134c0*/  MOV R2, R229 ;  /* 0x000000e500027202 */ /* 0x002fc60000000f00 */
[----:B------:R-:W4:Y:S04]  /*134d0*/  LDL.LU.64 R204, [R1+0xe38] ;  /* 0x000e380001cc7983 */ /* 0x000f280000300a00 */
[----:B------:R1:W-:Y:S04]  /*134e0*/  STL [R1+0xbc8], R2 ;  /* 0x000bc80201007387 */ /* 0x0003e80000100800 */
[----:B------:R-:W-:Y:S04]  /*134f0*/  STL [R1+0xbd4], R230 ;  /* 0x000bd4e601007387 */ /* 0x000fe80000100800 */
[----:B------:R-:W4:Y:S01]  /*13500*/  LDL.LU.64 R206, [R1+0xe20] ;  /* 0x000e200001ce7983 */ /* 0x000f220000300a00 */
[----:B-1----:R-:W-:-:S03]  /*13510*/  IMAD.MOV.U32 R2, RZ, RZ, R231 ;  /* 0x000000ffff027224 */ /* 0x002fc600078e00e7 */
[----:B------:R-:W4:Y:S04]  /*13520*/  LDL.LU.64 R236, [R1+0xe18] ;  /* 0x000e180001ec7983 */ /* 0x000f280000300a00 */
[----:B------:R1:W-:Y:S04]  /*13530*/  STL [R1+0xbd0], R2 ;  /* 0x000bd00201007387 */ /* 0x0003e80000100800 */
[----:B------:R1:W-:Y:S04]  /*13540*/  STL [R1+0xbdc], R248 ;  /* 0x000bdcf801007387 */ /* 0x0003e80000100800 */
[----:B------:R-:W4:Y:S01]  /*13550*/  LDL.LU.64 R238, [R1+0xe08] ;  /* 0x000e080001ee7983 */ /* 0x000f220000300a00 */
[----:B-1----:R-:W-:-:S03]  /*13560*/  IMAD.MOV.U32 R2, RZ, RZ, R249 ;  /* 0x000000ffff027224 */ /* 0x002fc600078e00f9 */
[----:B------:R-:W4:Y:S04]  /*13570*/  LDL.LU.64 R248, [R1+0xdf8] ;  /* 0x000df80001f87983 */ /* 0x000f280000300a00 */
[----:B------:R1:W-:Y:S04]  /*13580*/  STL [R1+0xbd8], R2 ;  /* 0x000bd80201007387 */ /* 0x0003e80000100800 */
[----:B------:R-:W-:Y:S04]  /*13590*/  STL [R1+0xbe4], R132 ;  /* 0x000be48401007387 */ /* 0x000fe80000100800 */
[----:B------:R-:W4:Y:S04]  /*135a0*/  LDL.LU.64 R228, [R1+0xde8] ;  /* 0x000de80001e47983 */ /* 0x000f280000300a00 */
[----:B------:R-:W-:Y:S04]  /*135b0*/  STL [R1+0xbe0], R133 ;  /* 0x000be08501007387 */ /* 0x000fe80000100800 */
[----:B------:R-:W-:Y:S04]  /*135c0*/  STL [R1+0xbec], R128 ;  /* 0x000bec8001007387 */ /* 0x000fe80000100800 */
[----:B------:R-:W4:Y:S04]  /*135d0*/  LDL.LU.64 R230, [R1+0xc68] ;  /* 0x000c680001e67983 */ /* 0x000f280000300a00 */
[----:B------:R-:W-:Y:S01]  /*135e0*/  STL [R1+0xbe8], R129 ;  /* 0x000be88101007387 */ /* 0x000fe20000100800 */
[----:B-1----:R-:W-:-:S03]  /*135f0*/  MOV R2, R137 ;  /* 0x0000008900027202 */ /* 0x002fc60000000f00 */
[----:B------:R-:W-:Y:S04]  /*13600*/  STL [R1+0xbf4], R136 ;  /* 0x000bf48801007387 */ /* 0x000fe80000100800 */
[----:B---3--:R-:W-:Y:S04]  /*13610*/  STL [R1+0xbfc], R138 ;  /* 0x000bfc8a01007387 */ /* 0x008fe80000100800 */
[----:B------:R1:W-:Y:S04]  /*13620*/  STL [R1+0xbf0], R2 ;  /* 0x000bf00201007387 */ /* 0x0003e80000100800 */
[----:B------:R-:W-:Y:S01]  /*13630*/  STL [R1+0xc04], R140 ;  /* 0x000c048c01007387 */ /* 0x000fe20000100800 */
[----:B-1----:R-:W-:-:S05]  /*13640*/  IMAD.MOV.U32 R2, RZ, RZ, R139 ;  /* 0x000000ffff027224 */ /* 0x002fca00078e008b */
[----:B------:R1:W-:Y:S02]  /*13650*/  STL [R1+0xbf8], R2 ;  /* 0x000bf80201007387 */ /* 0x0003e40000100800 */
[----:B-1----:R-:W-:Y:S02]  /*13660*/  IMAD.MOV.U32 R2, RZ, RZ, R141 ;  /* 0x000000ffff027224 */ /* 0x002fe400078e008d */
[----:B--2---:R-:W-:Y:S04]  /*13670*/  STL [R1+0xc0c], R142 ;  /* 0x000c0c8e01007387 */ /* 0x004fe80000100800 */
[----:B------:R1:W-:Y:S04]  /*13680*/  STL [R1+0xc00], R2 ;  /* 0x000c000201007387 */ /* 0x0003e80000100800 */
[----:B------:R-:W-:Y:S01]  /*13690*/  STL [R1+0xc14], R144 ;  /* 0x000c149001007387 */ /* 0x000fe20000100800 */
[----:B-1----:R-:W-:-:S05]  /*136a0*/  MOV R2, R143 ;  /* 0x0000008f00027202 */ /* 0x002fca0000000f00 */
[----:B------:R1:W-:Y:S04]  /*136b0*/  STL [R1+0xc08], R2 ;  /* 0x000c080201007387 */ /* 0x0003e80000100800 */
[----:B-----5:R-:W-:Y:S01]  /*136c0*/  STL [R1+0xc1c], R146 ;  /* 0x000c1c9201007387 */ /* 0x020fe20000100800 */
[----:B-1----:R-:W-:-:S05]  /*136d0*/  IMAD.MOV.U32 R2, RZ, RZ, R145 ;  /* 0x000000ffff027224 */ /* 0x002fca00078e0091 */
[----:B------:R1:W-:Y:S04]  /*136e0*/  STL [R1+0xc10], R2 ;  /* 0x000c100201007387 */ /* 0x0003e80000100800 */
[----:B------:R-:W-:Y:S01]  /*136f0*/  STL [R1+0xc24], R148 ;  /* 0x000c249401007387 */ /* 0x000fe20000100800 */
[----:B-1----:R-:W-:-:S05]  /*13700*/  IMAD.MOV.U32 R2, RZ, RZ, R147 ;  /* 0x000000ffff027224 */ /* 0x002fca00078e0093 */
[----:B------:R1:W-:Y:S04]  /*13710*/  STL [R1+0xc18], R2 ;  /* 0x000c180201007387 */ /* 0x0003e80000100800 */
[----:B----4-:R-:W-:Y:S01]  /*13720*/  STL [R1+0xc2c], R150 ;  /* 0x000c2c9601007387 */ /* 0x010fe20000100800 */
        /* <DEDUP_REMOVED lines=14> */
[----:B------:R2:W-:Y:S01]  /*13810*/  STL [R1+0xc54], R248 ;  /* 0x000c54f801007387 */ /* 0x0005e20000100800 */
[----:B-1----:R-:W-:-:S05]  /*13820*/  IMAD.MOV.U32 R2, RZ, RZ, R239 ;  /* 0x000000ffff027224 */ /* 0x002fca00078e00ef */
[----:B------:R1:W-:Y:S01]  /*13830*/  STL [R1+0xc48], R2 ;  /* 0x000c480201007387 */ /* 0x0003e20000100800 */
[----:B--2---:R-:W2:Y:S01]  /*13840*/  S2R R248, SR_TID.X ;  /* 0x0000000000f87919 */ /* 0x004ea20000002100 */
[----:B-1----:R-:W-:Y:S02]  /*13850*/  MOV R2, R249 ;  /* 0x000000f900027202 */ /* 0x002fe40000000f00 */
[----:B------:R-:W-:Y:S04]  /*13860*/  STL [R1+0xc5c], R228 ;  /* 0x000c5ce401007387 */ /* 0x000fe80000100800 */
[----:B------:R1:W-:Y:S04]  /*13870*/  STL [R1+0xc50], R2 ;  /* 0x000c500201007387 */ /* 0x0003e80000100800 */
[----:B------:R-:W-:Y:S01]  /*13880*/  STL [R1+0xc64], R230 ;  /* 0x000c64e601007387 */ /* 0x000fe20000100800 */
[----:B-1----:R-:W-:-:S05]  /*13890*/  IMAD.MOV.U32 R2, RZ, RZ, R229 ;  /* 0x000000ffff027224 */ /* 0x002fca00078e00e5 */
[----:B------:R1:W-:Y:S02]  /*138a0*/  STL [R1+0xc58], R2 ;  /* 0x000c580201007387 */ /* 0x0003e40000100800 */
[----:B-1----:R-:W-:-:S05]  /*138b0*/  IMAD.MOV.U32 R2, RZ, RZ, R231 ;  /* 0x000000ffff027224 */ /* 0x002fca00078e00e7 */
[----:B------:R1:W-:Y:S04]  /*138c0*/  STL [R1+0xc60], R2 ;  /* 0x000c600201007387 */ /* 0x0003e80000100800 */
[----:B------:R3:W-:Y:S04]  /*138d0*/  STL [R1+0xc6c], R130 ;  /* 0x000c6c8201007387 */ /* 0x0007e80000100800 */
[----:B------:R3:W-:Y:S04]  /*138e0*/  STL [R1+0xc68], R131 ;  /* 0x000c688301007387 */ /* 0x0007e80000100800 */
        /* <DEDUP_REMOVED lines=11> */
[----:B--2---:R-:W-:-:S03]  /*139a0*/  LOP3.LUT R3, R248, 0x7, RZ, 0xc0, !PT ;  /* 0x00000007f8037812 */ /* 0x004fc600078ec0ff */
[----:B------:R3:W-:Y:S04]  /*139b0*/  STL [R1+0x208], RZ ;  /* 0x000208ff01007387 */ /* 0x0007e80000100800 */
[----:B------:R3:W-:Y:S04]  /*139c0*/  STL [R1+0x20c], RZ ;  /* 0x00020cff01007387 */ /* 0x0007e80000100800 */
[----:B------:R3:W-:Y:S04]  /*139d0*/  STL [R1+0x1f0], RZ ;  /* 0x0001f0ff01007387 */ /* 0x0007e80000100800 */
[----:B------:R3:W-:Y:S04]  /*139e0*/  STL [R1+0x1f4], RZ ;  /* 0x0001f4ff01007387 */ /* 0x0007e80000100800 */
[----:B------:R3:W-:Y:S01]  /*139f0*/  STL [R1+0x1f8], RZ ;  /* 0x0001f8ff01007387 */ /* 0x0007e20000100800 */
[----:B------:R-:W-:-:S03]  /*13a00*/  SHF.L.U32 R246, R248, 0x1, RZ ;  /* 0x00000001f8f67819 */ /* 0x000fc600000006ff */
[----:B------:R3:W-:Y:S01]  /*13a10*/  STL [R1+0x1fc], RZ ;  /* 0x0001fcff01007387 */ /* 0x0007e20000100800 */
[----:B------:R-:W-:-:S03]  /*13a20*/  IMAD R3, R3, 0x110, RZ ;  /* 0x0000011003037824 */ /* 0x000fc600078e02ff */
[----:B------:R3:W-:Y:S04]  /*13a30*/  STL [R1+0x1e0], RZ ;  /* 0x0001e0ff01007387 */ /* 0x0007e80000100800 */
[----:B------:R3:W-:Y:S01]  /*13a40*/  STL [R1+0x1e4], RZ ;  /* 0x0001e4ff01007387 */ /* 0x0007e20000100800 */
[----:B------:R-:W-:-:S03]  /*13a50*/  SHF.R.S32.HI R37, RZ, 0x1f, R252 ;  /* 0x0000001fff257819 */ /* 0x000fc600000114fc */
[----:B------:R3:W-:Y:S01]  /*13a60*/  STL [R1+0x1e8], RZ ;  /* 0x0001e8ff01007387 */ /* 0x0007e20000100800 */
[----:B-1----:R-:W-:-:S03]  /*13a70*/  LOP3.LUT R2, R246, 0x40, RZ, 0xc0, !PT ;  /* 0x00000040f6027812 */ /* 0x002fc600078ec0ff */
[----:B------:R3:W-:Y:S01]  /*13a80*/  STL [R1+0x1ec], RZ ;  /* 0x0001ecff01007387 */ /* 0x0007e20000100800 */
[----:B------:R-:W-:-:S03]  /*13a90*/  LOP3.LUT R246, R3, 0x30, R246, 0x78, !PT ;  /* 0x0000003003f67812 */ /* 0x000fc600078e78f6 */
[----:B------:R3:W-:Y:S01]  /*13aa0*/  STL [R1+0x1d0], RZ ;  /* 0x0001d0ff01007387 */ /* 0x0007e20000100800 */
[----:B------:R-:W-:-:S03]  /*13ab0*/  SHF.R.S32.HI R3, RZ, 0x1f, R36 ;  /* 0x0000001fff037819 */ /* 0x000fc60000011424 */
[----:B------:R3:W-:Y:S01]  /*13ac0*/  STL [R1+0x1d4], RZ ;  /* 0x0001d4ff01007387 */ /* 0x0007e20000100800 */
[----:B------:R-:W-:-:S03]  /*13ad0*/  LEA.HI R37, R37, R252, RZ, 0x6 ;  /* 0x000000fc25257211 */ /* 0x000fc600078f30ff */
[----:B------:R3:W-:Y:S04]  /*13ae0*/  STL [R1+0x1d8], RZ ;  /* 0x0001d8ff01007387 */ /* 0x0007e80000100800 */
[----:B------:R3:W-:Y:S04]  /*13af0*/  STL [R1+0x1dc], RZ ;  /* 0x0001dcff01007387 */ /* 0x0007e80000100800 */
[----:B------:R3:W-:Y:S01]  /*13b00*/  STL [R1], RZ ;  /* 0x000000ff01007387 */ /* 0x0007e20000100800 */
[----:B------:R-:W-:-:S03]  /*13b10*/  SHF.L.U64.HI R3, R36, 0x2, R3 ;  /* 0x0000000224037819 */ /* 0x000fc60000010203 */
[----:B------:R3:W-:Y:S01]  /*13b20*/  STL [R1+0x4], RZ ;  /* 0x000004ff01007387 */ /* 0x0007e20000100800 */
[----:B------:R-:W-:-:S03]  /*13b30*/  IMAD.SHL.U32 R244, R36, 0x4, RZ ;  /* 0x0000000424f47824 */ /* 0x000fc600078e00ff */
[----:B------:R3:W-:Y:S01]  /*13b40*/  STL [R1+0x8], RZ ;  /* 0x000008ff01007387 */ /* 0x0007e20000100800 */
[----:B------:R-:W-:-:S03]  /*13b50*/  SHF.R.S32.HI R36, RZ, 0x6, R37 ;  /* 0x00000006ff247819 */ /* 0x000fc60000011425 */
[----:B------:R3:W-:Y:S04]  /*13b60*/  STL [R1+0xc], RZ ;  /* 0x00000cff01007387 */ /* 0x0007e80000100800 */
[----:B------:R3:W-:Y:S04]  /*13b70*/  STL [R1+0x90], RZ ;  /* 0x000090ff01007387 */ /* 0x0007e80000100800 */
[----:B------:R3:W-:Y:S04]  /*13b80*/  STL [R1+0x94], RZ ;  /* 0x000094ff01007387 */ /* 0x0007e80000100800 */
[----:B------:R3:W-:Y:S04]  /*13b90*/  STL [R1+0x98], RZ ;  /* 0x000098ff01007387 */ /* 0x0007e80000100800 */
[----:B------:R3:W-:Y:S04]  /*13ba0*/  STL [R1+0x9c], RZ ;  /* 0x00009cff01007387 */ /* 0x0007e80000100800 */
[----:B------:R3:W-:Y:S04]  /*13bb0*/  STL [R1+0x100], RZ ;  /* 0x000100ff01007387 */ /* 0x0007e80000100800 */
[----:B------:R3:W-:Y:S04]  /*13bc0*/  STL [R1+0x104], RZ ;  /* 0x000104ff01007387 */ /* 0x0007e80000100800 */
        /* <DEDUP_REMOVED lines=43> */
[----:B------:R-:W-:-:S02]  /*13e80*/  LOP3.LUT R4, R248, 0x3, RZ, 0xc0, !PT ;  /* 0x00000003f8047812 */ /* 0x000fc400078ec0ff */
[----:B------:R-:W-:Y:S02]  /*13e90*/  LOP3.LUT R2, R2, 0x1c, R248, 0xf8, !PT ;  /* 0x0000001c02027812 */ /* 0x000fe400078ef8f8 */
[----:B------:R-:W-:Y:S01]  /*13ea0*/  SHF.R.S32.HI R245, RZ, 0x1f, R0 ;  /* 0x0000001ffff57819 */ /* 0x000fe20000011400 */
[----:B------:R-:W-:Y:S01]  /*13eb0*/  IMAD R4, R4, 0x420, RZ ;  /* 0x0000042004047824 */ /* 0x000fe200078e02ff */
[----:B------:R-:W-:Y:S02]  /*13ec0*/  CS2R R92, SRZ ;  /* 0x00000000005c7805 */ /* 0x000fe4000001ff00 */
[----:B------:R-:W-:Y:S02]  /*13ed0*/  CS2R R94, SRZ ;  /* 0x00000000005e7805 */ /* 0x000fe4000001ff00 */
[C---:B------:R-:W-:Y:S01]  /*13ee0*/  SHF.L.U64.HI R245, R0.reuse, 0x2, R245 ;  /* 0x0000000200f57819 */ /* 0x040fe200000102f5 */
[----:B------:R-:W-:Y:S01]  /*13ef0*/  IMAD.SHL.U32 R0, R0, 0x4, RZ ;  /* 0x0000000400007824 */ /* 0x000fe200078e00ff */
[----:B------:R-:W-:-:S02]  /*13f00*/  LOP3.LUT R2, R4, R2, RZ, 0x3c, !PT ;  /* 0x0000000204027212 */ /* 0x000fc400078e3cff */
        /* <DEDUP_REMOVED lines=87> */
[----:B------:R-:W-:Y:S01]  /*14480*/  CS2R R230, SRZ ;  /* 0x0000000000e67805 */ /* 0x000fe2000001ff00 */
[----:B------:R-:W-:Y:S01]  /*14490*/  UMOV UR5, 0x1 ;  /* 0x0000000100057882 */ /* 0x000fe20000000000 */
[----:B---3--:R-:W-:-:S05]  /*144a0*/  UMOV UR6, 0xffffffff ;  /* 0xffffffff00067882 */ /* 0x008fca0000000000 */
.L_x_1:
[----:B--2---:R-:W2:Y:S01]  /*144b0*/  LDL.LU.64 R240, [R1+0x220] ;  /* 0x0002200001f07983 */ /* 0x004ea20000300a00 */
[----:B------:R-:W-:-:S04]  /*144c0*/  DEPBAR.LE SB0, 0x2 ;  /* 0x000080800000791a */ /* 0x000fc80000000000 */
[----:B------:R-:W2:Y:S04]  /*144d0*/  LDL.LU.64 R242, [R1+0x228] ;  /* 0x0002280001f27983 */ /* 0x000ea80000300a00 */
[----:B------:R-:W3:Y:S04]  /*144e0*/  LDL.LU.64 R232, [R1+0x210] ;  /* 0x0002100001e87983 */ /* 0x000ee80000300a00 */
[----:B------:R-:W3:Y:S04]  /*144f0*/  LDL.LU.64 R234, [R1+0x218] ;  /* 0x0002180001ea7983 */ /* 0x000ee80000300a00 */
[----:B------:R-:W4:Y:S04]  /*14500*/  LDL.LU.64 R132, [R1+0x200] ;  /* 0x0002000001847983 */ /* 0x000f280000300a00 */
[----:B------:R-:W4:Y:S01]  /*14510*/  LDL.LU.64 R134, [R1+0x208] ;  /* 0x0002080001867983 */ /* 0x000f220000300a00 */
[----:B------:R-:W-:Y:S01]  /*14520*/  UIADD3 UR6, UR6, 0x1, URZ ;  /* 0x0000000106067890 */ /* 0x000fe2000fffe03f */
[----:B------:R-:W-:-:S02]  /*14530*/  LOP3.LUT R252, R2, 0x20, RZ, 0x3c, !PT ;  /* 0x0000002002fc7812 */ /* 0x000fc400078e3cff */
[----:B------:R-:W-:Y:S01]  /*14540*/  STL [R1+0x1498], R228 ;  /* 0x001498e401007387 */ /* 0x000fe20000100800 */
[----:B------:R-:W-:-:S03]  /*14550*/  UISETP.GT.AND UP0, UPT, UR6, 0x1, UPT ;  /* 0x000000010600788c */ /* 0x000fc6000bf04270 */
[----:B------:R-:W-:Y:S01]  /*14560*/  STL [R1+0x1494], R229 ;  /* 0x001494e501007387 */ /* 0x000fe20000100800 */
[----:B------:R-:W-:-:S03]  /*14570*/  USEL UR6, UR6, URZ, !UP0 ;  /* 0x0000003f06067287 */ /* 0x000fc6000c000000 */
[----:B------:R-:W-:Y:S01]  /*14580*/  STL [R1+0x1490], R230 ;  /* 0x001490e601007387 */ /* 0x000fe20000100800 */
[----:B------:R-:W-:Y:S02]  /*14590*/  ULEA UR7, UR6, UR4, 0x10 ;  /* 0x0000000406077291 */ /* 0x000fe4000f8e803f */
[----:B------:R-:W-:Y:S01]  /*145a0*/  ULEA UR10, UR6, UR4, 0xe ;  /* 0x00000004060a7291 */ /* 0x000fe2000f8e703f */
[----:B------:R-:W-:Y:S06]  /*145b0*/  BAR.SYNC.DEFER_BLOCKING 0x0 ;  /* 0x0000000000007b1d */ /* 0x000fec0000010000 */
[----:B------:R-:W-:Y:S04]  /*145c0*/  STL [R1+0x148c], R231 ;  /* 0x00148ce701007387 */ /* 0x000fe80000100800 */
[----:B-----5:R-:W-:Y:S04]  /*145d0*/  STL [R1+0x1184], R247 ;  /* 0x001184f701007387 */ /* 0x020fe80000100800 */
[----:B------:R-:W-:Y:S04]  /*145e0*/  STL [R1+0x1180], R244 ;  /* 0x001180f401007387 */ /* 0x000fe80000100800 */
[----:B------:R-:W-:Y:S04]  /*145f0*/  STL [R1+0x117c], R245 ;  /* 0x00117cf501007387 */ /* 0x000fe80000100800 */
[----:B------:R-:W-:Y:S04]  /*14600*/  LDS R124, [R2+UR7] ;  /* 0x00000007027c7984 */ /* 0x000fe80008000800 */
[----:B------:R-:W-:Y:S04]  /*14610*/  LDS R126, [R2+UR7+0x1000] ;  /* 0x00100007027e7984 */ /* 0x000fe80008000800 */
[----:B------:R-:W-:Y:S04]  /*14620*/  LDS R125, [R252+UR7] ;  /* 0x00000007fc7d7984 */ /* 0x000fe80008000800 */
[----:B------:R-:W-:Y:S04]  /*14630*/  LDS R127, [R252+UR7+0x1000] ;  /* 0x00100007fc7f7984 */ /* 0x000fe80008000800 */
[----:B------:R-:W1:Y:S04]  /*14640*/  LDSM.16.M88.4 R56, [R246+UR10+0x20000] ;  /* 0x0200000af638783b */ /* 0x000e680008000200 */
[----:B------:R-:W1:Y:S04]  /*14650*/  LDSM.16.M88.4 R52, [R246+UR10+0x20800] ;  /* 0x0208000af634783b */ /* 0x000e680008000200 */
[----:B------:R-:W1:Y:S04]  /*14660*/  LDSM.16.M88.4 R60, [R246+UR10+0x21000] ;  /* 0x0210000af63c783b */ /* 0x000e680008000200 */
[----:B------:R-:W1:Y:S04]  /*14670*/  LDSM.16.M88.4 R48, [R246+UR10+0x21800] ;  /* 0x0218000af630783b */ /* 0x000e680008000200 */
[----:B------:R-:W1:Y:S04]  /*14680*/  LDSM.16.M88.4 R44, [R246+UR10+0x22000] ;  /* 0x0220000af62c783b */ /* 0x000e680008000200 */
[----:B------:R-:W1:Y:S04]  /*14690*/  LDSM.16.M88.4 R40, [R246+UR10+0x22800] ;  /* 0x0228000af628783b */ /* 0x000e680008000200 */
[----:B------:R-:W1:Y:S04]  /*146a0*/  LDSM.16.M88.4 R36, [R246+UR10+0x23000] ;  /* 0x0230000af624783b */ /* 0x000e680008000200 */
[----:B------:R-:W1:Y:S04]  /*146b0*/  LDSM.16.M88.4 R224, [R246+UR10+0x23800] ;  /* 0x0238000af6e0783b */ /* 0x000e680008000200 */
[----:B------:R-:W-:Y:S04]  /*146c0*/  STL [R1+0xed4], R3 ;  /* 0x000ed40301007387 */ /* 0x000fe80000100800 */
[----:B------:R-:W-:Y:S04]  /*146d0*/  STL [R1+0xed0], R0 ;  /* 0x000ed00001007387 */ /* 0x000fe80000100800 */
[----:B-1----:R-:W-:Y:S04]  /*146e0*/  STL [R1+0x147c], R58 ;  /* 0x00147c3a01007387 */ /* 0x002fe80000100800 */
[----:B------:R-:W-:Y:S04]  /*146f0*/  STL [R1+0x1478], R59 ;  /* 0x0014783b01007387 */ /* 0x000fe80000100800 */
        /* <DEDUP_REMOVED lines=14> */
[----:B------:R3:W-:Y:S04]  /*147e0*/  STL [R1+0x13a4], R246 ;  /* 0x0013a4f601007387 */ /* 0x0007e80000100800 */
[----:B------:R-:W-:Y:S04]  /*147f0*/  LDS R128, [R2+UR7+0x80] ;  /* 0x0000800702807984 */ /* 0x000fe80008000800 */
[----:B------:R-:W-:Y:S04]  /*14800*/  LDS R130, [R2+UR7+0x1080] ;  /* 0x0010800702827984 */ /* 0x000fe80008000800 */
[----:B------:R-:W-:Y:S04]  /*14810*/  LDS R129, [R252+UR7+0x80] ;  /* 0x00008007fc817984 */ /* 0x000fe80008000800 */
[----:B------:R-:W1:Y:S04]  /*14820*/  LDS R131, [R252+UR7+0x1080] ;  /* 0x00108007fc837984 */ /* 0x000e680008000800 */
[----:B------:R-:W-:Y:S04]  /*14830*/  LDS R120, [R2+UR7+0x100] ;  /* 0x0001000702787984 */ /* 0x000fe80008000800 */
[----:B------:R-:W-:Y:S04]  /*14840*/  LDS R122, [R2+UR7+0x1100] ;  /* 0x00110007027a7984 */ /* 0x000fe80008000800 */
[----:B------:R-:W-:Y:S04]  /*14850*/  LDS R121, [R252+UR7+0x100] ;  /* 0x00010007fc797984 */ /* 0x000fe80008000800 */
[----:B------:R-:W1:Y:S04]  /*14860*/  LDS R123, [R252+UR7+0x1100] ;  /* 0x00110007fc7b7984 */ /* 0x000e680008000800 */
[----:B------:R-:W-:Y:S04]  /*14870*/  LDS R64, [R2+UR7+0x180] ;  /* 0x0001800702407984 */ /* 0x000fe80008000800 */
[----:B------:R-:W-:Y:S04]  /*14880*/  LDS R66, [R2+UR7+0x1180] ;  /* 0x0011800702427984 */ /* 0x000fe80008000800 */
[----:B------:R-:W-:Y:S04]  /*14890*/  LDS R65, [R252+UR7+0x180] ;  /* 0x00018007fc417984 */ /* 0x000fe80008000800 */
[----:B------:R-:W1:Y:S01]  /*148a0*/  LDS R67, [R252+UR7+0x1180] ;  /* 0x00118007fc437984 */ /* 0x000e620008000800 */
[C---:B--2---:R-:W-:Y:S03]  /*148b0*/  HMMA.1688.F32.TF32 R228, R124.reuse, R56, R240 ;  /* 0x000000387ce4723c */ /* 0x044fe600000810f0 */
[----:B------:R-:W2:Y:S03]  /*148c0*/  LDL.LU.64 R240, [R1+0x1f0] ;  /* 0x0001f00001f07983 */ /* 0x000ea60000300a00 */
[----:B---3--:R-:W-:-:S15]  /*148d0*/  HMMA.1688.F32.TF32 R244, R124, R52, R232 ;  /* 0x000000347cf4723c */ /* 0x008fde00000810e8 */
[----:B------:R-:W-:-:S02]  /*148e0*/  NOP ;  /* 0x0000000000007918 */ /* 0x000fc40000000000 */
[----:B------:R3:W-:Y:S04]  /*148f0*/  STL.64 [R1+0x1c0], R228 ;  /* 0x0001c0e401007387 */ /* 0x0007e80000100a00 */
[----:B------:R1:W-:Y:S04]  /*14900*/  STL.64 [R1+0x1c8], R230 ;  /* 0x0001c8e601007387 */ /* 0x0003e80000100a00 */
[----:B------:R-:W2:Y:S04]  /*14910*/  LDL.LU.64 R242, [R1+0x1f8] ;  /* 0x0001f80001f27983 */ /* 0x000ea80000300a00 */
[----:B------:R1:W-:Y:S01]  /*14920*/  STL [R1+0x14d4], R244 ;  /* 0x0014d4f401007387 */ /* 0x0003e20000100800 */
[C---:B----4-:R-:W-:Y:S03]  /*14930*/  HMMA.1688.F32.TF32 R132, R124.reuse, R60, R132 ;  /* 0x0000003c7c84723c */ /* 0x050fe60000081084 */
[----:B------:R4:W-:Y:S04]  /*14940*/  STL [R1+0x14d0], R245 ;  /* 0x0014d0f501007387 */ /* 0x0009e80000100800 */
[----:B------:R4:W-:Y:S04]  /*14950*/  STL [R1+0x14cc], R246 ;  /* 0x0014ccf601007387 */ /* 0x0009e80000100800 */
[----:B------:R4:W-:Y:S04]  /*14960*/  STL [R1+0x14c8], R247 ;  /* 0x0014c8f701007387 */ /* 0x0009e80000100800 */
[----:B------:R-:W2:Y:S04]  /*14970*/  LDL.LU.64 R232, [R1+0x1e0] ;  /* 0x0001e00001e87983 */ /* 0x000ea80000300a00 */
[----:B------:R-:W2:Y:S05]  /*14980*/  LDL.LU.64 R234, [R1+0x1e8] ;  /* 0x0001e80001ea7983 */ /* 0x000eaa0000300a00 */
[----:B---3--:R-:W-:Y:S01]  /*14990*/  MOV R229, R132 ;  /* 0x0000008400e57202 */ /* 0x008fe20000000f00 */
[----:B-1----:R-:W-:Y:S01]  /*149a0*/  IMAD.MOV.U32 R230, RZ, RZ, R133 ;  /* 0x000000ffffe67224 */ /* 0x002fe200078e0085 */
[----:B------:R-:W-:Y:S01]  /*149b0*/  MOV R63, R135 ;  /* 0x00000087003f7202 */ /* 0x000fe20000000f00 */
[----:B------:R-:W-:Y:S01]  /*149c0*/  IMAD.MOV.U32 R231, RZ, RZ, R134 ;  /* 0x000000ffffe77224 */ /* 0x000fe200078e0086 */
[----:B------:R-:W3:Y:S04]  /*149d0*/  LDL.LU.64 R132, [R1+0x1d0] ;  /* 0x0001d00001847983 */ /* 0x000ee80000300a00 */
[----:B------:R-:W3:Y:S01]  /*149e0*/  LDL.LU.64 R134, [R1+0x1d8] ;  /* 0x0001d80001867983 */ /* 0x000ee20000300a00 */
[----:B------:R-:W-:-:S15]  /*149f0*/  HMMA.1688.F32.TF32 R92, R124, R36, R92 ;  /* 0x000000247c5c723c */ /* 0x000fde000008105c */
[----:B------:R-:W-:-:S09]  /*14a00*/  NOP ;  /* 0x0000000000007918 */ /* 0x000fd20000000000 */
[----:B------:R-:W-:Y:S01]  /*14a10*/  IMAD.MOV.U32 R226, RZ, RZ, R92 ;  /* 0x000000ffffe27224 */ /* 0x000fe200078e005c */
[----:B------:R-:W-:Y:S01]  /*14a20*/  MOV R38, R94 ;  /* 0x0000005e00267202 */ /* 0x000fe20000000f00 */
[----:B------:R-:W-:Y:S02]  /*14a30*/  IMAD.MOV.U32 R227, RZ, RZ, R93 ;  /* 0x000000ffffe37224 */ /* 0x000fe400078e005d */
[----:B------:R-:W-:Y:S02]  /*14a40*/  IMAD.MOV.U32 R39, RZ, RZ, R95 ;  /* 0x000000ffff277224 */ /* 0x000fe400078e005f */
[----:B------:R-:W-:Y:S01]  /*14a50*/  HMMA.1688.F32.TF32 R92, R124, R224, R96 ;  /* 0x000000e07c5c723c */ /* 0x000fe20000081060 */
[----:B------:R1:W-:-:S15]  /*14a60*/  STL [R1+0x14e4], R63 ;  /* 0x0014e43f01007387 */ /* 0x0003de0000100800 */
[----:B------:R-:W-:-:S08]  /*14a70*/  NOP ;  /* 0x0000000000007918 */ /* 0x000fd00000000000 */
[----:B------:R-:W-:Y:S01]  /*14a80*/  IMAD.MOV.U32 R244, RZ, RZ, R92 ;  /* 0x000000fffff47224 */ /* 0x000fe200078e005c */
[----:B----4-:R-:W-:Y:S01]  /*14a90*/  MOV R245, R93 ;  /* 0x0000005d00f57202 */ /* 0x010fe20000000f00 */
[----:B------:R-:W-:Y:S02]  /*14aa0*/  IMAD.MOV.U32 R246, RZ, RZ, R94 ;  /* 0x000000fffff67224 */ /* 0x000fe400078e005e */
[----:B------:R-:W-:Y:S02]  /*14ab0*/  IMAD.MOV.U32 R247, RZ, RZ, R95 ;  /* 0x000000fffff77224 */ /* 0x000fe400078e005f */
[-C--:B------:R-:W-:Y:S01]  /*14ac0*/  HMMA.1688.F32.TF32 R92, R128, R56.reuse, R100 ;  /* 0x00000038805c723c */ /* 0x080fe20000081064 */
[----:B------:R4:W-:Y:S04]  /*14ad0*/  STL [R1+0x14e0], R231 ;  /* 0x0014e0e701007387 */ /* 0x0009e80000100800 */
[----:B------:R-:W-:Y:S04]  /*14ae0*/  STL [R1+0x14dc], R230 ;  /* 0x0014dce601007387 */ /* 0x000fe80000100800 */
[----:B------:R4:W-:Y:S01]  /*14af0*/  STL [R1+0x14d8], R229 ;  /* 0x0014d8e501007387 */ /* 0x0009e20000100800 */
[----:B------:R-:W-:Y:S03]  /*14b00*/  HMMA.1688.F32.TF32 R248, R120, R56, R164 ;  /* 0x0000003878f8723c */ /* 0x000fe600000810a4 */
[----:B------:R-:W-:Y:S03]  /*14b10*/  LDS R100, [R2+UR7+0x280] ;  /* 0x0002800702647984 */ /* 0x000fe60008000800 */
[----:B--2---:R-:W-:Y:S08]  /*14b20*/  HMMA.1688.F32.TF32 R240, R124, R48, R240 ;  /* 0x000000307cf0723c */ /* 0x004ff000000810f0 */
[----:B-1----:R-:W-:Y:S01]  /*14b30*/  MOV R63, R92 ;  /* 0x0000005c003f7202 */ /* 0x002fe20000000f00 */
[----:B----4-:R-:W-:Y:S01]  /*14b40*/  IMAD.MOV.U32 R231, RZ, RZ, R93 ;  /* 0x000000ffffe77224 */ /* 0x010fe200078e005d */
[----:B------:R-:W-:Y:S01]  /*14b50*/  MOV R229, R95 ;  /* 0x0000005f00e57202 */ /* 0x000fe20000000f00 */
[----:B------:R-:W-:Y:S01]  /*14b60*/  IMAD.MOV.U32 R230, RZ, RZ, R94 ;  /* 0x000000ffffe67224 */ /* 0x000fe200078e005e */
[----:B------:R-:W-:Y:S01]  /*14b70*/  LDS R102, [R2+UR7+0x1280] ;  /* 0x0012800702667984 */ /* 0x000fe20008000800 */
[----:B------:R-:W-:Y:S03]  /*14b80*/  HMMA.1688.F32.TF32 R92, R128, R52, R104 ;  /* 0x00000034805c723c */ /* 0x000fe60000081068 */
[----:B------:R-:W-:Y:S03]  /*14b90*/  LDS R101, [R252+UR7+0x280] ;  /* 0x00028007fc657984 */ /* 0x000fe60008000800 */
[----:B------:R-:W-:Y:S05]  /*14ba0*/  HMMA.1688.F32.TF32 R232, R124, R44, R232 ;  /* 0x0000002c7ce8723c */ /* 0x000fea00000810e8 */
[----:B------:R-:W-:Y:S01]  /*14bb0*/  IMAD.MOV.U32 R228, RZ, RZ, R243 ;  /* 0x000000ffffe47224 */ /* 0x000fe200078e00f3 */
[----:B------:R-:W-:Y:S01]  /*14bc0*/  MOV R62, R242 ;  /* 0x000000f2003e7202 */ /* 0x000fe20000000f00 */
[----:B------:R-:W-:Y:S01]  /*14bd0*/  IMAD.MOV.U32 R51, RZ, RZ, R241 ;  /* 0x000000ffff337224 */ /* 0x000fe200078e00f1 */
[----:B------:R-:W-:Y:S01]  /*14be0*/  LDS R103, [R252+UR7+0x1280] ;  /* 0x00128007fc677984 */ /* 0x000fe20008000800 */
[----:B------:R-:W-:-:S03]  /*14bf0*/  IMAD.MOV.U32 R50, RZ, RZ, R240 ;  /* 0x000000ffff327224 */ /* 0x000fc600078e00f0 */
[----:B------:R1:W-:Y:S04]  /*14c00*/  STL [R1+0x14f4], R228 ;  /* 0x0014f4e401007387 */ /* 0x0003e80000100800 */
[----:B------:R2:W-:Y:S04]  /*14c10*/  STL [R1+0x14f0], R62 ;  /* 0x0014f03e01007387 */ /* 0x0005e80000100800 */
[----:B------:R4:W-:Y:S01]  /*14c20*/  STL [R1+0x14ec], R51 ;  /* 0x0014ec3301007387 */ /* 0x0009e20000100800 */
[----:B-1----:R-:W-:-:S03]  /*14c30*/  IMAD.MOV.U32 R228, RZ, RZ, R92 ;  /* 0x000000ffffe47224 */ /* 0x002fc600078e005c */
[----:B------:R1:W-:Y:S01]  /*14c40*/  STL [R1+0x14e8], R50 ;  /* 0x0014e83201007387 */ /* 0x0003e20000100800 */
[----:B--2---:R-:W-:Y:S01]  /*14c50*/  IMAD.MOV.U32 R62, RZ, RZ, R93 ;  /* 0x000000ffff3e7224 */ /* 0x004fe200078e005d */
[----:B----4-:R-:W-:Y:S01]  /*14c60*/  MOV R51, R94 ;  /* 0x0000005e00337202 */ /* 0x010fe20000000f00 */
[----:B-1----:R-:W-:Y:S02]  /*14c70*/  IMAD.MOV.U32 R50, RZ, RZ, R95 ;  /* 0x000000ffff327224 */ /* 0x002fe400078e005f */
[----:B------:R-:W-:Y:S01]  /*14c80*/  HMMA.1688.F32.TF32 R92, R128, R60, R108 ;  /* 0x0000003c805c723c */ /* 0x000fe2000008106c */
[----:B------:R-:W-:Y:S01]  /*14c90*/  IMAD.MOV.U32 R47, RZ, RZ, R235 ;  /* 0x000000ffff2f7224 */ /* 0x000fe200078e00eb */
[----:B------:R-:W-:Y:S01]  /*14ca0*/  MOV R43, R233 ;  /* 0x000000e9002b7202 */ /* 0x000fe20000000f00 */
[----:B------:R-:W-:-:S03]  /*14cb0*/  IMAD.MOV.U32 R46, RZ, RZ, R234 ;  /* 0x000000ffff2e7224 */ /* 0x000fc600078e00ea */
[----:B---3--:R-:W-:Y:S01]  /*14cc0*/  HMMA.1688.F32.TF32 R132, R124, R40, R132 ;  /* 0x000000287c84723c */ /* 0x008fe20000081084 */
[----:B------:R-:W-:Y:S01]  /*14cd0*/  IMAD.MOV.U32 R42, RZ, RZ, R232 ;  /* 0x000000ffff2a7224 */ /* 0x000fe200078e00e8 */
[----:B------:R1:W-:Y:S04]  /*14ce0*/  STL [R1+0x1504], R47 ;  /* 0x0015042f01007387 */ /* 0x0003e80000100800 */
[----:B------:R2:W-:Y:S04]  /*14cf0*/  STL [R1+0x1500], R46 ;  /* 0x0015002e01007387 */ /* 0x0005e80000100800 */
[----:B------:R3:W-:Y:S04]  /*14d00*/  STL [R1+0x14fc], R43 ;  /* 0x0014fc2b01007387 */ /* 0x0007e80000100800 */
[----:B------:R4:W-:Y:S04]  /*14d10*/  STL [R1+0x14f8], R42 ;  /* 0x0014f82a01007387 */ /* 0x0009e80000100800 */
[----:B-1----:R-:W-:Y:S01]  /*14d20*/  IMAD.MOV.U32 R47, RZ, RZ, R92 ;  /* 0x000000ffff2f7224 */ /* 0x002fe200078e005c */
[----:B--2---:R-:W-:Y:S01]  /*14d30*/  MOV R46, R93 ;  /* 0x0000005d002e7202 */ /* 0x004fe20000000f00 */
[----:B---3--:R-:W-:-:S02]  /*14d40*/  IMAD.MOV.U32 R43, RZ, RZ, R94 ;  /* 0x000000ffff2b7224 */ /* 0x008fc400078e005e */
[----:B----4-:R-:W-:Y:S02]  /*14d50*/  IMAD.MOV.U32 R42, RZ, RZ, R95 ;  /* 0x000000ffff2a7224 */ /* 0x010fe400078e005f */
[----:B------:R-:W-:Y:S01]  /*14d60*/  HMMA.1688.F32.TF32 R92, R128, R48, R112 ;  /* 0x00000030805c723c */ /* 0x000fe20000081070 */
[----:B------:R-:W-:Y:S01]  /*14d70*/  MOV R59, R135 ;  /* 0x00000087003b7202 */ /* 0x000fe20000000f00 */
[----:B------:R-:W-:Y:S01]  /*14d80*/  IMAD.MOV.U32 R58, RZ, RZ, R134 ;  /* 0x000000ffff3a7224 */ /* 0x000fe200078e0086 */
[----:B------:R-:W-:Y:S01]  /*14d90*/  MOV R54, R132 ;  /* 0x0000008400367202 */ /* 0x000fe20000000f00 */
[----:B------:R-:W-:Y:S02]  /*14da0*/  IMAD.MOV.U32 R55, RZ, RZ, R133 ;  /* 0x000000ffff377224 */ /* 0x000fe400078e0085 */
[----:B------:R1:W-:Y:S04]  /*14db0*/  STL [R1+0x1514], R59 ;  /* 0x0015143b01007387 */ /* 0x0003e80000100800 */
[----:B------:R2:W-:Y:S04]  /*14dc0*/  STL [R1+0x1510], R58 ;  /* 0x0015103a01007387 */ /* 0x0005e80000100800 */
[----:B------:R3:W-:Y:S04]  /*14dd0*/  STL [R1+0x150c], R55 ;  /* 0x00150c3701007387 */ /* 0x0007e80000100800 */
[----:B------:R4:W-:Y:S06]  /*14de0*/  STL [R1+0x1508], R54 ;  /* 0x0015083601007387 */ /* 0x0009ec0000100800 */
[----:B-1----:R-:W-:Y:S01]  /*14df0*/  MOV R59, R92 ;  /* 0x0000005c003b7202 */ /* 0x002fe20000000f00 */
[----:B--2---:R-:W-:-:S02]  /*14e00*/  IMAD.MOV.U32 R58, RZ, RZ, R93 ;  /* 0x000000ffff3a7224 */ /* 0x004fc400078e005d */
[----:B---3--:R-:W-:Y:S01]  /*14e10*/  IMAD.MOV.U32 R55, RZ, RZ, R94 ;  /* 0x000000ffff377224 */ /* 0x008fe200078e005e */
[----:B----4-:R-:W-:Y:S02]  /*14e20*/  MOV R54, R95 ;  /* 0x0000005f00367202 */ /* 0x010fe40000000f00 */
[----:B------:R-:W-:Y:S01]  /*14e30*/  HMMA.1688.F32.TF32 R92, R128, R44, R116 ;  /* 0x0000002c805c723c */ /* 0x000fe20000081074 */
[----:B------:R1:W-:Y:S04]  /*14e40*/  STL [R1+0x1524], R39 ;  /* 0x0015242701007387 */ /* 0x0003e80000100800 */
[----:B------:R-:W-:Y:S04]  /*14e50*/  STL [R1+0x1520], R38 ;  /* 0x0015202601007387 */ /* 0x000fe80000100800 */
[----:B------:R2:W-:Y:S04]  /*14e60*/  STL [R1+0x151c], R227 ;  /* 0x00151ce301007387 */ /* 0x0005e80000100800 */
[----:B------:R3:W-:Y:S11]  /*14e70*/  STL [R1+0x1518], R226 ;  /* 0x001518e201007387 */ /* 0x0007f60000100800 */
[----:B-1----:R-:W-:Y:S01]  /*14e80*/  IMAD.MOV.U32 R39, RZ, RZ, R92 ;  /* 0x000000ffff277224 */ /* 0x002fe200078e005c */
[----:B--2---:R-:W-:Y:S01]  /*14e90*/  MOV R227, R94 ;  /* 0x0000005e00e37202 */ /* 0x004fe20000000f00 */
[----:B------:R-:W-:-:S02]  /*14ea0*/  IMAD.MOV.U32 R38, RZ, RZ, R93 ;  /* 0x000000ffff267224 */ /* 0x000fc400078e005d */
[----:B---3--:R-:W-:Y:S02]  /*14eb0*/  IMAD.MOV.U32 R226, RZ, RZ, R95 ;  /* 0x000000ffffe27224 */ /* 0x008fe400078e005f */
[----:B------:R-:W-:Y:S01]  /*14ec0*/  HMMA.1688.F32.TF32 R92, R128, R40, R152 ;  /* 0x00000028805c723c */ /* 0x000fe20000081098 */
[----:B------:R1:W-:Y:S04]  /*14ed0*/  STL [R1+0x1534], R247 ;  /* 0x001534f701007387 */ /* 0x0003e80000100800 */
[----:B------:R2:W-:Y:S04]  /*14ee0*/  STL [R1+0x1530], R246 ;  /* 0x001530f601007387 */ /* 0x0005e80000100800 */
[----:B------:R3:W-:Y:S04]  /*14ef0*/  STL [R1+0x152c], R245 ;  /* 0x00152cf501007387 */ /* 0x0007e80000100800 */
[----:B------:R4:W-:Y:S11]  /*14f00*/  STL [R1+0x1528], R244 ;  /* 0x001528f401007387 */ /* 0x0009f60000100800 */
[----:B-1----:R-:W-:Y:S01]  /*14f10*/  IMAD.MOV.U32 R247, RZ, RZ, R92 ;  /* 0x000000fffff77224 */ /* 0x002fe200078e005c */
[----:B--2---:R-:W-:Y:S01]  /*14f20*/  MOV R246, R93 ;  /* 0x0000005d00f67202 */ /* 0x004fe20000000f00 */
[----:B---3--:R-:W-:-:S02]  /*14f30*/  IMAD.MOV.U32 R245, RZ, RZ, R94 ;  /* 0x000000fffff57224 */ /* 0x008fc400078e005e */
[----:B----4-:R-:W-:Y:S02]  /*14f40*/  IMAD.MOV.U32 R244, RZ, RZ, R95 ;  /* 0x000000fffff47224 */ /* 0x010fe400078e005f */
[----:B------:R-:W-:Y:S01]  /*14f50*/  HMMA.1688.F32.TF32 R92, R128, R36, R156 ;  /* 0x00000024805c723c */ /* 0x000fe2000008109c */
[----:B------:R-:W-:Y:S04]  /*14f60*/  STL [R1+0x1544], R229 ;  /* 0x001544e501007387 */ /* 0x000fe80000100800 */
[----:B------:R-:W-:Y:S04]  /*14f70*/  STL [R1+0x1540], R230 ;  /* 0x001540e601007387 */ /* 0x000fe80000100800 */
[----:B------:R-:W-:Y:S04]  /*14f80*/  STL [R1+0x153c], R231 ;  /* 0x00153ce701007387 */ /* 0x000fe80000100800 */
[----:B------:R-:W-:Y:S10]  /*14f90*/  STL [R1+0x1538], R63 ;  /* 0x0015383f01007387 */ /* 0x000ff40000100800 */
[----:B------:R1:W-:Y:S04]  /*14fa0*/  STL.64 [R1+0x50], R92 ;  /* 0x0000505c01007387 */ /* 0x0003e80000100a00 */
[----:B------:R-:W2:Y:S04]  /*14fb0*/  LDL.LU.64 R108, [R1] ;  /* 0x00000000016c7983 */ /* 0x000ea80000300a00 */
[----:B------:R-:W2:Y:S04]  /*14fc0*/  LDL.LU.64 R110, [R1+0x8] ;  /* 0x00000800016e7983 */ /* 0x000ea80000300a00 */
[----:B------:R-:W3:Y:S01]  /*14fd0*/  LDL.LU.64 R112, [R1+0x90] ;  /* 0x0000900001707983 */ /* 0x000ee20000300a00 */
[----:B------:R-:W-:-:S03]  /*14fe0*/  MOV R3, R94 ;  /* 0x0000005e00037202 */ /* 0x000fc60000000f00 */
[----:B------:R-:W3:Y:S01]  /*14ff0*/  LDL.LU.64 R114, [R1+0x98] ;  /* 0x0000980001727983 */ /* 0x000ee20000300a00 */
[----:B------:R-:W-:-:S03]  /*15000*/  IMAD.MOV.U32 R0, RZ, RZ, R95 ;  /* 0x000000ffff007224 */ /* 0x000fc600078e005f */
[----:B------:R-:W4:Y:S01]  /*15010*/  LDL.LU.64 R116, [R1+0x100] ;  /* 0x0001000001747983 */ /* 0x000f220000300a00 */
[----:B-1----:R-:W-:Y:S03]  /*15020*/  HMMA.1688.F32.TF32 R92, R128, R224, R160 ;  /* 0x000000e0805c723c */ /* 0x002fe600000810a0 */
[----:B------:R-:W4:Y:S04]  /*15030*/  LDL.LU.64 R118, [R1+0x108] ;  /* 0x0001080001767983 */ /* 0x000f280000300a00 */
        /* <DEDUP_REMOVED lines=15> */
[----:B------:R-:W4:Y:S01]  /*15130*/  LDL.LU.64 R166, [R1+0x68] ;  /* 0x0000680001a67983 */ /* 0x000f220000300a00 */
[C---:B------:R-:W-:Y:S03]  /*15140*/  HMMA.1688.F32.TF32 R240, R120.reuse, R52, R168 ;  /* 0x0000003478f0723c */ /* 0x040fe600000810a8 */
[----:B------:R-:W-:Y:S04]  /*15150*/  STL.64 [R1+0x13b0], R250 ;  /* 0x0013b0fa01007387 */ /* 0x000fe80000100a00 */
[----:B------:R1:W-:Y:S04]  /*15160*/  STL.64 [R1+0x13a8], R248 ;  /* 0x0013a8f801007387 */ /* 0x0003e80000100a00 */
[----:B-1----:R-:W4:Y:S04]  /*15170*/  LDL.LU.64 R248, [R1+0x10] ;  /* 0x0000100001f87983 */ /* 0x002f280000300a00 */
[----:B------:R-:W4:Y:S04]  /*15180*/  LDL.LU.64 R250, [R1+0x18] ;  /* 0x0000180001fa7983 */ /* 0x000f280000300a00 */
[----:B------:R-:W4:Y:S04]  /*15190*/  LDL.LU.64 R168, [R1+0xf0] ;  /* 0x0000f00001a87983 */ /* 0x000f280000300a00 */
[----:B------:R-:W4:Y:S01]  /*151a0*/  LDL.LU.64 R170, [R1+0xf8] ;  /* 0x0000f80001aa7983 */ /* 0x000f220000300a00 */
[----:B------:R-:W-:Y:S01]  /*151b0*/  IMAD.MOV.U32 R229, RZ, RZ, R92 ;  /* 0x000000ffffe57224 */ /* 0x000fe200078e005c */
[----:B------:R-:W-:Y:S01]  /*151c0*/  MOV R230, R93 ;  /* 0x0000005d00e67202 */ /* 0x000fe20000000f00 */
[----:B------:R-:W-:Y:S01]  /*151d0*/  IMAD.MOV.U32 R231, RZ, RZ, R94 ;  /* 0x000000ffffe77224 */ /* 0x000fe200078e005e */
[----:B------:R-:W-:Y:S01]  /*151e0*/  HMMA.1688.F32.TF32 R232, R120, R60, R172 ;  /* 0x0000003c78e8723c */ /* 0x000fe200000810ac */
[----:B------:R-:W-:-:S05]  /*151f0*/  IMAD.MOV.U32 R63, RZ, RZ, R95 ;  /* 0x000000ffff3f7224 */ /* 0x000fca00078e005f */
[----:B------:R-:W-:Y:S06]  /*15200*/  HMMA.1688.F32.TF32 R176, R120, R48, R176 ;  /* 0x0000003078b0723c */ /* 0x000fec00000810b0 */
[C---:B------:R-:W-:Y:S01]  /*15210*/  HMMA.1688.F32.TF32 R96, R64.reuse, R224, R4 ;  /* 0x000000e04060723c */ /* 0x040fe20000081004 */
[----:B------:R-:W-:Y:S04]  /*15220*/  LDS R4, [R2+UR7+0x380] ;  /* 0x0003800702047984 */ /* 0x000fe80008000800 */
[----:B------:R-:W-:Y:S01]  /*15230*/  LDS R6, [R2+UR7+0x1380] ;  /* 0x0013800702067984 */ /* 0x000fe20008000800 */
[----:B------:R-:W-:Y:S03]  /*15240*/  HMMA.1688.F32.TF32 R92, R64, R36, R24 ;  /* 0x00000024405c723c */ /* 0x000fe60000081018 */
[----:B------:R-:W-:Y:S04]  /*15250*/  LDS R24, [R2+UR7+0x300] ;  /* 0x0003000702187984 */ /* 0x000fe80008000800 */
[----:B------:R-:W-:Y:S01]  /*15260*/  LDS R26, [R2+UR7+0x1300] ;  /* 0x00130007021a7984 */ /* 0x000fe20008000800 */
[C---:B------:R-:W-:Y:S03]  /*15270*/  HMMA.1688.F32.TF32 R180, R120.reuse, R44, R180 ;  /* 0x0000002c78b4723c */ /* 0x040fe600000810b4 */
[----:B------:R-:W-:Y:S04]  /*15280*/  LDS R25, [R252+UR7+0x300] ;  /* 0x00030007fc197984 */ /* 0x000fe80008000800 */
[----:B------:R-:W1:Y:S01]  /*15290*/  LDS R27, [R252+UR7+0x1300] ;  /* 0x00130007fc1b7984 */ /* 0x000e620008000800 */
[C---:B------:R-:W-:Y:S03]  /*152a0*/  HMMA.1688.F32.TF32 R184, R120.reuse, R40, R184 ;  /* 0x0000002878b8723c */ /* 0x040fe600000810b8 */
[----:B------:R-:W-:Y:S04]  /*152b0*/  LDS R5, [R252+UR7+0x380] ;  /* 0x00038007fc057984 */ /* 0x000fe80008000800 */
[----:B------:R-:W4:Y:S01]  /*152c0*/  LDS R7, [R252+UR7+0x1380] ;  /* 0x00138007fc077984 */ /* 0x000f220008000800 */
[C---:B------:R-:W-:Y:S06]  /*152d0*/  HMMA.1688.F32.TF32 R188, R120.reuse, R36, R188 ;  /* 0x0000002478bc723c */ /* 0x040fec00000810bc */
[----:B------:R-:W-:Y:S06]  /*152e0*/  HMMA.1688.F32.TF32 R192, R120, R224, R192 ;  /* 0x000000e078c0723c */ /* 0x000fec00000810c0 */
[C---:B------:R-:W-:Y:S06]  /*152f0*/  HMMA.1688.F32.TF32 R196, R64.reuse, R56, R196 ;  /* 0x0000003840c4723c */ /* 0x040fec00000810c4 */
[C---:B------:R-:W-:Y:S01]  /*15300*/  HMMA.1688.F32.TF32 R200, R64.reuse, R52, R200 ;  /* 0x0000003440c8723c */ /* 0x040fe200000810c8 */
[----:B------:R-:W-:Y:S05]  /*15310*/  STL.64 [R1+0x13c0], R242 ;  /* 0x0013c0f201007387 */ /* 0x000fea0000100a00 */
[C---:B------:R-:W-:Y:S01]  /*15320*/  HMMA.1688.F32.TF32 R8, R64.reuse, R60, R8 ;  /* 0x0000003c4008723c */ /* 0x040fe20000081008 */
[----:B------:R4:W-:Y:S05]  /*15330*/  STL.64 [R1+0x13b8], R240 ;  /* 0x0013b8f001007387 */ /* 0x0009ea0000100a00 */
[C---:B------:R-:W-:Y:S01]  /*15340*/  HMMA.1688.F32.TF32 R12, R64.reuse, R48, R12 ;  /* 0x00000030400c723c */ /* 0x040fe2000008100c */
[----:B------:R-:W-:Y:S05]  /*15350*/  STL.64 [R1+0x13d0], R234 ;  /* 0x0013d0ea01007387 */ /* 0x000fea0000100a00 */
[----:B------:R-:W-:Y:S01]  /*15360*/  HMMA.1688.F32.TF32 R16, R64, R44, R16 ;  /* 0x0000002c4010723c */ /* 0x000fe20000081010 */
[----:B------:R4:W-:Y:S04]  /*15370*/  STL.64 [R1+0x13c8], R232 ;  /* 0x0013c8e801007387 */ /* 0x0009e80000100a00 */
[----:B------:R-:W-:Y:S04]  /*15380*/  STL.64 [R1+0x13e0], R178 ;  /* 0x0013e0b201007387 */ /* 0x000fe80000100a00 */
[----:B------:R4:W-:Y:S04]  /*15390*/  STL.64 [R1+0x13d8], R176 ;  /* 0x0013d8b001007387 */ /* 0x0009e80000100a00 */
[----:B------:R-:W-:Y:S04]  /*153a0*/  STL.64 [R1+0x13f0], R182 ;  /* 0x0013f0b601007387 */ /* 0x000fe80000100a00 */
        /* <DEDUP_REMOVED lines=10> */
[----:B------:R-:W-:Y:S01]  /*15450*/  STL.64 [R1+0x1438], R200 ;  /* 0x001438c801007387 */ /* 0x000fe20000100a00 */
[----:B-1----:R-:W-:Y:S03]  /*15460*/  HMMA.1688.F32.TF32 R204, R24, R56, R204 ;  /* 0x0000003818cc723c */ /* 0x002fe600000810cc */
[----:B------:R-:W-:Y:S04]  /*15470*/  STL.64 [R1+0x1450], R10 ;  /* 0x0014500a01007387 */ /* 0x000fe80000100a00 */
[----:B------:R-:W-:Y:S04]  /*15480*/  STL.64 [R1+0x1448], R8 ;  /* 0x0014480801007387 */ /* 0x000fe80000100a00 */
[----:B------:R-:W-:Y:S04]  /*15490*/  STL.64 [R1+0x1460], R14 ;  /* 0x0014600e01007387 */ /* 0x000fe80000100a00 */
[----:B------:R-:W-:Y:S04]  /*154a0*/  STL.64 [R1+0x1458], R12 ;  /* 0x0014580c01007387 */ /* 0x000fe80000100a00 */
[----:B------:R-:W-:Y:S04]  /*154b0*/  STL.64 [R1+0x1470], R18 ;  /* 0x0014701201007387 */ /* 0x000fe80000100a00 */
[----:B------:R-:W-:Y:S01]  /*154c0*/  STL.64 [R1+0x1468], R16 ;  /* 0x0014681001007387 */ /* 0x000fe20000100a00 */
[----:B------:R-:W-:Y:S03]  /*154d0*/  HMMA.1688.F32.TF32 R20, R64, R40, R20 ;  /* 0x000000284014723c */ /* 0x000fe60000081014 */
[----:B------:R-:W-:Y:S04]  /*154e0*/  LDS R64, [R2+UR7+0x200] ;  /* 0x0002000702407984 */ /* 0x000fe80008000800 */
[----:B------:R-:W-:Y:S04]  /*154f0*/  LDS R66, [R2+UR7+0x1200] ;  /* 0x0012000702427984 */ /* 0x000fe80008000800 */
[----:B------:R-:W-:Y:S04]  /*15500*/  LDS R65, [R252+UR7+0x200] ;  /* 0x00020007fc417984 */ /* 0x000fe80008000800 */
[----:B------:R-:W1:Y:S01]  /*15510*/  LDS R67, [R252+UR7+0x1200] ;  /* 0x00120007fc437984 */ /* 0x000e620008000800 */
[C---:B------:R-:W-:Y:S03]  /*15520*/  HMMA.1688.F32.TF32 R76, R100.reuse, R56, R76 ;  /* 0x00000038644c723c */ /* 0x040fe6000008104c */
[----:B------:R-:W-:Y:S03]  /*15530*/  LDS R172, [R2+UR7+0x2180] ;  /* 0x0021800702ac7984 */ /* 0x000fe60008000800 */
[-C--:B------:R-:W-:Y:S01]  /*15540*/  HMMA.1688.F32.TF32 R80, R100, R52.reuse, R80 ;  /* 0x000000346450723c */ /* 0x080fe20000081050 */
[----:B------:R-:W-:Y:S04]  /*15550*/  LDS R174, [R2+UR7+0x3180] ;  /* 0x0031800702ae7984 */ /* 0x000fe80008000800 */
[----:B------:R-:W-:Y:S01]  /*15560*/  LDS R173, [R252+UR7+0x2180] ;  /* 0x00218007fcad7984 */ /* 0x000fe20008000800 */
[C---:B--2---:R-:W-:Y:S03]  /*15570*/  HMMA.1688.F32.TF32 R108, R24.reuse, R52, R108 ;  /* 0x00000034186c723c */ /* 0x044fe6000008106c */
[----:B------:R-:W-:Y:S03]  /*15580*/  LDS R175, [R252+UR7+0x3180] ;  /* 0x00318007fcaf7984 */ /* 0x000fe60008000800 */
[C---:B---3--:R-:W-:Y:S06]  /*15590*/  HMMA.1688.F32.TF32 R112, R24.reuse, R60, R112 ;  /* 0x0000003c1870723c */ /* 0x048fec0000081070 */
[C---:B----4-:R-:W-:Y:S06]  /*155a0*/  HMMA.1688.F32.TF32 R116, R24.reuse, R48, R116 ;  /* 0x000000301874723c */ /* 0x050fec0000081074 */
[C---:B------:R-:W-:Y:S06]  /*155b0*/  HMMA.1688.F32.TF32 R124, R24.reuse, R40, R124 ;  /* 0x00000028187c723c */ /* 0x040fec000008107c */
[C---:B------:R-:W-:Y:S06]  /*155c0*/  HMMA.1688.F32.TF32 R128, R24.reuse, R36, R128 ;  /* 0x000000241880723c */ /* 0x040fec0000081080 */
[C---:B------:R-:W-:Y:S06]  /*155d0*/  HMMA.1688.F32.TF32 R152, R24.reuse, R224, R152 ;  /* 0x000000e01898723c */ /* 0x040fec0000081098 */
[----:B------:R-:W-:Y:S06]  /*155e0*/  HMMA.1688.F32.TF32 R120, R24, R44, R168 ;  /* 0x0000002c1878723c */ /* 0x000fec00000810a8 */
[C---:B------:R-:W-:Y:S06]  /*155f0*/  HMMA.1688.F32.TF32 R84, R100.reuse, R60, R84 ;  /* 0x0000003c6454723c */ /* 0x040fec0000081054 */
[C---:B------:R-:W-:Y:S06]  /*15600*/  HMMA.1688.F32.TF32 R136, R100.reuse, R44, R136 ;  /* 0x0000002c6488723c */ /* 0x040fec0000081088 */
[C---:B------:R-:W-:Y:S06]  /*15610*/  HMMA.1688.F32.TF32 R140, R100.reuse, R40, R140 ;  /* 0x00000028648c723c */ /* 0x040fec000008108c */
[C---:B------:R-:W-:Y:S06]  /*15620*/  HMMA.1688.F32.TF32 R144, R100.reuse, R36, R144 ;  /* 0x000000246490723c */ /* 0x040fec0000081090 */
[----:B------:R-:W-:Y:S01]  /*15630*/  HMMA.1688.F32.TF32 R148, R100, R224, R148 ;  /* 0x000000e06494723c */ /* 0x000fe20000081094 */
[----:B------:R-:W-:Y:S01]  /*15640*/  IMAD.MOV.U32 R240, RZ, RZ, R39 ;  /* 0x000000fffff07224 */ /* 0x000fe200078e0027 */
[----:B------:R-:W-:Y:S01]  /*15650*/  MOV R241, R38 ;  /* 0x0000002600f17202 */ /* 0x000fe20000000f00 */
[----:B------:R-:W-:Y:S01]  /*15660*/  IMAD.MOV.U32 R242, RZ, RZ, R227 ;  /* 0x000000fffff27224 */ /* 0x000fe200078e00e3 */
[----:B------:R-:W-:Y:S01]  /*15670*/  MOV R232, R59 ;  /* 0x0000003b00e87202 */ /* 0x000fe20000000f00 */
[----:B------:R-:W-:Y:S01]  /*15680*/  IMAD.MOV.U32 R243, RZ, RZ, R226 ;  /* 0x000000fffff37224 */ /* 0x000fe200078e00e2 */
[----:B------:R-:W-:Y:S01]  /*15690*/  HMMA.1688.F32.TF32 R24, R4, R36, R236 ;  /* 0x000000240418723c */ /* 0x000fe200000810ec */
[----:B------:R-:W-:Y:S01]  /*156a0*/  IMAD.MOV.U32 R233, RZ, RZ, R58 ;  /* 0x000000ffffe97224 */ /* 0x000fe200078e003a */
[----:B------:R-:W-:Y:S01]  /*156b0*/  MOV R235, R54 ;  /* 0x0000003600eb7202 */ /* 0x000fe20000000f00 */
[----:B------:R-:W-:-:S02]  /*156c0*/  IMAD.MOV.U32 R234, RZ, RZ, R55 ;  /* 0x000000ffffea7224 */ /* 0x000fc400078e0037 */
[----:B------:R-:W-:Y:S01]  /*156d0*/  IMAD.MOV.U32 R176, RZ, RZ, R47 ;  /* 0x000000ffffb07224 */ /* 0x000fe200078e002f */
[C---:B-1----:R-:W-:Y:S01]  /*156e0*/  HMMA.1688.F32.TF32 R220, R64.reuse, R56, R220 ;  /* 0x0000003840dc723c */ /* 0x042fe200000810dc */
[----:B------:R-:W-:Y:S01]  /*156f0*/  MOV R236, R229 ;  /* 0x000000e500ec7202 */ /* 0x000fe20000000f00 */
[----:B------:R-:W-:Y:S01]  /*15700*/  IMAD.MOV.U32 R237, RZ, RZ, R230 ;  /* 0x000000ffffed7224 */ /* 0x000fe200078e00e6 */
[----:B------:R-:W2:Y:S01]  /*15710*/  LDL.LU R229, [R1+0x1544] ;  /* 0x0015440001e57983 */ /* 0x000ea20000300800 */
[----:B------:R-:W-:Y:S01]  /*15720*/  IMAD.MOV.U32 R238, RZ, RZ, R231 ;  /* 0x000000ffffee7224 */ /* 0x000fe200078e00e7 */
[----:B------:R-:W-:Y:S02]  /*15730*/  MOV R239, R63 ;  /* 0x0000003f00ef7202 */ /* 0x000fe40000000f00 */
[----:B------:R-:W3:Y:S04]  /*15740*/  LDL.LU R230, [R1+0x1540] ;  /* 0x0015400001e67983 */ /* 0x000ee80000300800 */
[----:B------:R-:W4:Y:S04]  /*15750*/  LDL.LU R231, [R1+0x153c] ;  /* 0x00153c0001e77983 */ /* 0x000f280000300800 */
[----:B------:R-:W4:Y:S01]  /*15760*/  LDL.LU R63, [R1+0x1538] ;  /* 0x00153800013f7983 */ /* 0x000f220000300800 */
[C---:B------:R-:W-:Y:S01]  /*15770*/  HMMA.1688.F32.TF32 R216, R64.reuse, R52, R216 ;  /* 0x0000003440d8723c */ /* 0x040fe200000810d8 */
[----:B------:R-:W-:Y:S01]  /*15780*/  IMAD.MOV.U32 R177, RZ, RZ, R46 ;  /* 0x000000ffffb17224 */ /* 0x000fe200078e002e */
[----:B------:R-:W-:Y:S01]  /*15790*/  MOV R178, R43 ;  /* 0x0000002b00b27202 */ /* 0x000fe20000000f00 */
[----:B------:R-:W-:Y:S01]  /*157a0*/  IMAD.MOV.U32 R179, RZ, RZ, R42 ;  /* 0x000000ffffb37224 */ /* 0x000fe200078e002a */
[----:B------:R-:W-:Y:S01]  /*157b0*/  MOV R181, R62 ;  /* 0x0000003e00b57202 */ /* 0x000fe20000000f00 */
[----:B------:R-:W-:Y:S01]  /*157c0*/  IMAD.MOV.U32 R180, RZ, RZ, R228 ;  /* 0x000000ffffb47224 */ /* 0x000fe200078e00e4 */
[C---:B------:R-:W-:Y:S01]  /*157d0*/  HMMA.1688.F32.TF32 R28, R64.reuse, R60, R28 ;  /* 0x0000003c401c723c */ /* 0x040fe2000008101c */
[----:B------:R-:W-:Y:S01]  /*157e0*/  IMAD.MOV.U32 R182, RZ, RZ, R51 ;  /* 0x000000ffffb67224 */ /* 0x000fe200078e0033 */
[----:B------:R-:W-:Y:S04]  /*157f0*/  LDS R168, [R2+UR7+0x2080] ;  /* 0x0020800702a87984 */ /* 0x000fe80008000800 */
[C---:B------:R-:W-:Y:S01]  /*15800*/  HMMA.1688.F32.TF32 R72, R64.reuse, R48, R72 ;  /* 0x000000304048723c */ /* 0x040fe20000081048 */
[----:B------:R-:W-:Y:S01]  /*15810*/  IMAD.MOV.U32 R183, RZ, RZ, R50 ;  /* 0x000000ffffb77224 */ /* 0x000fe200078e0032 */
[----:B------:R-:W-:Y:S04]  /*15820*/  LDS R170, [R2+UR7+0x3080] ;  /* 0x0030800702aa7984 */ /* 0x000fe80008000800 */
[C---:B------:R-:W-:Y:S01]  /*15830*/  HMMA.1688.F32.TF32 R32, R64.reuse, R44, R32 ;  /* 0x0000002c4020723c */ /* 0x040fe20000081020 */
[----:B------:R-:W-:Y:S04]  /*15840*/  LDS R169, [R252+UR7+0x2080] ;  /* 0x00208007fca97984 */ /* 0x000fe80008000800 */
[----:B------:R-:W-:Y:S01]  /*15850*/  LDS R171, [R252+UR7+0x3080] ;  /* 0x00308007fcab7984 */ /* 0x000fe20008000800 */
[C---:B------:R-:W-:Y:S06]  /*15860*/  HMMA.1688.F32.TF32 R208, R64.reuse, R40, R208 ;  /* 0x0000002840d0723c */ /* 0x040fec00000810d0 */
[C---:B------:R-:W-:Y:S06]  /*15870*/  HMMA.1688.F32.TF32 R68, R64.reuse, R36, R68 ;  /* 0x000000244044723c */ /* 0x040fec0000081044 */
[----:B------:R-:W-:Y:S06]  /*15880*/  HMMA.1688.F32.TF32 R212, R64, R224, R212 ;  /* 0x000000e040d4723c */ /* 0x000fec00000810d4 */
[----:B------:R-:W-:Y:S01]  /*15890*/  HMMA.1688.F32.TF32 R64, R100, R48, R88 ;  /* 0x000000306440723c */ /* 0x000fe20000081058 */
[----:B------:R-:W-:Y:S04]  /*158a0*/  LDS R88, [R2+UR7+0x2000] ;  /* 0x0020000702587984 */ /* 0x000fe80008000800 */
[----:B------:R-:W-:Y:S01]  /*158b0*/  LDS R90, [R2+UR7+0x3000] ;  /* 0x00300007025a7984 */ /* 0x000fe20008000800 */
[----:B------:R-:W-:Y:S03]  /*158c0*/  HMMA.1688.F32.TF32 R100, R4, R40, R248 ;  /* 0x000000280464723c */ /* 0x000fe600000810f8 */
[----:B------:R-:W-:Y:S04]  /*158d0*/  LDS R89, [R252+UR7+0x2000] ;  /* 0x00200007fc597984 */ /* 0x000fe80008000800 */
[----:B------:R-:W-:Y:S01]  /*158e0*/  IMAD.MOV.U32 R248, RZ, RZ, R247 ;  /* 0x000000fffff87224 */ /* 0x000fe200078e00f7 */
[----:B------:R-:W-:Y:S01]  /*158f0*/  MOV R250, R245 ;  /* 0x000000f500fa7202 */ /* 0x000fe20000000f00 */
[----:B------:R-:W4:Y:S01]  /*15900*/  LDL.LU R247, [R1+0x1534] ;  /* 0x0015340001f77983 */ /* 0x000f220000300800 */
[----:B------:R-:W-:-:S02]  /*15910*/  IMAD.MOV.U32 R249, RZ, RZ, R246 ;  /* 0x000000fffff97224 */ /* 0x000fc400078e00f6 */
[----:B------:R-:W-:Y:S01]  /*15920*/  IMAD.MOV.U32 R251, RZ, RZ, R244 ;  /* 0x000000fffffb7224 */ /* 0x000fe200078e00f4 */
[----:B------:R-:W4:Y:S04]  /*15930*/  LDL.LU R246, [R1+0x1530] ;  /* 0x0015300001f67983 */ /* 0x000f280000300800 */
        /* <DEDUP_REMOVED lines=18> */
[----:B------:R-:W1:Y:S01]  /*15a60*/  LDS R91, [R252+UR7+0x3000] ;  /* 0x00300007fc5b7984 */ /* 0x000e620008000800 */
[----:B--2---:R-:W-:Y:S01]  /*15a70*/  MOV R187, R229 ;  /* 0x000000e500bb7202 */ /* 0x004fe20000000f00 */
[----:B---3--:R-:W-:-:S02]  /*15a80*/  IMAD.MOV.U32 R186, RZ, RZ, R230 ;  /* 0x000000ffffba7224 */ /* 0x008fc400078e00e6 */
[----:B----4-:R-:W-:Y:S01]  /*15a90*/  IMAD.MOV.U32 R185, RZ, RZ, R231 ;  /* 0x000000ffffb97224 */ /* 0x010fe200078e00e7 */
[----:B------:R-:W-:Y:S02]  /*15aa0*/  MOV R184, R63 ;  /* 0x0000003f00b87202 */ /* 0x000fe40000000f00 */
[----:B------:R-:W2:Y:S04]  /*15ab0*/  LDL.LU R63, [R1+0x14e4] ;  /* 0x0014e400013f7983 */ /* 0x000ea80000300800 */
[----:B------:R-:W3:Y:S04]  /*15ac0*/  LDL.LU R231, [R1+0x14e0] ;  /* 0x0014e00001e77983 */ /* 0x000ee80000300800 */
[----:B------:R-:W4:Y:S04]  /*15ad0*/  LDL.LU R230, [R1+0x14dc] ;  /* 0x0014dc0001e67983 */ /* 0x000f280000300800 */
[----:B------:R-:W4:Y:S01]  /*15ae0*/  LDL.LU R229, [R1+0x14d8] ;  /* 0x0014d80001e57983 */ /* 0x000f220000300800 */
[----:B------:R-:W-:Y:S01]  /*15af0*/  IMAD.MOV.U32 R191, RZ, RZ, R247 ;  /* 0x000000ffffbf7224 */ /* 0x000fe200078e00f7 */
[----:B------:R-:W-:Y:S01]  /*15b00*/  MOV R190, R246 ;  /* 0x000000f600be7202 */ /* 0x000fe20000000f00 */
[----:B------:R-:W-:-:S02]  /*15b10*/  IMAD.MOV.U32 R189, RZ, RZ, R245 ;  /* 0x000000ffffbd7224 */ /* 0x000fc400078e00f5 */
[----:B------:R-:W-:Y:S02]  /*15b20*/  IMAD.MOV.U32 R188, RZ, RZ, R244 ;  /* 0x000000ffffbc7224 */ /* 0x000fe400078e00f4 */
[----:B------:R-:W4:Y:S04]  /*15b30*/  LDL.LU R244, [R1+0x14d4] ;  /* 0x0014d40001f47983 */ /* 0x000f280000300800 */
[----:B------:R-:W4:Y:S04]  /*15b40*/  LDL.LU R245, [R1+0x14d0] ;  /* 0x0014d00001f57983 */ /* 0x000f280000300800 */
[----:B------:R-:W4:Y:S01]  /*15b50*/  LDL.LU R246, [R1+0x14cc] ;  /* 0x0014cc0001f67983 */ /* 0x000f220000300800 */
[----:B------:R-:W-:Y:S01]  /*15b60*/  IMAD.MOV.U32 R194, RZ, RZ, R38 ;  /* 0x000000ffffc27224 */ /* 0x000fe200078e0026 */
[----:B------:R-:W-:-:S02]  /*15b70*/  MOV R193, R227 ;  /* 0x000000e300c17202 */ /* 0x000fc40000000f00 */
[----:B------:R-:W4:Y:S01]  /*15b80*/  LDL.LU R247, [R1+0x14c8] ;  /* 0x0014c80001f77983 */ /* 0x000f220000300800 */
[----:B------:R-:W-:-:S03]  /*15b90*/  IMAD.MOV.U32 R192, RZ, RZ, R226 ;  /* 0x000000ffffc07224 */ /* 0x000fc600078e00e2 */
[----:B------:R-:W4:Y:S01]  /*15ba0*/  LDL.LU R226, [R1+0x14c4] ;  /* 0x0014c40001e27983 */ /* 0x000f220000300800 */
[----:B------:R-:W-:-:S03]  /*15bb0*/  IMAD.MOV.U32 R195, RZ, RZ, R39 ;  /* 0x000000ffffc37224 */ /* 0x000fc600078e0027 */
[----:B------:R-:W4:Y:S04]  /*15bc0*/  LDL.LU R227, [R1+0x14c0] ;  /* 0x0014c00001e37983 */ /* 0x000f280000300800 */
[----:B------:R-:W1:Y:S04]  /*15bd0*/  LDL.LU R38, [R1+0x14bc] ;  /* 0x0014bc0001267983 */ /* 0x000e680000300800 */
[----:B------:R-:W1:Y:S04]  /*15be0*/  LDL.LU R39, [R1+0x14b8] ;  /* 0x0014b80001277983 */ /* 0x000e680000300800 */
[----:B------:R-:W4:Y:S04]  /*15bf0*/  LDL.LU R16, [R1+0x1c0] ;  /* 0x0001c00001107983 */ /* 0x000f280000300800 */
[----:B------:R-:W4:Y:S04]  /*15c00*/  LDL.LU R17, [R1+0x1c4] ;  /* 0x0001c40001117983 */ /* 0x000f280000300800 */
[----:B------:R-:W4:Y:S01]  /*15c10*/  LDL.LU R18, [R1+0x1c8] ;  /* 0x0001c80001127983 */ /* 0x000f220000300800 */
[----:B------:R-:W-:-:S02]  /*15c20*/  IMAD.MOV.U32 R202, RZ, RZ, R46 ;  /* 0x000000ffffca7224 */ /* 0x000fc400078e002e */
[----:B------:R-:W-:Y:S01]  /*15c30*/  IMAD.MOV.U32 R201, RZ, RZ, R43 ;  /* 0x000000ffffc97224 */ /* 0x000fe200078e002b */
[----:B------:R-:W4:Y:S01]  /*15c40*/  LDL.LU R19, [R1+0x1cc] ;  /* 0x0001cc0001137983 */ /* 0x000f220000300800 */
[----:B------:R-:W-:-:S03]  /*15c50*/  MOV R200, R42 ;  /* 0x0000002a00c87202 */ /* 0x000fc60000000f00 */
[----:B------:R-:W4:Y:S01]  /*15c60*/  LDL.LU R42, [R1+0x14b4] ;  /* 0x0014b400012a7983 */ /* 0x000f220000300800 */
[----:B------:R-:W-:-:S03]  /*15c70*/  MOV R203, R47 ;  /* 0x0000002f00cb7202 */ /* 0x000fc60000000f00 */
[----:B------:R-:W4:Y:S04]  /*15c80*/  LDL.LU R43, [R1+0x14b0] ;  /* 0x0014b000012b7983 */ /* 0x000f280000300800 */
[----:B------:R-:W4:Y:S01]  /*15c90*/  LDL.LU R46, [R1+0x14ac] ;  /* 0x0014ac00012e7983 */ /* 0x000f220000300800 */
[----:B------:R-:W-:Y:S01]  /*15ca0*/  MOV R10, R62 ;  /* 0x0000003e000a7202 */ /* 0x000fe20000000f00 */
[----:B------:R-:W-:Y:S02]  /*15cb0*/  IMAD.MOV.U32 R9, RZ, RZ, R51 ;  /* 0x000000ffff097224 */ /* 0x000fe400078e0033 */
[----:B------:R-:W4:Y:S01]  /*15cc0*/  LDL.LU R47, [R1+0x14a8] ;  /* 0x0014a800012f7983 */ /* 0x000f220000300800 */
[----:B------:R-:W-:-:S03]  /*15cd0*/  IMAD.MOV.U32 R8, RZ, RZ, R50 ;  /* 0x000000ffff087224 */ /* 0x000fc600078e0032 */
[----:B------:R-:W4:Y:S01]  /*15ce0*/  LDL.LU R50, [R1+0x14a4] ;  /* 0x0014a40001327983 */ /* 0x000f220000300800 */
[----:B------:R-:W-:-:S03]  /*15cf0*/  IMAD.MOV.U32 R11, RZ, RZ, R228 ;  /* 0x000000ffff0b7224 */ /* 0x000fc600078e00e4 */
[----:B------:R-:W4:Y:S04]  /*15d00*/  LDL.LU R51, [R1+0x14a0] ;  /* 0x0014a00001337983 */ /* 0x000f280000300800 */
[----:B------:R-:W4:Y:S04]  /*15d10*/  LDL.LU R62, [R1+0x149c] ;  /* 0x00149c00013e7983 */ /* 0x000f280000300800 */
[----:B------:R-:W4:Y:S01]  /*15d20*/  LDL.LU R228, [R1+0x1498] ;  /* 0x0014980001e47983 */ /* 0x000f220000300800 */
[----:B------:R-:W-:Y:S01]  /*15d30*/  MOV R196, R54 ;  /* 0x0000003600c47202 */ /* 0x000fe20000000f00 */
[----:B------:R-:W-:Y:S01]  /*15d40*/  IMAD.MOV.U32 R197, RZ, RZ, R55 ;  /* 0x000000ffffc57224 */ /* 0x000fe200078e0037 */
[----:B------:R-:W-:Y:S01]  /*15d50*/  MOV R199, R59 ;  /* 0x0000003b00c77202 */ /* 0x000fe20000000f00 */
[----:B------:R-:W-:-:S02]  /*15d60*/  IMAD.MOV.U32 R198, RZ, RZ, R58 ;  /* 0x000000ffffc67224 */ /* 0x000fc400078e003a */
[----:B--2---:R-:W-:Y:S02]  /*15d70*/  IMAD.MOV.U32 R15, RZ, RZ, R63 ;  /* 0x000000ffff0f7224 */ /* 0x004fe400078e003f */
[----:B---3--:R-:W-:Y:S01]  /*15d80*/  IMAD.MOV.U32 R14, RZ, RZ, R231 ;  /* 0x000000ffff0e7224 */ /* 0x008fe200078e00e7 */
[----:B----4-:R-:W-:Y:S01]  /*15d90*/  MOV R13, R230 ;  /* 0x000000e6000d7202 */ /* 0x010fe20000000f00 */
[----:B------:R-:W-:Y:S02]  /*15da0*/  IMAD.MOV.U32 R12, RZ, RZ, R229 ;  /* 0x000000ffff0c7224 */ /* 0x000fe400078e00e5 */
[----:B------:R-:W2:Y:S04]  /*15db0*/  LDL.LU R229, [R1+0x1494] ;  /* 0x0014940001e57983 */ /* 0x000ea80000300800 */
[----:B------:R-:W2:Y:S04]  /*15dc0*/  LDL.LU R230, [R1+0x1490] ;  /* 0x0014900001e67983 */ /* 0x000ea80000300800 */
[----:B------:R-:W2:Y:S04]  /*15dd0*/  LDL.LU R231, [R1+0x148c] ;  /* 0x00148c0001e77983 */ /* 0x000ea80000300800 */
[----:B------:R-:W3:Y:S04]  /*15de0*/  LDL.LU R63, [R1+0x1488] ;  /* 0x00148800013f7983 */ /* 0x000ee80000300800 */
[----:B------:R-:W4:Y:S04]  /*15df0*/  LDL.LU R54, [R1+0x1484] ;  /* 0x0014840001367983 */ /* 0x000f280000300800 */
[----:B------:R-:W4:Y:S04]  /*15e00*/  LDL.LU R55, [R1+0x1480] ;  /* 0x0014800001377983 */ /* 0x000f280000300800 */
[----:B------:R-:W2:Y:S04]  /*15e10*/  LDL.LU R58, [R1+0x147c] ;  /* 0x00147c00013a7983 */ /* 0x000ea80000300800 */
[----:B------:R-:W2:Y:S01]  /*15e20*/  LDL.LU R59, [R1+0x1478] ;  /* 0x00147800013b7983 */ /* 0x000ea20000300800 */
[C---:B------:R-:W-:Y:S06]  /*15e30*/  HMMA.1688.F32.TF32 R156, R4.reuse, R56, R156 ;  /* 0x00000038049c723c */ /* 0x040fec000008109c */
[C---:B------:R-:W-:Y:S06]  /*15e40*/  HMMA.1688.F32.TF32 R160, R4.reuse, R52, R160 ;  /* 0x0000003404a0723c */ /* 0x040fec00000810a0 */
[C---:B------:R-:W-:Y:S06]  /*15e50*/  HMMA.1688.F32.TF32 R164, R4.reuse, R60, R164 ;  /* 0x0000003c04a4723c */ /* 0x040fec00000810a4 */
[C---:B------:R-:W-:Y:S06]  /*15e60*/  HMMA.1688.F32.TF32 R132, R4.reuse, R48, R132 ;  /* 0x000000300484723c */ /* 0x040fec0000081084 */
[----:B------:R-:W-:Y:S06]  /*15e70*/  HMMA.1688.F32.TF32 R104, R4, R44, R104 ;  /* 0x0000002c0468723c */ /* 0x000fec0000081068 */
[C---:B-1----:R-:W-:Y:S06]  /*15e80*/  HMMA.1688.F32.TF32 R192, R88.reuse, R38, R192 ;  /* 0x0000002658c0723c */ /* 0x042fec00000810c0 */
[C---:B------:R-:W-:Y:S06]  /*15e90*/  HMMA.1688.F32.TF32 R196, R88.reuse, R42, R196 ;  /* 0x0000002a58c4723c */ /* 0x040fec00000810c4 */
[C---:B------:R-:W-:Y:S06]  /*15ea0*/  HMMA.1688.F32.TF32 R200, R88.reuse, R46, R200 ;  /* 0x0000002e58c8723c */ /* 0x040fec00000810c8 */
[-C--:B------:R-:W-:Y:S06]  /*15eb0*/  HMMA.1688.F32.TF32 R8, R88, R50.reuse, R8 ;  /* 0x000000325808723c */ /* 0x080fec0000081008 */
[C---:B------:R-:W-:Y:S06]  /*15ec0*/  HMMA.1688.F32.TF32 R232, R168.reuse, R50, R232 ;  /* 0x00000032a8e8723c */ /* 0x040fec00000810e8 */
[C---:B------:R-:W-:Y:S06]  /*15ed0*/  HMMA.1688.F32.TF32 R240, R168.reuse, R46, R240 ;  /* 0x0000002ea8f0723c */ /* 0x040fec00000810f0 */
[----:B------:R-:W-:-:S12]  /*15ee0*/  HMMA.1688.F32.TF32 R248, R168, R42, R248 ;  /* 0x0000002aa8f8723c */ /* 0x000fd800000810f8 */
[----:B------:R-:W-:Y:S01]  /*15ef0*/  IMAD.MOV.U32 R40, RZ, RZ, R232 ;  /* 0x000000ffff287224 */ /* 0x000fe200078e00e8 */
[----:B------:R-:W-:-:S05]  /*15f00*/  MOV R41, R233 ;  /* 0x000000e900297202 */ /* 0x000fca0000000f00 */
[----:B------:R-:W-:Y:S02]  /*15f10*/  IMAD.MOV.U32 R44, RZ, RZ, R240 ;  /* 0x000000ffff2c7224 */ /* 0x000fe400078e00f0 */
[----:B------:R-:W-:Y:S01]  /*15f20*/  IMAD.MOV.U32 R45, RZ, RZ, R241 ;  /* 0x000000ffff2d7224 */ /* 0x000fe200078e00f1 */
[----:B--2---:R-:W-:Y:S06]  /*15f30*/  HMMA.1688.F32.TF32 R16, R88, R58, R16 ;  /* 0x0000003a5810723c */ /* 0x004fec0000081010 */
[----:B------:R-:W-:Y:S01]  /*15f40*/  HMMA.1688.F32.TF32 R4, R4, R224, R228 ;  /* 0x000000e00404723c */ /* 0x000fe200000810e4 */
[----:B------:R-:W-:Y:S04]  /*15f50*/  LDS R228, [R2+UR7+0x2100] ;  /* 0x0021000702e47984 */ /* 0x000fe80008000800 */
[----:B------:R-:W-:Y:S01]  /*15f60*/  LDS R230, [R2+UR7+0x3100] ;  /* 0x0031000702e67984 */ /* 0x000fe20008000800 */
[----:B---3--:R-:W-:Y:S03]  /*15f70*/  HMMA.1688.F32.TF32 R12, R88, R62, R12 ;  /* 0x0000003e580c723c */ /* 0x008fe6000008100c */
[----:B------:R-:W-:Y:S03]  /*15f80*/  LDS R229, [R252+UR7+0x2100] ;  /* 0x00210007fce57984 */ /* 0x000fe60008000800 */
[----:B------:R-:W-:Y:S01]  /*15f90*/  HMMA.1688.F32.TF32 R184, R168, R58, R184 ;  /* 0x0000003aa8b8723c */ /* 0x000fe200000810b8 */
[----:B------:R-:W1:Y:S05]  /*15fa0*/  LDS R231, [R252+UR7+0x3100] ;  /* 0x00310007fce77984 */ /* 0x000e6a0008000800 */
[----:B------:R-:W-:Y:S01]  /*15fb0*/  IMAD.MOV.U32 R225, RZ, RZ, R16 ;  /* 0x000000ffffe17224 */ /* 0x000fe200078e0010 */
[----:B------:R-:W-:Y:S01]  /*15fc0*/  MOV R37, R18 ;  /* 0x0000001200257202 */ /* 0x000fe20000000f00 */
[----:B------:R-:W-:-:S02]  /*15fd0*/  IMAD.MOV.U32 R224, RZ, RZ, R17 ;  /* 0x000000ffffe07224 */ /* 0x000fc400078e0011 */
[----:B------:R-:W-:Y:S02]  /*15fe0*/  IMAD.MOV.U32 R36, RZ, RZ, R19 ;  /* 0x000000ffff247224 */ /* 0x000fe400078e0013 */
[C---:B----4-:R-:W-:Y:S06]  /*15ff0*/  HMMA.1688.F32.TF32 R16, R88.reuse, R54, R244 ;  /* 0x000000365810723c */ /* 0x050fec00000810f4 */
[----:B------:R-:W-:-:S15]  /*16000*/  HMMA.1688.F32.TF32 R88, R88, R226, R188 ;  /* 0x000000e25858723c */ /* 0x000fde00000810bc */
[----:B------:R-:W-:-:S03]  /*16010*/  NOP ;  /* 0x0000000000007918 */ /* 0x000fc60000000000 */
[----:B------:R-:W-:Y:S01]  /*16020*/  IMAD.MOV.U32 R245, RZ, RZ, R18 ;  /* 0x000000fffff57224 */ /* 0x000fe200078e0012 */
[----:B------:R-:W-:Y:S01]  /*16030*/  MOV R247, R17 ;  /* 0x0000001100f77202 */ /* 0x000fe20000000f00 */
[----:B------:R-:W-:Y:S02]  /*16040*/  IMAD.MOV.U32 R244, RZ, RZ, R19 ;  /* 0x000000fffff47224 */ /* 0x000fe400078e0013 */
[----:B------:R-:W-:Y:S01]  /*16050*/  IMAD.MOV.U32 R246, RZ, RZ, R16 ;  /* 0x000000fffff67224 */ /* 0x000fe200078e0010 */
[----:B------:R-:W2:Y:S04]  /*16060*/  LDL.LU.64 R18, [R1+0x1470] ;  /* 0x0014700001127983 */ /* 0x000ea80000300a00 */
[----:B------:R-:W2:Y:S04]  /*16070*/  LDL.LU.64 R16, [R1+0x1468] ;  /* 0x0014680001107983 */ /* 0x000ea80000300a00 */
[----:B------:R-:W-:Y:S04]  /*16080*/  STL.64 [R1+0xc0], R12 ;  /* 0x0000c00c01007387 */ /* 0x000fe80000100a00 */
[----:B------:R3:W-:Y:S01]  /*16090*/  STL.64 [R1+0xc8], R14 ;  /* 0x0000c80e01007387 */ /* 0x0007e20000100a00 */
[C---:B------:R-:W-:Y:S03]  /*160a0*/  HMMA.1688.F32.TF32 R180, R168.reuse, R54, R180 ;  /* 0x00000036a8b4723c */ /* 0x040fe600000810b4 */
[----:B---3--:R-:W3:Y:S04]  /*160b0*/  LDL.LU.64 R14, [R1+0x1460] ;  /* 0x00146000010e7983 */ /* 0x008ee80000300a00 */
[----:B------:R-:W3:Y:S04]  /*160c0*/  LDL.LU.64 R12, [R1+0x1458] ;  /* 0x00145800010c7983 */ /* 0x000ee80000300a00 */
[----:B------:R-:W-:Y:S04]  /*160d0*/  STL.64 [R1+0x2e0], R8 ;  /* 0x0002e00801007387 */ /* 0x000fe80000100a00 */
[----:B------:R4:W-:Y:S01]  /*160e0*/  STL.64 [R1+0x2e8], R10 ;  /* 0x0002e80a01007387 */ /* 0x0009e20000100a00 */
[----:B------:R-:W-:Y:S03]  /*160f0*/  HMMA.1688.F32.TF32 R176, R168, R62, R176 ;  /* 0x0000003ea8b0723c */ /* 0x000fe600000810b0 */
[----:B----4-:R-:W4:Y:S04]  /*16100*/  LDL.LU.64 R10, [R1+0x1450] ;  /* 0x00145000010a7983 */ /* 0x010f280000300a00 */
[----:B------:R-:W4:Y:S04]  /*16110*/  LDL.LU.64 R8, [R1+0x1448] ;  /* 0x0014480001087983 */ /* 0x000f280000300a00 */
[----:B------:R-:W-:Y:S04]  /*16120*/  STL.64 [R1+0xa0], R200 ;  /* 0x0000a0c801007387 */ /* 0x000fe80000100a00 */
[----:B------:R1:W-:Y:S04]  /*16130*/  STL.64 [R1+0xa8], R202 ;  /* 0x0000a8ca01007387 */ /* 0x0003e80000100a00 */
[----:B-1----:R-:W3:Y:S04]  /*16140*/  LDL.LU.64 R202, [R1+0x1440] ;  /* 0x0014400001ca7983 */ /* 0x002ee80000300a00 */
[----:B------:R-:W3:Y:S04]  /*16150*/  LDL.LU.64 R200, [R1+0x1438] ;  /* 0x0014380001c87983 */ /* 0x000ee80000300a00 */
[----:B------:R-:W-:Y:S04]  /*16160*/  STL.64 [R1+0x90], R196 ;  /* 0x000090c401007387 */ /* 0x000fe80000100a00 */
[----:B------:R1:W-:Y:S04]  /*16170*/  STL.64 [R1+0x98], R198 ;  /* 0x000098c601007387 */ /* 0x0003e80000100a00 */
[----:B-1----:R-:W4:Y:S04]  /*16180*/  LDL.LU.64 R198, [R1+0x1430] ;  /* 0x0014300001c67983 */ /* 0x002f280000300a00 */
[----:B------:R-:W4:Y:S04]  /*16190*/  LDL.LU.64 R196, [R1+0x1428] ;  /* 0x0014280001c47983 */ /* 0x000f280000300a00 */
[----:B------:R-:W-:Y:S04]  /*161a0*/  STL.64 [R1+0x2d0], R192 ;  /* 0x0002d0c001007387 */ /* 0x000fe80000100a00 */
[----:B------:R1:W-:Y:S04]  /*161b0*/  STL.64 [R1+0x2d8], R194 ;  /* 0x0002d8c201007387 */ /* 0x0003e80000100a00 */
[----:B-1----:R-:W3:Y:S04]  /*161c0*/  LDL.LU.64 R194, [R1+0x1420] ;  /* 0x0014200001c27983 */ /* 0x002ee80000300a00 */
[----:B------:R-:W3:Y:S04]  /*161d0*/  LDL.LU.64 R192, [R1+0x1418] ;  /* 0x0014180001c07983 */ /* 0x000ee80000300a00 */
[----:B------:R-:W4:Y:S04]  /*161e0*/  LDL.LU.64 R190, [R1+0x1410] ;  /* 0x0014100001be7983 */ /* 0x000f280000300a00 */
[----:B------:R-:W4:Y:S04]  /*161f0*/  LDL.LU.64 R188, [R1+0x1408] ;  /* 0x0014080001bc7983 */ /* 0x000f280000300a00 */
[----:B------:R1:W-:Y:S04]  /*16200*/  STL.64 [R1+0x70], R88 ;  /* 0x0000705801007387 */ /* 0x0003e80000100a00 */
[----:B------:R-:W-:Y:S04]  /*16210*/  STL.64 [R1+0x78], R90 ;  /* 0x0000785a01007387 */ /* 0x000fe80000100a00 */
[----:B-1----:R-:W2:Y:S04]  /*16220*/  LDL.LU R88, [R1+0x50] ;  /* 0x0000500001587983 */ /* 0x002ea80000300800 */
[----:B------:R-:W2:Y:S04]  /*16230*/  LDL.LU R89, [R1+0x54] ;  /* 0x0000540001597983 */ /* 0x000ea80000300800 */
        /* <DEDUP_REMOVED lines=10> */
[----:B-1----:R-:W4:Y:S04]  /*162e0*/  LDL.LU.64 R178, [R1+0x13e0] ;  /* 0x0013e00001b27983 */ /* 0x002f280000300a00 */
[----:B------:R-:W4:Y:S04]  /*162f0*/  LDL.LU.64 R176, [R1+0x13d8] ;  /* 0x0013d80001b07983 */ /* 0x000f280000300a00 */
[----:B------:R1:W-:Y:S04]  /*16300*/  STL.64 [R1+0x38], R234 ;  /* 0x000038ea01007387 */ /* 0x0003e80000100a00 */
[----:B-1----:R-:W3:Y:S04]  /*16310*/  LDL.LU.64 R234, [R1+0x13d0] ;  /* 0x0013d00001ea7983 */ /* 0x002ee80000300a00 */
[----:B------:R-:W3:Y:S04]  /*16320*/  LDL.LU.64 R232, [R1+0x13c8] ;  /* 0x0013c80001e87983 */ /* 0x000ee80000300a00 */
[----:B------:R1:W-:Y:S04]  /*16330*/  STL.64 [R1+0x248], R242 ;  /* 0x000248f201007387 */ /* 0x0003e80000100a00 */
[----:B-1----:R-:W4:Y:S04]  /*16340*/  LDL.LU.64 R242, [R1+0x13c0] ;  /* 0x0013c00001f27983 */ /* 0x002f280000300a00 */
[----:B------:R-:W4:Y:S04]  /*16350*/  LDL.LU.64 R240, [R1+0x13b8] ;  /* 0x0013b80001f07983 */ /* 0x000f280000300a00 */
[----:B------:R-:W-:Y:S04]  /*16360*/  STL.64 [R1+0x10], R248 ;  /* 0x000010f801007387 */ /* 0x000fe80000100a00 */
[----:B------:R1:W-:Y:S04]  /*16370*/  STL.64 [R1+0x18], R250 ;  /* 0x000018fa01007387 */ /* 0x0003e80000100a00 */
[----:B-1----:R-:W3:Y:S04]  /*16380*/  LDL.LU.64 R250, [R1+0x13b0] ;  /* 0x0013b00001fa7983 */ /* 0x002ee80000300a00 */
[----:B------:R-:W3:Y:S01]  /*16390*/  LDL.LU.64 R248, [R1+0x13a8] ;  /* 0x0013a80001f87983 */ /* 0x000ee20000300a00 */
[----:B------:R-:W-:Y:S01]  /*163a0*/  MOV R90, R3 ;  /* 0x00000003005a7202 */ /* 0x000fe20000000f00 */
[----:B------:R-:W-:-:S07]  /*163b0*/  IMAD.MOV.U32 R91, RZ, RZ, R0 ;  /* 0x000000ffff5b7224 */ /* 0x000fce00078e0000 */
[----:B--2---:R-:W-:-:S15]  /*163c0*/  HMMA.1688.F32.TF32 R88, R168, R38, R88 ;  /* 0x00000026a858723c */ /* 0x004fde0000081058 */
[----:B------:R-:W-:-:S08]  /*163d0*/  NOP ;  /* 0x0000000000007918 */ /* 0x000fd00000000000 */
[----:B------:R-:W-:Y:S04]  /*163e0*/  STL.64 [R1], R88 ;  /* 0x0000005801007387 */ /* 0x000fe80000100a00 */
[----:B------:R1:W-:Y:S02]  /*163f0*/  STL.64 [R1+0x8], R90 ;  /* 0x0000085a01007387 */ /* 0x0003e40000100a00 */
[----:B-1----:R-:W-:-:S15]  /*16400*/  HMMA.1688.F32.TF32 R88, R168, R226, R236 ;  /* 0x000000e2a858723c */ /* 0x002fde00000810ec */
[----:B------:R-:W-:-:S08]  /*16410*/  NOP ;  /* 0x0000000000007918 */ /* 0x000fd00000000000 */
[----:B------:R-:W-:Y:S04]  /*16420*/  STL.64 [R1+0x1b0], R88 ;  /* 0x0001b05801007387 */ /* 0x000fe80000100a00 */
[----:B------:R1:W-:Y:S01]  /*16430*/  STL.64 [R1+0x1b8], R90 ;  /* 0x0001b85a01007387 */ /* 0x0003e20000100a00 */
[C---:B----4-:R-:W-:Y:S06]  /*16440*/  HMMA.1688.F32.TF32 R168, R228.reuse, R54, R240 ;  /* 0x00000036e4a8723c */ /* 0x050fec00000810f0 */
[C---:B---3--:R-:W-:Y:S01]  /*16450*/  HMMA.1688.F32.TF32 R236, R228.reuse, R58, R248 ;  /* 0x0000003ae4ec723c */ /* 0x048fe200000810f8 */
[----:B------:R-:W-:Y:S04]  /*16460*/  LDS R248, [R2+UR7+0x4080] ;  /* 0x0040800702f87984 */ /* 0x000fe80008000800 */
[----:B------:R-:W-:Y:S01]  /*16470*/  LDS R250, [R2+UR7+0x5080] ;  /* 0x0050800702fa7984 */ /* 0x000fe20008000800 */
[C---:B-1----:R-:W-:Y:S03]  /*16480*/  HMMA.1688.F32.TF32 R88, R228.reuse, R62, R232 ;  /* 0x0000003ee458723c */ /* 0x042fe600000810e8 */
[----:B------:R-:W-:Y:S03]  /*16490*/  LDS R249, [R252+UR7+0x4080] ;  /* 0x00408007fcf97984 */ /* 0x000fe60008000800 */
[----:B------:R-:W-:Y:S01]  /*164a0*/  HMMA.1688.F32.TF32 R184, R228, R42, R184 ;  /* 0x0000002ae4b8723c */ /* 0x000fe200000810b8 */
[----:B------:R-:W-:Y:S10]  /*164b0*/  LDS R251, [R252+UR7+0x5080] ;  /* 0x00508007fcfb7984 */ /* 0x000ff40008000800 */
[----:B------:R-:W-:Y:S04]  /*164c0*/  STL.64 [R1+0x1a0], R236 ;  /* 0x0001a0ec01007387 */ /* 0x000fe80000100a00 */
[----:B------:R-:W-:Y:S04]  /*164d0*/  STL.64 [R1+0x1a8], R238 ;  /* 0x0001a8ee01007387 */ /* 0x000fe80000100a00 */
[----:B------:R-:W-:Y:S04]  /*164e0*/  STL.64 [R1+0x190], R168 ;  /* 0x000190a801007387 */ /* 0x000fe80000100a00 */
[----:B------:R1:W-:Y:S02]  /*164f0*/  STL.64 [R1+0x198], R170 ;  /* 0x000198aa01007387 */ /* 0x0003e40000100a00 */
[----:B-1----:R-:W-:Y:S02]  /*16500*/  HMMA.1688.F32.TF32 R168, R172, R46, R16 ;  /* 0x0000002eaca8723c */ /* 0x002fe40000081010 */
[----:B------:R-:W-:Y:S04]  /*16510*/  LDS R16, [R2+UR7+0x2200] ;  /* 0x0022000702107984 */ /* 0x000fe80008000800 */
[----:B------:R-:W-:Y:S04]  /*16520*/  LDS R18, [R2+UR7+0x3200] ;  /* 0x0032000702127984 */ /* 0x000fe80008000800 */
[----:B------:R-:W-:Y:S04]  /*16530*/  LDS R17, [R252+UR7+0x2200] ;  /* 0x00220007fc117984 */ /* 0x000fe80008000800 */
[----:B------:R-:W1:Y:S01]  /*16540*/  LDS R19, [R252+UR7+0x3200] ;  /* 0x00320007fc137984 */ /* 0x000e620008000800 */
[C---:B------:R-:W-:Y:S06]  /*16550*/  HMMA.1688.F32.TF32 R188, R228.reuse, R38, R188 ;  /* 0x00000026e4bc723c */ /* 0x040fec00000810bc */
[----:B------:R-:W-:Y:S01]  /*16560*/  HMMA.1688.F32.TF32 R192, R228, R226, R192 ;  /* 0x000000e2e4c0723c */ /* 0x000fe200000810c0 */
[----:B------:R-:W-:Y:S04]  /*16570*/  STL.64 [R1+0x180], R88 ;  /* 0x0001805801007387 */ /* 0x000fe80000100a00 */
[----:B------:R-:W-:Y:S04]  /*16580*/  STL [R1+0x1398], R184 ;  /* 0x001398b801007387 */ /* 0x000fe80000100800 */
[----:B------:R-:W-:Y:S04]  /*16590*/  STL [R1+0x1394], R185 ;  /* 0x001394b901007387 */ /* 0x000fe80000100800 */
[----:B------:R-:W-:Y:S04]  /*165a0*/  STL [R1+0x1390], R186 ;  /* 0x001390ba01007387 */ /* 0x000fe80000100800 */
[----:B------:R-:W-:Y:S01]  /*165b0*/  STL [R1+0x138c], R187 ;  /* 0x00138cbb01007387 */ /* 0x000fe20000100800 */
[----:B-1----:R-:W-:Y:S03]  /*165c0*/  HMMA.1688.F32.TF32 R28, R16, R62, R28 ;  /* 0x0000003e101c723c */ /* 0x002fe6000008101c */
[----:B------:R1:W-:Y:S04]  /*165d0*/  STL [R1+0x1354], R188 ;  /* 0x001354bc01007387 */ /* 0x0003e80000100800 */
[----:B------:R2:W-:Y:S04]  /*165e0*/  STL [R1+0x1350], R189 ;  /* 0x001350bd01007387 */ /* 0x0005e80000100800 */
[----:B------:R3:W-:Y:S04]  /*165f0*/  STL [R1+0x134c], R190 ;  /* 0x00134cbe01007387 */ /* 0x0007e80000100800 */
[----:B------:R-:W-:Y:S04]  /*16600*/  STL [R1+0x1348], R191 ;  /* 0x001348bf01007387 */ /* 0x000fe80000100800 */
[----:B------:R-:W-:Y:S04]  /*16610*/  STL [R1+0x1360], R192 ;  /* 0x001360c001007387 */ /* 0x000fe80000100800 */
[----:B------:R-:W-:Y:S01]  /*16620*/  STL [R1+0x135c], R193 ;  /* 0x00135cc101007387 */ /* 0x000fe20000100800 */
[----:B-1----:R-:W-:-:S03]  /*16630*/  IMAD.MOV.U32 R188, RZ, RZ, R29 ;  /* 0x000000ffffbc7224 */ /* 0x002fc600078e001d */
[----:B------:R1:W-:Y:S01]  /*16640*/  STL [R1+0x1358], R194 ;  /* 0x001358c201007387 */ /* 0x0003e20000100800 */
[----:B--2---:R-:W-:Y:S01]  /*16650*/  MOV R189, R30 ;  /* 0x0000001e00bd7202 */ /* 0x004fe20000000f00 */
[----:B---3--:R-:W-:Y:S02]  /*16660*/  IMAD.MOV.U32 R190, RZ, RZ, R31 ;  /* 0x000000ffffbe7224 */ /* 0x008fe400078e001f */
[----:B-1----:R-:W-:Y:S02]  /*16670*/  IMAD.MOV.U32 R194, RZ, RZ, R28 ;  /* 0x000000ffffc27224 */ /* 0x002fe400078e001c */
[----:B------:R-:W-:Y:S06]  /*16680*/  HMMA.1688.F32.TF32 R28, R16, R50, R72 ;  /* 0x00000032101c723c */ /* 0x000fec0000081048 */
[----:B------:R-:W-:-:S15]  /*16690*/  HMMA.1688.F32.TF32 R196, R172, R58, R196 ;  /* 0x0000003aacc4723c */ /* 0x000fde00000810c4 */
[----:B------:R-:W-:-:S03]  /*166a0*/  NOP ;  /* 0x0000000000007918 */ /* 0x000fc60000000000 */
[----:B------:R-:W-:Y:S01]  /*166b0*/  IMAD.MOV.U32 R75, RZ, RZ, R28 ;  /* 0x000000ffff4b7224 */ /* 0x000fe200078e001c */
[----:B------:R-:W-:Y:S01]  /*166c0*/  MOV R74, R29 ;  /* 0x0000001d004a7202 */ /* 0x000fe20000000f00 */
[----:B------:R-:W-:Y:S02]  /*166d0*/  IMAD.MOV.U32 R73, RZ, RZ, R30 ;  /* 0x000000ffff497224 */ /* 0x000fe400078e001e */
[----:B------:R-:W-:Y:S02]  /*166e0*/  IMAD.MOV.U32 R72, RZ, RZ, R31 ;  /* 0x000000ffff487224 */ /* 0x000fe400078e001f */
[----:B------:R-:W-:Y:S01]  /*166f0*/  HMMA.1688.F32.TF32 R28, R16, R46, R32 ;  /* 0x0000002e101c723c */ /* 0x000fe20000081020 */
[----:B------:R-:W-:Y:S04]  /*16700*/  STL [R1+0x1344], R195 ;  /* 0x001344c301007387 */ /* 0x000fe80000100800 */
[----:B------:R-:W-:Y:S01]  /*16710*/  STL [R1+0x1370], R196 ;  /* 0x001370c401007387 */ /* 0x000fe20000100800 */
[----:B------:R-:W-:Y:S03]  /*16720*/  HMMA.1688.F32.TF32 R200, R172, R54, R200 ;  /* 0x00000036acc8723c */ /* 0x000fe600000810c8 */
[----:B------:R-:W-:Y:S04]  /*16730*/  STL [R1+0x136c], R197 ;  /* 0x00136cc501007387 */ /* 0x000fe80000100800 */
[----:B------:R1:W-:Y:S04]  /*16740*/  STL [R1+0x1368], R198 ;  /* 0x001368c601007387 */ /* 0x0003e80000100800 */
[----:B------:R2:W-:Y:S07]  /*16750*/  STL [R1+0x1364], R199 ;  /* 0x001364c701007387 */ /* 0x0005ee0000100800 */
[----:B-1----:R-:W-:Y:S01]  /*16760*/  MOV R198, R28 ;  /* 0x0000001c00c67202 */ /* 0x002fe20000000f00 */
[----:B------:R-:W-:Y:S01]  /*16770*/  IMAD.MOV.U32 R192, RZ, RZ, R30 ;  /* 0x000000ffffc07224 */ /* 0x000fe200078e001e */
[----:B------:R-:W-:Y:S01]  /*16780*/  MOV R193, R31 ;  /* 0x0000001f00c17202 */ /* 0x000fe20000000f00 */
[----:B--2---:R-:W-:-:S02]  /*16790*/  IMAD.MOV.U32 R199, RZ, RZ, R29 ;  /* 0x000000ffffc77224 */ /* 0x004fc400078e001d */
[----:B------:R-:W-:Y:S01]  /*167a0*/  HMMA.1688.F32.TF32 R28, R16, R42, R208 ;  /* 0x0000002a101c723c */ /* 0x000fe200000810d0 */
[----:B------:R-:W-:Y:S01]  /*167b0*/  MOV R3, R90 ;  /* 0x0000005a00037202 */ /* 0x000fe20000000f00 */
[----:B------:R-:W-:-:S04]  /*167c0*/  IMAD.MOV.U32 R0, RZ, RZ, R91 ;  /* 0x000000ffff007224 */ /* 0x000fc800078e005b */
[----:B------:R-:W-:Y:S01]  /*167d0*/  HMMA.1688.F32.TF32 R88, R172, R42, R20 ;  /* 0x0000002aac58723c */ /* 0x000fe20000081014 */
[----:B------:R-:W-:Y:S04]  /*167e0*/  LDS R20, [R2+UR7+0x2280] ;  /* 0x0022800702147984 */ /* 0x000fe80008000800 */
[----:B------:R-:W-:Y:S04]  /*167f0*/  LDS R22, [R2+UR7+0x3280] ;  /* 0x0032800702167984 */ /* 0x000fe80008000800 */
[----:B------:R-:W-:Y:S04]  /*16800*/  LDS R21, [R252+UR7+0x2280] ;  /* 0x00228007fc157984 */ /* 0x000fe80008000800 */
[----:B------:R-:W1:Y:S01]  /*16810*/  LDS R23, [R252+UR7+0x3280] ;  /* 0x00328007fc177984 */ /* 0x000e620008000800 */
[----:B------:R-:W-:Y:S03]  /*16820*/  HMMA.1688.F32.TF32 R236, R228, R46, R180 ;  /* 0x0000002ee4ec723c */ /* 0x000fe600000810b4 */
[----:B------:R-:W-:Y:S01]  /*16830*/  STL [R1+0x1380], R200 ;  /* 0x001380c801007387 */ /* 0x000fe20000100800 */
[----:B------:R-:W-:-:S03]  /*16840*/  MOV R196, R30 ;  /* 0x0000001e00c47202 */ /* 0x000fc60000000f00 */
[----:B------:R-:W-:Y:S01]  /*16850*/  STL [R1+0x137c], R201 ;  /* 0x00137cc901007387 */ /* 0x000fe20000100800 */
[----:B------:R-:W-:Y:S01]  /*16860*/  HMMA.1688.F32.TF32 R240, R228, R50, R176 ;  /* 0x00000032e4f0723c */ /* 0x000fe200000810b0 */
[----:B------:R-:W-:Y:S02]  /*16870*/  IMAD.MOV.U32 R197, RZ, RZ, R31 ;  /* 0x000000ffffc57224 */ /* 0x000fe400078e001f */
[----:B------:R2:W-:Y:S03]  /*16880*/  STL [R1+0x1378], R202 ;  /* 0x001378ca01007387 */ /* 0x0005e60000100800 */
[C---:B------:R-:W-:Y:S01]  /*16890*/  HMMA.1688.F32.TF32 R180, R172.reuse, R62, R8 ;  /* 0x0000003eacb4723c */ /* 0x040fe20000081008 */
[----:B------:R3:W-:Y:S04]  /*168a0*/  STL [R1+0x1374], R203 ;  /* 0x001374cb01007387 */ /* 0x0007e80000100800 */
[----:B------:R-:W-:Y:S01]  /*168b0*/  LDS R8, [R2+UR7+0x2380] ;  /* 0x0023800702087984 */ /* 0x000fe20008000800 */
[----:B------:R-:W-:Y:S01]  /*168c0*/  HMMA.1688.F32.TF32 R176, R172, R50, R12 ;  /* 0x00000032acb0723c */ /* 0x000fe2000008100c */
[----:B--2---:R-:W-:-:S02]  /*168d0*/  IMAD.MOV.U32 R202, RZ, RZ, R28 ;  /* 0x000000ffffca7224 */ /* 0x004fc400078e001c */
[----:B------:R-:W-:Y:S01]  /*168e0*/  LDS R12, [R2+UR7+0x2300] ;  /* 0x00230007020c7984 */ /* 0x000fe20008000800 */
[----:B---3--:R-:W-:Y:S02]  /*168f0*/  IMAD.MOV.U32 R203, RZ, RZ, R29 ;  /* 0x000000ffffcb7224 */ /* 0x008fe400078e001d */
[C---:B------:R-:W-:Y:S01]  /*16900*/  HMMA.1688.F32.TF32 R92, R172.reuse, R38, R92 ;  /* 0x00000026ac5c723c */ /* 0x040fe2000008105c */
[----:B------:R-:W-:Y:S04]  /*16910*/  LDS R14, [R2+UR7+0x3300] ;  /* 0x00330007020e7984 */ /* 0x000fe80008000800 */
[----:B------:R-:W-:Y:S01]  /*16920*/  LDS R13, [R252+UR7+0x2300] ;  /* 0x00230007fc0d7984 */ /* 0x000fe20008000800 */
[----:B------:R-:W-:Y:S03]  /*16930*/  HMMA.1688.F32.TF32 R96, R172, R226, R96 ;  /* 0x000000e2ac60723c */ /* 0x000fe60000081060 */
[----:B------:R-:W-:Y:S03]  /*16940*/  LDS R15, [R252+UR7+0x3300] ;  /* 0x00330007fc0f7984 */ /* 0x000fe60008000800 */
[C---:B------:R-:W-:Y:S01]  /*16950*/  HMMA.1688.F32.TF32 R220, R16.reuse, R58, R220 ;  /* 0x0000003a10dc723c */ /* 0x040fe200000810dc */
[----:B------:R-:W-:Y:S04]  /*16960*/  LDS R10, [R2+UR7+0x3380] ;  /* 0x00338007020a7984 */ /* 0x000fe80008000800 */
[----:B------:R-:W-:Y:S01]  /*16970*/  LDS R9, [R252+UR7+0x2380] ;  /* 0x00238007fc097984 */ /* 0x000fe20008000800 */
[C---:B------:R-:W-:Y:S03]  /*16980*/  HMMA.1688.F32.TF32 R172, R16.reuse, R54, R216 ;  /* 0x0000003610ac723c */ /* 0x040fe600000810d8 */
[----:B------:R-:W2:Y:S03]  /*16990*/  LDS R11, [R252+UR7+0x3380] ;  /* 0x00338007fc0b7984 */ /* 0x000ea60008000800 */
[C---:B------:R-:W-:Y:S06]  /*169a0*/  HMMA.1688.F32.TF32 R28, R16.reuse, R38, R68 ;  /* 0x00000026101c723c */ /* 0x040fec0000081044 */
[----:B------:R-:W-:Y:S01]  /*169b0*/  HMMA.1688.F32.TF32 R16, R16, R226, R212 ;  /* 0x000000e21010723c */ /* 0x000fe200000810d4 */
[----:B------:R-:W-:Y:S04]  /*169c0*/  STL [R1+0x13a0], R180 ;  /* 0x0013a0b401007387 */ /* 0x000fe80000100800 */
[----:B------:R-:W-:Y:S04]  /*169d0*/  STL [R1+0x139c], R181 ;  /* 0x00139cb501007387 */ /* 0x000fe80000100800 */
[----:B------:R3:W-:Y:S04]  /*169e0*/  STL [R1+0x1388], R182 ;  /* 0x001388b601007387 */ /* 0x0007e80000100800 */
[----:B------:R4:W-:Y:S11]  /*169f0*/  STL [R1+0x1384], R183 ;  /* 0x001384b701007387 */ /* 0x0009f60000100800 */
[----:B---3--:R-:W-:Y:S01]  /*16a00*/  MOV R182, R16 ;  /* 0x0000001000b67202 */ /* 0x008fe20000000f00 */
[----:B----4-:R-:W-:Y:S01]  /*16a10*/  IMAD.MOV.U32 R183, RZ, RZ, R17 ;  /* 0x000000ffffb77224 */ /* 0x010fe200078e0011 */
[----:B------:R-:W-:Y:S01]  /*16a20*/  MOV R201, R19 ;  /* 0x0000001300c97202 */ /* 0x000fe20000000f00 */
[----:B------:R-:W-:-:S02]  /*16a30*/  IMAD.MOV.U32 R200, RZ, RZ, R18 ;  /* 0x000000ffffc87224 */ /* 0x000fc400078e0012 */
[----:B-1----:R-:W-:-:S15]  /*16a40*/  HMMA.1688.F32.TF32 R16, R20, R58, R76 ;  /* 0x0000003a1410723c */ /* 0x002fde000008104c */
[----:B------:R-:W-:-:S09]  /*16a50*/  NOP ;  /* 0x0000000000007918 */ /* 0x000fd20000000000 */
[----:B------:R-:W-:Y:S01]  /*16a60*/  IMAD.MOV.U32 R77, RZ, RZ, R16 ;  /* 0x000000ffff4d7224 */ /* 0x000fe200078e0010 */
[----:B------:R-:W-:Y:S01]  /*16a70*/  MOV R57, R18 ;  /* 0x0000001200397202 */ /* 0x000fe20000000f00 */
[----:B------:R-:W-:Y:S02]  /*16a80*/  IMAD.MOV.U32 R76, RZ, RZ, R17 ;  /* 0x000000ffff4c7224 */ /* 0x000fe400078e0011 */
[----:B------:R-:W-:Y:S02]  /*16a90*/  IMAD.MOV.U32 R56, RZ, RZ, R19 ;  /* 0x000000ffff387224 */ /* 0x000fe400078e0013 */
[----:B------:R-:W-:-:S15]  /*16aa0*/  HMMA.1688.F32.TF32 R16, R20, R54, R80 ;  /* 0x000000361410723c */ /* 0x000fde0000081050 */
[----:B------:R-:W-:-:S09]  /*16ab0*/  NOP ;  /* 0x0000000000007918 */ /* 0x000fd20000000000 */
[----:B------:R-:W-:Y:S01]  /*16ac0*/  IMAD.MOV.U32 R81, RZ, RZ, R16 ;  /* 0x000000ffff517224 */ /* 0x000fe200078e0010 */
[----:B------:R-:W-:Y:S01]  /*16ad0*/  MOV R80, R17 ;  /* 0x0000001100507202 */ /* 0x000fe20000000f00 */
[----:B------:R-:W-:Y:S02]  /*16ae0*/  IMAD.MOV.U32 R79, RZ, RZ, R18 ;  /* 0x000000ffff4f7224 */ /* 0x000fe400078e0012 */
[----:B------:R-:W-:Y:S02]  /*16af0*/  IMAD.MOV.U32 R78, RZ, RZ, R19 ;  /* 0x000000ffff4e7224 */ /* 0x000fe400078e0013 */
[----:B------:R-:W-:-:S15]  /*16b00*/  HMMA.1688.F32.TF32 R16, R20, R62, R84 ;  /* 0x0000003e1410723c */ /* 0x000fde0000081054 */
[----:B------:R-:W-:-:S09]  /*16b10*/  NOP ;  /* 0x0000000000007918 */ /* 0x000fd20000000000 */
[----:B------:R-:W-:Y:S01]  /*16b20*/  MOV R85, R16 ;  /* 0x0000001000557202 */ /* 0x000fe20000000f00 */
[----:B------:R-:W-:Y:S01]  /*16b30*/  IMAD.MOV.U32 R84, RZ, RZ, R17 ;  /* 0x000000ffff547224 */ /* 0x000fe200078e0011 */
[----:B------:R-:W-:Y:S01]  /*16b40*/  MOV R82, R19 ;  /* 0x0000001300527202 */ /* 0x000fe20000000f00 */
[----:B------:R-:W-:Y:S02]  /*16b50*/  IMAD.MOV.U32 R83, RZ, RZ, R18 ;  /* 0x000000ffff537224 */ /* 0x000fe400078e0012 */
[----:B------:R-:W-:Y:S01]  /*16b60*/  HMMA.1688.F32.TF32 R16, R20, R50, R64 ;  /* 0x000000321410723c */ /* 0x000fe20000081040 */
[----:B------:R-:W-:Y:S01]  /*16b70*/  MOV R191, R172 ;  /* 0x000000ac00bf7202 */ /* 0x000fe20000000f00 */
[----:B------:R-:W-:Y:S01]  /*16b80*/  IMAD.MOV.U32 R195, RZ, RZ, R173 ;  /* 0x000000ffffc37224 */ /* 0x000fe200078e00ad */
[----:B------:R-:W-:Y:S01]  /*16b90*/  MOV R230, R175 ;  /* 0x000000af00e67202 */ /* 0x000fe20000000f00 */
[----:B------:R-:W-:Y:S02]  /*16ba0*/  IMAD.MOV.U32 R231, RZ, RZ, R174 ;  /* 0x000000ffffe77224 */ /* 0x000fe400078e00ae */
[C---:B--2---:R-:W-:Y:S06]  /*16bb0*/  HMMA.1688.F32.TF32 R232, R8.reuse, R54, R160 ;  /* 0x0000003608e8723c */ /* 0x044fec00000810a0 */
[----:B------:R-:W-:Y:S01]  /*16bc0*/  HMMA.1688.F32.TF32 R208, R8, R50, R132 ;  /* 0x0000003208d0723c */ /* 0x000fe20000081084 */
[----:B------:R-:W-:Y:S01]  /*16bd0*/  IMAD.MOV.U32 R229, RZ, RZ, R220 ;  /* 0x000000ffffe57224 */ /* 0x000fe200078e00dc */
[----:B------:R-:W-:Y:S01]  /*16be0*/  MOV R228, R221 ;  /* 0x000000dd00e47202 */ /* 0x000fe20000000f00 */
[----:B------:R-:W-:-:S03]  /*16bf0*/  IMAD.MOV.U32 R61, RZ, RZ, R222 ;  /* 0x000000ffff3d7224 */ /* 0x000fc600078e00de */
[C---:B------:R-:W-:Y:S01]  /*16c00*/  HMMA.1688.F32.TF32 R216, R8.reuse, R42, R100 ;  /* 0x0000002a08d8723c */ /* 0x040fe20000081064 */
[----:B------:R-:W-:Y:S01]  /*16c10*/  IMAD.MOV.U32 R60, RZ, RZ, R223 ;  /* 0x000000ffff3c7224 */ /* 0x000fe200078e00df */
[----:B------:R-:W-:Y:S01]  /*16c20*/  MOV R70, R29 ;  /* 0x0000001d00467202 */ /* 0x000fe20000000f00 */
[----:B------:R-:W-:Y:S01]  /*16c30*/  IMAD.MOV.U32 R71, RZ, RZ, R28 ;  /* 0x000000ffff477224 */ /* 0x000fe200078e001c */
[----:B------:R-:W-:Y:S02]  /*16c40*/  LDS R64, [R2+UR7+0x4100] ;  /* 0x0041000702407984 */ /* 0x000fe40008000800 */
[----:B------:R-:W-:Y:S01]  /*16c50*/  IMAD.MOV.U32 R186, RZ, RZ, R16 ;  /* 0x000000ffffba7224 */ /* 0x000fe200078e0010 */
[----:B------:R-:W-:Y:S01]  /*16c60*/  MOV R87, R18 ;  /* 0x0000001200577202 */ /* 0x000fe20000000f00 */
[----:B------:R-:W-:Y:S01]  /*16c70*/  IMAD.MOV.U32 R187, RZ, RZ, R17 ;  /* 0x000000ffffbb7224 */ /* 0x000fe200078e0011 */
[-C--:B------:R-:W-:Y:S01]  /*16c80*/  HMMA.1688.F32.TF32 R212, R8, R46.reuse, R104 ;  /* 0x0000002e08d4723c */ /* 0x080fe20000081068 */
[----:B------:R-:W-:Y:S01]  /*16c90*/  IMAD.MOV.U32 R86, RZ, RZ, R19 ;  /* 0x000000ffff567224 */ /* 0x000fe200078e0013 */
[----:B------:R-:W-:Y:S04]  /*16ca0*/  LDS R66, [R2+UR7+0x5100] ;  /* 0x0051000702427984 */ /* 0x000fe80008000800 */
[----:B------:R-:W-:Y:S01]  /*16cb0*/  HMMA.1688.F32.TF32 R16, R20, R46, R136 ;  /* 0x0000002e1410723c */ /* 0x000fe20000081088 */
[----:B------:R-:W-:Y:S01]  /*16cc0*/  IMAD.MOV.U32 R69, RZ, RZ, R30 ;  /* 0x000000ffff457224 */ /* 0x000fe200078e001e */
[----:B------:R-:W-:Y:S04]  /*16cd0*/  LDS R65, [R252+UR7+0x4100] ;  /* 0x00410007fc417984 */ /* 0x000fe80008000800 */
[----:B------:R-:W-:Y:S01]  /*16ce0*/  HMMA.1688.F32.TF32 R172, R12, R62, R112 ;  /* 0x0000003e0cac723c */ /* 0x000fe20000081070 */
[----:B------:R-:W-:Y:S01]  /*16cf0*/  IMAD.MOV.U32 R68, RZ, RZ, R31 ;  /* 0x000000ffff447224 */ /* 0x000fe200078e001f */
[----:B------:R-:W-:Y:S04]  /*16d00*/  LDS R67, [R252+UR7+0x5100] ;  /* 0x00510007fc437984 */ /* 0x000fe80008000800 */
[----:B------:R-:W-:Y:S04]  /*16d10*/  LDS R100, [R2+UR7+0x4180] ;  /* 0x0041800702647984 */ /* 0x000fe80008000800 */
[----:B------:R-:W-:Y:S04]  /*16d20*/  LDS R102, [R2+UR7+0x5180] ;  /* 0x0051800702667984 */ /* 0x000fe80008000800 */
[----:B------:R-:W-:Y:S04]  /*16d30*/  LDS R101, [R252+UR7+0x4180] ;  /* 0x00418007fc657984 */ /* 0x000fe80008000800 */
[----:B------:R-:W-:Y:S01]  /*16d40*/  IMAD.MOV.U32 R139, RZ, RZ, R16 ;  /* 0x000000ffff8b7224 */ /* 0x000fe200078e0010 */
[----:B------:R-:W-:Y:S01]  /*16d50*/  MOV R138, R17 ;  /* 0x00000011008a7202 */ /* 0x000fe20000000f00 */
[----:B------:R-:W-:Y:S01]  /*16d60*/  IMAD.MOV.U32 R137, RZ, RZ, R18 ;  /* 0x000000ffff897224 */ /* 0x000fe200078e0012 */
[----:B------:R-:W-:Y:S01]  /*16d70*/  LDS R103, [R252+UR7+0x5180] ;  /* 0x00518007fc677984 */ /* 0x000fe20008000800 */
[----:B------:R-:W-:-:S02]  /*16d80*/  IMAD.MOV.U32 R136, RZ, RZ, R19 ;  /* 0x000000ffff887224 */ /* 0x000fc400078e0013 */
[----:B------:R-:W-:-:S15]  /*16d90*/  HMMA.1688.F32.TF32 R16, R20, R42, R140 ;  /* 0x0000002a1410723c */ /* 0x000fde000008108c */
[----:B------:R-:W-:-:S09]  /*16da0*/  NOP ;  /* 0x0000000000007918 */ /* 0x000fd20000000000 */
[----:B------:R-:W-:Y:S01]  /*16db0*/  MOV R143, R16 ;  /* 0x00000010008f7202 */ /* 0x000fe20000000f00 */
[----:B------:R-:W-:Y:S01]  /*16dc0*/  IMAD.MOV.U32 R142, RZ, RZ, R17 ;  /* 0x000000ffff8e7224 */ /* 0x000fe200078e0011 */
[----:B------:R-:W-:Y:S01]  /*16dd0*/  MOV R140, R19 ;  /* 0x00000013008c7202 */ /* 0x000fe20000000f00 */
        /* <DEDUP_REMOVED lines=43> */
[C---:B------:R-:W-:Y:S01]  /*17090*/  HMMA.1688.F32.TF32 R16, R12.reuse, R38, R128 ;  /* 0x000000260c10723c */ /* 0x040fe20000081080 */
[----:B------:R-:W-:Y:S04]  /*170a0*/  LDS R130, [R2+UR7+0x5200] ;  /* 0x0052000702827984 */ /* 0x000fe80008000800 */
[----:B------:R-:W-:Y:S01]  /*170b0*/  LDS R131, [R252+UR7+0x5200] ;  /* 0x00520007fc837984 */ /* 0x000fe20008000800 */
[----:B------:R-:W-:-:S15]  /*170c0*/  HMMA.1688.F32.TF32 R12, R12, R226, R152 ;  /* 0x000000e20c0c723c */ /* 0x000fde0000081098 */
[----:B------:R-:W-:-:S09]  /*170d0*/  NOP ;  /* 0x0000000000007918 */ /* 0x000fd20000000000 */
[----:B------:R-:W-:Y:S01]  /*170e0*/  MOV R127, R12 ;  /* 0x0000000c007f7202 */ /* 0x000fe20000000f00 */
[----:B------:R-:W-:Y:S01]  /*170f0*/  IMAD.MOV.U32 R126, RZ, RZ, R13 ;  /* 0x000000ffff7e7224 */ /* 0x000fe200078e000d */
[----:B------:R-:W-:Y:S01]  /*17100*/  MOV R124, R15 ;  /* 0x0000000f007c7202 */ /* 0x000fe20000000f00 */
[----:B------:R-:W-:Y:S02]  /*17110*/  IMAD.MOV.U32 R125, RZ, RZ, R14 ;  /* 0x000000ffff7d7224 */ /* 0x000fe400078e000e */
[----:B------:R-:W-:Y:S07]  /*17120*/  HMMA.1688.F32.TF32 R12, R8, R58, R156 ;  /* 0x0000003a080c723c */ /* 0x000fee000008109c */
[----:B------:R-:W-:-:S02]  /*17130*/  IMAD.MOV.U32 R156, RZ, RZ, R246 ;  /* 0x000000ffff9c7224 */ /* 0x000fc400078e00f6 */
[----:B------:R-:W2:Y:S01]  /*17140*/  LDL.LU R246, [R1+0x13a4] ;  /* 0x0013a40001f67983 */ /* 0x000ea20000300800 */
[C---:B------:R-:W-:Y:S01]  /*17150*/  HMMA.1688.F32.TF32 R204, R8.reuse, R62, R164 ;  /* 0x0000003e08cc723c */ /* 0x040fe200000810a4 */
[----:B------:R-:W-:Y:S01]  /*17160*/  MOV R152, R225 ;  /* 0x000000e100987202 */ /* 0x000fe20000000f00 */
[----:B------:R-:W-:Y:S01]  /*17170*/  IMAD.MOV.U32 R153, RZ, RZ, R224 ;  /* 0x000000ffff997224 */ /* 0x000fe200078e00e0 */
[----:B------:R-:W-:Y:S03]  /*17180*/  STL [R1+0x1294], R232 ;  /* 0x001294e801007387 */ /* 0x000fe60000100800 */
[C---:B------:R-:W-:Y:S01]  /*17190*/  HMMA.1688.F32.TF32 R220, R8.reuse, R38, R24 ;  /* 0x0000002608dc723c */ /* 0x040fe20000081018 */
[----:B------:R-:W-:Y:S04]  /*171a0*/  STL [R1+0x1290], R233 ;  /* 0x001290e901007387 */ /* 0x000fe80000100800 */
[----:B------:R-:W-:Y:S01]  /*171b0*/  STL [R1+0x128c], R234 ;  /* 0x00128cea01007387 */ /* 0x000fe20000100800 */
[----:B------:R-:W-:Y:S03]  /*171c0*/  HMMA.1688.F32.TF32 R224, R8, R226, R4 ;  /* 0x000000e208e0723c */ /* 0x000fe60000081004 */
[----:B------:R-:W-:Y:S01]  /*171d0*/  STL [R1+0x1288], R235 ;  /* 0x001288eb01007387 */ /* 0x000fe20000100800 */
[----:B------:R-:W-:Y:S01]  /*171e0*/  IMAD.MOV.U32 R129, RZ, RZ, R12 ;  /* 0x000000ffff817224 */ /* 0x000fe200078e000c */
[----:B------:R-:W-:Y:S01]  /*171f0*/  MOV R59, R14 ;  /* 0x0000000e003b7202 */ /* 0x000fe20000000f00 */
[----:B------:R-:W-:Y:S01]  /*17200*/  IMAD.MOV.U32 R128, RZ, RZ, R13 ;  /* 0x000000ffff807224 */ /* 0x000fe200078e000d */
[----:B------:R-:W-:Y:S01]  /*17210*/  MOV R122, R17 ;  /* 0x00000011007a7202 */ /* 0x000fe20000000f00 */
[----:B------:R-:W-:-:S02]  /*17220*/  IMAD.MOV.U32 R58, RZ, RZ, R15 ;  /* 0x000000ffff3a7224 */ /* 0x000fc400078e000f */
[----:B------:R-:W-:Y:S01]  /*17230*/  IMAD.MOV.U32 R123, RZ, RZ, R16 ;  /* 0x000000ffff7b7224 */ /* 0x000fe200078e0010 */
        /* <DEDUP_REMOVED lines=13> */
[----:B------:R-:W-:Y:S01]  /*17310*/  STL [R1+0x12c8], R217 ;  /* 0x0012c8d901007387 */ /* 0x000fe20000100800 */
[----:B------:R-:W-:-:S03]  /*17320*/  IMAD.MOV.U32 R121, RZ, RZ, R18 ;  /* 0x000000ffff797224 */ /* 0x000fc600078e0012 */
[----:B------:R-:W-:Y:S01]  /*17330*/  STL [R1+0x12c4], R218 ;  /* 0x0012c4da01007387 */ /* 0x000fe20000100800 */
[----:B------:R-:W-:-:S03]  /*17340*/  IMAD.MOV.U32 R120, RZ, RZ, R19 ;  /* 0x000000ffff787224 */ /* 0x000fc600078e0013 */
        /* <DEDUP_REMOVED lines=10> */
[----:B------:R-:W-:-:S03]  /*173f0*/  MOV R155, R36 ;  /* 0x00000024009b7202 */ /* 0x000fc60000000f00 */
[----:B------:R-:W-:Y:S04]  /*17400*/  LDS R36, [R2+UR7+0x4000] ;  /* 0x0040000702247984 */ /* 0x000fe80008000800 */
[----:B------:R-:W-:Y:S04]  /*17410*/  LDS R38, [R2+UR7+0x5000] ;  /* 0x0050000702267984 */ /* 0x000fe80008000800 */
[----:B------:R-:W-:Y:S04]  /*17420*/  LDS R37, [R252+UR7+0x4000] ;  /* 0x00400007fc257984 */ /* 0x000fe80008000800 */
[----:B------:R-:W-:Y:S01]  /*17430*/  LDS R39, [R252+UR7+0x5000] ;  /* 0x00500007fc277984 */ /* 0x000fe20008000800 */
[----:B------:R-:W-:Y:S01]  /*17440*/  MOV R157, R247 ;  /* 0x000000f7009d7202 */ /* 0x000fe20000000f00 */
[----:B------:R-:W-:-:S02]  /*17450*/  IMAD.MOV.U32 R158, RZ, RZ, R245 ;  /* 0x000000ffff9e7224 */ /* 0x000fc400078e00f5 */
[----:B------:R-:W-:Y:S01]  /*17460*/  IMAD.MOV.U32 R159, RZ, RZ, R244 ;  /* 0x000000ffff9f7224 */ /* 0x000fe200078e00f4 */
[----:B--2---:R-:W-:-:S05]  /*17470*/  LOP3.LUT R32, R246, 0x40, RZ, 0x3c, !PT ;  /* 0x00000040f6207812 */ /* 0x004fca00078e3cff */
[----:B------:R-:W1:Y:S04]  /*17480*/  LDSM.16.M88.4 R4, [R32+UR10+0x20000] ;  /* 0x0200000a2004783b */ /* 0x000e680008000200 */
[----:B------:R-:W2:Y:S04]  /*17490*/  LDSM.16.M88.4 R8, [R32+UR10+0x20800] ;  /* 0x0208000a2008783b */ /* 0x000ea80008000200 */
[----:B------:R-:W3:Y:S04]  /*174a0*/  LDSM.16.M88.4 R12, [R32+UR10+0x21000] ;  /* 0x0210000a200c783b */ /* 0x000ee80008000200 */
[----:B------:R-:W4:Y:S04]  /*174b0*/  LDSM.16.M88.4 R16, [R32+UR10+0x21800] ;  /* 0x0218000a2010783b */ /* 0x000f280008000200 */
[----:B------:R-:W4:Y:S04]  /*174c0*/  LDSM.16.M88.4 R20, [R32+UR10+0x22000] ;  /* 0x0220000a2014783b */ /* 0x000f280008000200 */
[----:B------:R-:W4:Y:S04]  /*174d0*/  LDSM.16.M88.4 R24, [R32+UR10+0x22800] ;  /* 0x0228000a2018783b */ /* 0x000f280008000200 */
[----:B------:R4:W-:Y:S04]  /*174e0*/  STL [R1+0x1188], R246 ;  /* 0x001188f601007387 */ /* 0x0009e80000100800 */
[----:B------:R-:W4:Y:S04]  /*174f0*/  LDSM.16.M88.4 R28, [R32+UR10+0x23000] ;  /* 0x0230000a201c783b */ /* 0x000f280008000200 */
[----:B------:R-:W-:Y:S04]  /*17500*/  STL [R1+0xdd8], R32 ;  /* 0x000dd82001007387 */ /* 0x000fe80000100800 */
[----:B------:R-:W4:Y:S04]  /*17510*/  LDSM.16.M88.4 R32, [R32+UR10+0x23800] ;  /* 0x0238000a2020783b */ /* 0x000f280008000200 */
[----:B-1----:R-:W-:Y:S04]  /*17520*/  STL [R1+0x12ec], R6 ;  /* 0x0012ec0601007387 */ /* 0x002fe80000100800 */
[----:B------:R-:W-:Y:S04]  /*17530*/  STL [R1+0x12e8], R7 ;  /* 0x0012e80701007387 */ /* 0x000fe80000100800 */
[----:B--2---:R-:W-:Y:S04]  /*17540*/  STL [R1+0x12f4], R10 ;  /* 0x0012f40a01007387 */ /* 0x004fe80000100800 */
[----:B------:R-:W-:Y:S04]  /*17550*/  STL [R1+0x12f0], R11 ;  /* 0x0012f00b01007387 */ /* 0x000fe80000100800 */
[----:B---3--:R-:W-:Y:S04]  /*17560*/  STL [R1+0x12fc], R14 ;  /* 0x0012fc0e01007387 */ /* 0x008fe80000100800 */
[----:B------:R-:W-:Y:S04]  /*17570*/  STL [R1+0x12f8], R15 ;  /* 0x0012f80f01007387 */ /* 0x000fe80000100800 */
[----:B----4-:R-:W-:Y:S04]  /*17580*/  STL [R1+0x1304], R18 ;  /* 0x0013041201007387 */ /* 0x010fe80000100800 */
[----:B------:R-:W-:Y:S04]  /*17590*/  STL [R1+0x1300], R19 ;  /* 0x0013001301007387 */ /* 0x000fe80000100800 */
[----:B------:R-:W-:Y:S04]  /*175a0*/  STL [R1+0x130c], R22 ;  /* 0x00130c1601007387 */ /* 0x000fe80000100800 */
[----:B------:R-:W-:Y:S04]  /*175b0*/  STL [R1+0x1308], R23 ;  /* 0x0013081701007387 */ /* 0x000fe80000100800 */
[----:B------:R-:W-:Y:S04]  /*175c0*/  STL [R1+0x1314], R26 ;  /* 0x0013141a01007387 */ /* 0x000fe80000100800 */
[----:B------:R-:W-:Y:S01]  /*175d0*/  STL [R1+0x1310], R27 ;  /* 0x0013101b01007387 */ /* 0x000fe20000100800 */
[C---:B------:R-:W-:Y:S03]  /*175e0*/  HMMA.1688.F32.TF32 R244, R36.reuse, R4, R152 ;  /* 0x0000000424f4723c */ /* 0x040fe60000081098 */
[----:B------:R-:W-:Y:S04]  /*175f0*/  STL [R1+0x131c], R30 ;  /* 0x00131c1e01007387 */ /* 0x000fe80000100800 */
[----:B------:R-:W-:Y:S04]  /*17600*/  STL [R1+0x1318], R31 ;  /* 0x0013181f01007387 */ /* 0x000fe80000100800 */
[----:B------:R-:W-:Y:S04]  /*17610*/  STL [R1+0x1324], R34 ;  /* 0x0013242201007387 */ /* 0x000fe80000100800 */
[----:B------:R-:W-:Y:S04]  /*17620*/  STL [R1+0x1320], R35 ;  /* 0x0013202301007387 */ /* 0x000fe80000100800 */
[----:B------:R-:W2:Y:S04]  /*17630*/  LDL.LU R152, [R1+0xc0] ;  /* 0x0000c00001987983 */ /* 0x000ea80000300800 */
[----:B------:R-:W2:Y:S04]  /*17640*/  LDL.LU R153, [R1+0xc4] ;  /* 0x0000c40001997983 */ /* 0x000ea80000300800 */
[----:B------:R-:W2:Y:S04]  /*17650*/  LDL.LU R154, [R1+0xc8] ;  /* 0x0000c800019a7983 */ /* 0x000ea80000300800 */
[----:B------:R-:W2:Y:S01]  /*17660*/  LDL.LU R155, [R1+0xcc] ;  /* 0x0000cc00019b7983 */ /* 0x000ea20000300800 */
[----:B------:R-:W-:Y:S03]  /*17670*/  HMMA.1688.F32.TF32 R104, R36, R8, R156 ;  /* 0x000000082468723c */ /* 0x000fe6000008109c */
[----:B------:R-:W-:Y:S04]  /*17680*/  STL [R1+0x1334], R244 ;  /* 0x001334f401007387 */ /* 0x000fe80000100800 */
[----:B------:R-:W-:Y:S04]  /*17690*/  STL [R1+0x1330], R245 ;  /* 0x001330f501007387 */ /* 0x000fe80000100800 */
[----:B------:R-:W-:Y:S04]  /*176a0*/  STL [R1+0x132c], R246 ;  /* 0x00132cf601007387 */ /* 0x000fe80000100800 */
[----:B------:R-:W-:Y:S08]  /*176b0*/  STL [R1+0x1328], R247 ;  /* 0x001328f701007387 */ /* 0x000ff00000100800 */
[----:B------:R1:W-:Y:S01]  /*176c0*/  STL [R1+0xdc], R107 ;  /* 0x0000dc6b01007387 */ /* 0x0003e20000100800 */
[----:B------:R-:W-:-:S03]  /*176d0*/  IMAD.MOV.U32 R219, RZ, RZ, R104 ;  /* 0x000000ffffdb7224 */ /* 0x000fc600078e0068 */
[----:B------:R-:W3:Y:S01]  /*176e0*/  LDL.LU R204, [R1+0x2e0] ;  /* 0x0002e00001cc7983 */ /* 0x000ee20000300800 */
[----:B------:R-:W-:-:S03]  /*176f0*/  IMAD.MOV.U32 R223, RZ, RZ, R105 ;  /* 0x000000ffffdf7224 */ /* 0x000fc600078e0069 */
[----:B------:R-:W3:Y:S01]  /*17700*/  LDL.LU R205, [R1+0x2e4] ;  /* 0x0002e40001cd7983 */ /* 0x000ee20000300800 */
[----:B------:R-:W-:-:S03]  /*17710*/  MOV R227, R106 ;  /* 0x0000006a00e37202 */ /* 0x000fc60000000f00 */
[----:B------:R-:W3:Y:S04]  /*17720*/  LDL.LU R206, [R1+0x2e8] ;  /* 0x0002e80001ce7983 */ /* 0x000ee80000300800 */
[----:B------:R-:W3:Y:S04]  /*17730*/  LDL.LU R207, [R1+0x2ec] ;  /* 0x0002ec0001cf7983 */ /* 0x000ee80000300800 */
[----:B------:R-:W4:Y:S04]  /*17740*/  LDL.LU R104, [R1+0xa0] ;  /* 0x0000a00001687983 */ /* 0x000f280000300800 */
[----:B------:R-:W4:Y:S04]  /*17750*/  LDL.LU R105, [R1+0xa4] ;  /* 0x0000a40001697983 */ /* 0x000f280000300800 */
[----:B------:R-:W4:Y:S04]  /*17760*/  LDL.LU R106, [R1+0xa8] ;  /* 0x0000a800016a7983 */ /* 0x000f280000300800 */
[----:B-1----:R-:W4:Y:S04]  /*17770*/  LDL.LU R107, [R1+0xac] ;  /* 0x0000ac00016b7983 */ /* 0x002f280000300800 */
        /* <DEDUP_REMOVED lines=16> */
[----:B------:R1:W-:Y:S04]  /*17880*/  STL [R1+0x1340], R227 ;  /* 0x001340e301007387 */ /* 0x0003e80000100800 */
[----:B------:R1:W-:Y:S04]  /*17890*/  STL [R1+0x133c], R223 ;  /* 0x00133cdf01007387 */ /* 0x0003e80000100800 */
[----:B------:R1:W-:Y:S01]  /*178a0*/  STL [R1+0x1338], R219 ;  /* 0x001338db01007387 */ /* 0x0003e20000100800 */
[----:B--2---:R-:W-:-:S15]  /*178b0*/  HMMA.1688.F32.TF32 R152, R36, R12, R152 ;  /* 0x0000000c2498723c */ /* 0x004fde0000081098 */
[----:B------:R-:W-:-:S09]  /*178c0*/  NOP ;  /* 0x0000000000007918 */ /* 0x000fd20000000000 */
[----:B------:R-:W-:Y:S01]  /*178d0*/  IMAD.MOV.U32 R233, RZ, RZ, R152 ;  /* 0x000000ffffe97224 */ /* 0x000fe200078e0098 */
[----:B------:R-:W-:Y:S01]  /*178e0*/  MOV R235, R154 ;  /* 0x0000009a00eb7202 */ /* 0x000fe20000000f00 */
[----:B------:R-:W-:Y:S01]  /*178f0*/  IMAD.MOV.U32 R234, RZ, RZ, R153 ;  /* 0x000000ffffea7224 */ /* 0x000fe200078e0099 */
[----:B------:R-:W2:Y:S01]  /*17900*/  LDL.LU R152, [R1+0x250] ;  /* 0x0002500001987983 */ /* 0x000ea20000300800 */
[----:B------:R-:W-:-:S03]  /*17910*/  IMAD.MOV.U32 R211, RZ, RZ, R155 ;  /* 0x000000ffffd37224 */ /* 0x000fc600078e009b */
[----:B------:R-:W2:Y:S04]  /*17920*/  LDL.LU R153, [R1+0x254] ;  /* 0x0002540001997983 */ /* 0x000ea80000300800 */
[----:B------:R-:W2:Y:S04]  /*17930*/  LDL.LU R154, [R1+0x258] ;  /* 0x00025800019a7983 */ /* 0x000ea80000300800 */
[----:B------:R-:W2:Y:S01]  /*17940*/  LDL.LU R155, [R1+0x25c] ;  /* 0x00025c00019b7983 */ /* 0x000ea20000300800 */
[C---:B---3--:R-:W-:Y:S03]  /*17950*/  HMMA.1688.F32.TF32 R212, R36.reuse, R16, R204 ;  /* 0x0000001024d4723c */ /* 0x048fe600000810cc */
[----:B------:R-:W3:Y:S04]  /*17960*/  LDL.LU R244, [R1+0x40] ;  /* 0x0000400001f47983 */ /* 0x000ee80000300800 */
[----:B------:R-:W3:Y:S04]  /*17970*/  LDL.LU R245, [R1+0x44] ;  /* 0x0000440001f57983 */ /* 0x000ee80000300800 */
[----:B------:R-:W3:Y:S04]  /*17980*/  LDL.LU R246, [R1+0x48] ;  /* 0x0000480001f67983 */ /* 0x000ee80000300800 */
[----:B------:R-:W3:Y:S01]  /*17990*/  LDL.LU R247, [R1+0x4c] ;  /* 0x00004c0001f77983 */ /* 0x000ee20000300800 */
[----:B----4-:R-:W-:Y:S03]  /*179a0*/  HMMA.1688.F32.TF32 R104, R36, R20, R104 ;  /* 0x000000142468723c */ /* 0x010fe60000081068 */
[----:B------:R-:W4:Y:S04]  /*179b0*/  LDL.LU R42, [R1+0x38] ;  /* 0x00003800012a7983 */ /* 0x000f280000300800 */
[----:B------:R-:W4:-:S15]  /*179c0*/  LDL.LU R43, [R1+0x3c] ;  /* 0x00003c00012b7983 */ /* 0x000f1e0000300800 */
[----:B------:R-:W-:-:S02]  /*179d0*/  NOP ;  /* 0x0000000000007918 */ /* 0x000fc40000000000 */
[----:B------:R-:W-:Y:S01]  /*179e0*/  MOV R208, R104 ;  /* 0x0000006800d07202 */ /* 0x000fe20000000f00 */
[----:B------:R-:W-:Y:S01]  /*179f0*/  IMAD.MOV.U32 R209, RZ, RZ, R105 ;  /* 0x000000ffffd17224 */ /* 0x000fe200078e0069 */
[----:B------:R-:W-:Y:S01]  /*17a00*/  MOV R204, R107 ;  /* 0x0000006b00cc7202 */ /* 0x000fe20000000f00 */
[----:B------:R-:W-:Y:S02]  /*17a10*/  IMAD.MOV.U32 R210, RZ, RZ, R106 ;  /* 0x000000ffffd27224 */ /* 0x000fe400078e006a */
[----:B------:R-:W-:Y:S01]  /*17a20*/  HMMA.1688.F32.TF32 R104, R36, R24, R132 ;  /* 0x000000182468723c */ /* 0x000fe20000081084 */
[----:B------:R-:W-:Y:S01]  /*17a30*/  IMAD.MOV.U32 R205, RZ, RZ, R212 ;  /* 0x000000ffffcd7224 */ /* 0x000fe200078e00d4 */
[----:B------:R-:W-:Y:S01]  /*17a40*/  MOV R206, R213 ;  /* 0x000000d500ce7202 */ /* 0x000fe20000000f00 */
[----:B------:R-:W-:Y:S02]  /*17a50*/  IMAD.MOV.U32 R207, RZ, RZ, R214 ;  /* 0x000000ffffcf7224 */ /* 0x000fe400078e00d6 */
[----:B------:R-:W-:-:S15]  /*17a60*/  IMAD.MOV.U32 R232, RZ, RZ, R215 ;  /* 0x000000ffffe87224 */ /* 0x000fde00078e00d7 */
[----:B------:R-:W-:-:S04]  /*17a70*/  NOP ;  /* 0x0000000000007918 */ /* 0x000fc80000000000 */
[----:B------:R-:W-:Y:S01]  /*17a80*/  IMAD.MOV.U32 R212, RZ, RZ, R104 ;  /* 0x000000ffffd47224 */ /* 0x000fe200078e0068 */
[----:B------:R-:W-:Y:S01]  /*17a90*/  MOV R214, R106 ;  /* 0x0000006a00d67202 */ /* 0x000fe20000000f00 */
[----:B------:R-:W-:Y:S02]  /*17aa0*/  IMAD.MOV.U32 R213, RZ, RZ, R105 ;  /* 0x000000ffffd57224 */ /* 0x000fe400078e0069 */
[----:B------:R-:W-:Y:S02]  /*17ab0*/  IMAD.MOV.U32 R215, RZ, RZ, R107 ;  /* 0x000000ffffd77224 */ /* 0x000fe400078e006b */
[C---:B------:R-:W-:Y:S06]  /*17ac0*/  HMMA.1688.F32.TF32 R104, R36.reuse, R28, R164 ;  /* 0x0000001c2468723c */ /* 0x040fec00000810a4 */
[----:B------:R-:W-:-:S15]  /*17ad0*/  HMMA.1688.F32.TF32 R36, R36, R32, R160 ;  /* 0x000000202424723c */ /* 0x000fde00000810a0 */
[----:B------:R-:W-:-:S09]  /*17ae0*/  NOP ;  /* 0x0000000000007918 */ /* 0x000fd20000000000 */
[----:B------:R-:W-:Y:S01]  /*17af0*/  MOV R225, R36 ;  /* 0x0000002400e17202 */ /* 0x000fe20000000f00 */
[----:B------:R-:W-:Y:S01]  /*17b00*/  IMAD.MOV.U32 R226, RZ, RZ, R37 ;  /* 0x000000ffffe27224 */ /* 0x000fe200078e0025 */
[----:B------:R-:W-:Y:S01]  /*17b10*/  MOV R221, R39 ;  /* 0x0000002700dd7202 */ /* 0x000fe20000000f00 */
[----:B------:R-:W-:Y:S02]  /*17b20*/  IMAD.MOV.U32 R220, RZ, RZ, R38 ;  /* 0x000000ffffdc7224 */ /* 0x000fe400078e0026 */
[----:B------:R-:W-:Y:S01]  /*17b30*/  HMMA.1688.F32.TF32 R36, R248, R4, R156 ;  /* 0x00000004f824723c */ /* 0x000fe2000008109c */
[----:B------:R-:W4:Y:S04]  /*17b40*/  LDL.LU R156, [R1+0x190] ;  /* 0x00019000019c7983 */ /* 0x000f280000300800 */
[----:B------:R-:W4:Y:S04]  /*17b50*/  LDL.LU R157, [R1+0x194] ;  /* 0x00019400019d7983 */ /* 0x000f280000300800 */
[----:B------:R-:W4:Y:S04]  /*17b60*/  LDL.LU R158, [R1+0x198] ;  /* 0x00019800019e7983 */ /* 0x000f280000300800 */
[----:B------:R-:W4:Y:S04]  /*17b70*/  LDL.LU R159, [R1+0x19c] ;  /* 0x00019c00019f7983 */ /* 0x000f280000300800 */
[----:B------:R-:W4:Y:S04]  /*17b80*/  LDL.LU R46, [R1+0x248] ;  /* 0x00024800012e7983 */ /* 0x000f280000300800 */
[----:B------:R-:W4:Y:S01]  /*17b90*/  LDL.LU R47, [R1+0x24c] ;  /* 0x00024c00012f7983 */ /* 0x000f220000300800 */
[----:B------:R-:W-:Y:S01]  /*17ba0*/  IMAD.MOV.U32 R222, RZ, RZ, R104 ;  /* 0x000000ffffde7224 */ /* 0x000fe200078e0068 */
[----:B------:R-:W-:Y:S01]  /*17bb0*/  MOV R216, R105 ;  /* 0x0000006900d87202 */ /* 0x000fe20000000f00 */
[----:B------:R-:W-:Y:S01]  /*17bc0*/  IMAD.MOV.U32 R217, RZ, RZ, R106 ;  /* 0x000000ffffd97224 */ /* 0x000fe200078e006a */
[----:B------:R-:W4:Y:S01]  /*17bd0*/  LDL.LU R104, [R1+0x10] ;  /* 0x0000100001687983 */ /* 0x000f220000300800 */
[----:B------:R-:W-:-:S03]  /*17be0*/  IMAD.MOV.U32 R218, RZ, RZ, R107 ;  /* 0x000000ffffda7224 */ /* 0x000fc600078e006b */
[----:B------:R-:W4:Y:S04]  /*17bf0*/  LDL.LU R105, [R1+0x14] ;  /* 0x0000140001697983 */ /* 0x000f280000300800 */
[----:B------:R-:W4:Y:S04]  /*17c00*/  LDL.LU R106, [R1+0x18] ;  /* 0x00001800016a7983 */ /* 0x000f280000300800 */
[----:B------:R-:W4:Y:S04]  /*17c10*/  LDL.LU R107, [R1+0x1c] ;  /* 0x00001c00016b7983 */ /* 0x000f280000300800 */
[----:B------:R-:W4:Y:S04]  /*17c20*/  LDL.LU R132, [R1] ;  /* 0x0000000001847983 */ /* 0x000f280000300800 */
[----:B------:R-:W4:Y:S04]  /*17c30*/  LDL.LU R133, [R1+0x4] ;  /* 0x0000040001857983 */ /* 0x000f280000300800 */
[----:B------:R-:W4:Y:S04]  /*17c40*/  LDL.LU R134, [R1+0x8] ;  /* 0x0000080001867983 */ /* 0x000f280000300800 */
[----:B------:R-:W4:Y:S04]  /*17c50*/  LDL.LU R135, [R1+0xc] ;  /* 0x00000c0001877983 */ /* 0x000f280000300800 */
[----:B------:R-:W4:Y:S04]  /*17c60*/  LDL.LU R164, [R1+0x1b0] ;  /* 0x0001b00001a47983 */ /* 0x000f280000300800 */
[----:B------:R-:W4:Y:S04]  /*17c70*/  LDL.LU R165, [R1+0x1b4] ;  /* 0x0001b40001a57983 */ /* 0x000f280000300800 */
[----:B------:R-:W4:Y:S04]  /*17c80*/  LDL.LU R166, [R1+0x1b8] ;  /* 0x0001b80001a67983 */ /* 0x000f280000300800 */
[----:B------:R-:W4:Y:S04]  /*17c90*/  LDL.LU R167, [R1+0x1bc] ;  /* 0x0001bc0001a77983 */ /* 0x000f280000300800 */
[----:B------:R-:W4:Y:S01]  /*17ca0*/  LDL.LU R160, [R1+0x1a0] ;  /* 0x0001a00001a07983 */ /* 0x000f220000300800 */
[----:B------:R-:W-:-:S03]  /*17cb0*/  IMAD.MOV.U32 R11, RZ, RZ, R36 ;  /* 0x000000ffff0b7224 */ /* 0x000fc600078e0024 */
[----:B------:R-:W4:Y:S01]  /*17cc0*/  LDL.LU R161, [R1+0x1a4] ;  /* 0x0001a40001a17983 */ /* 0x000f220000300800 */
[----:B------:R-:W-:Y:S01]  /*17cd0*/  IMAD.MOV.U32 R6, RZ, RZ, R37 ;  /* 0x000000ffff067224 */ /* 0x000fe200078e0025 */
[----:B------:R-:W-:Y:S02]  /*17ce0*/  MOV R7, R38 ;  /* 0x0000002600077202 */ /* 0x000fe40000000f00 */
[----:B------:R-:W4:Y:S01]  /*17cf0*/  LDL.LU R162, [R1+0x1a8] ;  /* 0x0001a80001a27983 */ /* 0x000f220000300800 */
[----:B------:R-:W-:-:S03]  /*17d00*/  IMAD.MOV.U32 R224, RZ, RZ, R39 ;  /* 0x000000ffffe07224 */ /* 0x000fc600078e0027 */
[----:B------:R-:W4:Y:S01]  /*17d10*/  LDL.LU R163, [R1+0x1ac] ;  /* 0x0001ac0001a37983 */ /* 0x000f220000300800 */
[----:B--2---:R-:W-:Y:S03]  /*17d20*/  HMMA.1688.F32.TF32 R36, R248, R8, R152 ;  /* 0x00000008f824723c */ /* 0x004fe60000081098 */
[----:B------:R-:W2:Y:S04]  /*17d30*/  LDL.LU R152, [R1+0x180] ;  /* 0x0001800001987983 */ /* 0x000ea80000300800 */
[----:B------:R-:W2:-:S15]  /*17d40*/  LDL.LU R153, [R1+0x184] ;  /* 0x0001840001997983 */ /* 0x000e9e0000300800 */
[----:B------:R-:W-:-:S02]  /*17d50*/  NOP ;  /* 0x0000000000007918 */ /* 0x000fc40000000000 */
[----:B------:R-:W-:Y:S01]  /*17d60*/  IMAD.MOV.U32 R19, RZ, RZ, R36 ;  /* 0x000000ffff137224 */ /* 0x000fe200078e0024 */
[----:B------:R-:W-:Y:S01]  /*17d70*/  MOV R14, R37 ;  /* 0x00000025000e7202 */ /* 0x000fe20000000f00 */
[----:B------:R-:W-:Y:S02]  /*17d80*/  IMAD.MOV.U32 R15, RZ, RZ, R38 ;  /* 0x000000ffff0f7224 */ /* 0x000fe400078e0026 */
[----:B------:R-:W-:Y:S02]  /*17d90*/  IMAD.MOV.U32 R10, RZ, RZ, R39 ;  /* 0x000000ffff0a7224 */ /* 0x000fe400078e0027 */
[----:B---3--:R-:W-:-:S15]  /*17da0*/  HMMA.1688.F32.TF32 R36, R248, R12, R244 ;  /* 0x0000000cf824723c */ /* 0x008fde00000810f4 */
[----:B------:R-:W-:-:S09]  /*17db0*/  NOP ;  /* 0x0000000000007918 */ /* 0x000fd20000000000 */
[----:B------:R-:W-:Y:S01]  /*17dc0*/  IMAD.MOV.U32 R27, RZ, RZ, R36 ;  /* 0x000000ffff1b7224 */ /* 0x000fe200078e0024 */
[----:B------:R-:W-:Y:S01]  /*17dd0*/  MOV R22, R37 ;  /* 0x0000002500167202 */ /* 0x000fe20000000f00 */
[----:B------:R-:W-:Y:S02]  /*17de0*/  IMAD.MOV.U32 R23, RZ, RZ, R38 ;  /* 0x000000ffff177224 */ /* 0x000fe400078e0026 */
[----:B------:R-:W-:Y:S02]  /*17df0*/  IMAD.MOV.U32 R18, RZ, RZ, R39 ;  /* 0x000000ffff127224 */ /* 0x000fe400078e0027 */
[----:B----4-:R-:W-:-:S15]  /*17e00*/  HMMA.1688.F32.TF32 R36, R248, R16, R40 ;  /* 0x00000010f824723c */ /* 0x010fde0000081028 */
        /* <DEDUP_REMOVED lines=11> */
[----:B------:R-:W-:Y:S01]  /*17ec0*/  HMMA.1688.F32.TF32 R36, R248, R24, R104 ;  /* 0x00000018f824723c */ /* 0x000fe20000081068 */
[----:B------:R-:W-:-:S15]  /*17ed0*/  MOV R154, R3 ;  /* 0x00000003009a7202 */ /* 0x000fde0000000f00 */
[----:B------:R-:W-:-:S08]  /*17ee0*/  NOP ;  /* 0x0000000000007918 */ /* 0x000fd00000000000 */
[----:B-1----:R-:W-:Y:S01]  /*17ef0*/  IMAD.MOV.U32 R227, RZ, RZ, R36 ;  /* 0x000000ffffe37224 */ /* 0x002fe200078e0024 */
[----:B------:R-:W-:Y:S01]  /*17f00*/  MOV R223, R37 ;  /* 0x0000002500df7202 */ /* 0x000fe20000000f00 */
[----:B------:R-:W-:Y:S02]  /*17f10*/  IMAD.MOV.U32 R219, RZ, RZ, R38 ;  /* 0x000000ffffdb7224 */ /* 0x000fe400078e0026 */
[----:B------:R-:W-:Y:S02]  /*17f20*/  IMAD.MOV.U32 R244, RZ, RZ, R39 ;  /* 0x000000fffff47224 */ /* 0x000fe400078e0027 */
[----:B------:R-:W-:Y:S01]  /*17f30*/  HMMA.1688.F32.TF32 R36, R248, R28, R132 ;  /* 0x0000001cf824723c */ /* 0x000fe20000081084 */
[----:B------:R-:W-:-:S05]  /*17f40*/  IMAD.MOV.U32 R155, RZ, RZ, R0 ;  /* 0x000000ffff9b7224 */ /* 0x000fca00078e0000 */
[----:B------:R-:W-:Y:S06]  /*17f50*/  HMMA.1688.F32.TF32 R248, R248, R32, R164 ;  /* 0x00000020f8f8723c */ /* 0x000fec00000810a4 */
[----:B------:R-:W-:Y:S11]  /*17f60*/  HMMA.1688.F32.TF32 R40, R64, R8, R156 ;  /* 0x000000084028723c */ /* 0x000ff6000008109c */
[----:B------:R1:W-:Y:S01]  /*17f70*/  STL.64 [R1], R36 ;  /* 0x0000002401007387 */ /* 0x0003e20000100a00 */
[----:B------:R-:W-:Y:S01]  /*17f80*/  MOV R3, R38 ;  /* 0x0000002600037202 */ /* 0x000fe20000000f00 */
[----:B------:R-:W-:-:S02]  /*17f90*/  IMAD.MOV.U32 R0, RZ, RZ, R39 ;  /* 0x000000ffff007224 */ /* 0x000fc400078e0027 */
[C---:B-1----:R-:W-:Y:S02]  /*17fa0*/  HMMA.1688.F32.TF32 R36, R64.reuse, R4, R160 ;  /* 0x000000044024723c */ /* 0x042fe400000810a0 */
[----:B------:R-:W-:Y:S04]  /*17fb0*/  STL.64 [R1+0x11a0], R250 ;  /* 0x0011a0fa01007387 */ /* 0x000fe80000100a00 */
[----:B------:R-:W-:Y:S01]  /*17fc0*/  STL.64 [R1+0x1198], R248 ;  /* 0x001198f801007387 */ /* 0x000fe20000100a00 */
[----:B------:R-:W-:Y:S01]  /*17fd0*/  MOV R164, R180 ;  /* 0x000000b400a47202 */ /* 0x000fe20000000f00 */
[----:B--2---:R-:W-:-:S15]  /*17fe0*/  HMMA.1688.F32.TF32 R44, R64, R12, R152 ;  /* 0x0000000c402c723c */ /* 0x004fde0000081098 */
[----:B------:R-:W-:Y:S04]  /*17ff0*/  STL.64 [R1+0x11b0], R38 ;  /* 0x0011b02601007387 */ /* 0x000fe80000100a00 */
[----:B------:R-:W-:Y:S04]  /*18000*/  STL.64 [R1+0x11a8], R36 ;  /* 0x0011a82401007387 */ /* 0x000fe80000100a00 */
[----:B------:R-:W-:Y:S04]  /*18010*/  STL.64 [R1+0x11c0], R42 ;  /* 0x0011c02a01007387 */ /* 0x000fe80000100a00 */
[----:B------:R-:W-:Y:S01]  /*18020*/  STL.64 [R1+0x11b8], R40 ;  /* 0x0011b82801007387 */ /* 0x000fe20000100a00 */
[----:B------:R-:W-:Y:S01]  /*18030*/  IMAD.MOV.U32 R165, RZ, RZ, R181 ;  /* 0x000000ffffa57224 */ /* 0x000fe200078e00b5 */
[----:B------:R-:W-:Y:S01]  /*18040*/  MOV R167, R185 ;  /* 0x000000b900a77202 */ /* 0x000fe20000000f00 */
[----:B------:R-:W-:-:S02]  /*18050*/  IMAD.MOV.U32 R166, RZ, RZ, R184 ;  /* 0x000000ffffa67224 */ /* 0x000fc400078e00b8 */
[----:B------:R-:W-:Y:S02]  /*18060*/  IMAD.MOV.U32 R134, RZ, RZ, R57 ;  /* 0x000000ffff867224 */ /* 0x000fe400078e0039 */
[----:B------:R-:W-:Y:S01]  /*18070*/  IMAD.MOV.U32 R135, RZ, RZ, R56 ;  /* 0x000000ffff877224 */ /* 0x000fe200078e0038 */
[----:B------:R-:W-:Y:S01]  /*18080*/  MOV R104, R191 ;  /* 0x000000bf00687202 */ /* 0x000fe20000000f00 */
[----:B------:R-:W-:Y:S01]  /*18090*/  IMAD.MOV.U32 R159, RZ, RZ, R144 ;  /* 0x000000ffff9f7224 */ /* 0x000fe200078e0090 */
[----:B------:R1:W-:Y:S01]  /*180a0*/  STL.64 [R1+0x11d0], R46 ;  /* 0x0011d02e01007387 */ /* 0x0003e20000100a00 */
[----:B------:R-:W-:Y:S02]  /*180b0*/  IMAD.MOV.U32 R158, RZ, RZ, R145 ;  /* 0x000000ffff9e7224 */ /* 0x000fe400078e0091 */
[----:B------:R-:W-:Y:S01]  /*180c0*/  IMAD.MOV.U32 R105, RZ, RZ, R195 ;  /* 0x000000ffff697224 */ /* 0x000fe200078e00c3 */
[----:B------:R-:W-:Y:S01]  /*180d0*/  MOV R107, R230 ;  /* 0x000000e6006b7202 */ /* 0x000fe20000000f00 */
[----:B------:R-:W-:Y:S01]  /*180e0*/  IMAD.MOV.U32 R106, RZ, RZ, R231 ;  /* 0x000000ffff6a7224 */ /* 0x000fe200078e00e7 */
[----:B------:R-:W-:Y:S01]  /*180f0*/  MOV R133, R76 ;  /* 0x0000004c00857202 */ /* 0x000fe20000000f00 */
[----:B------:R-:W-:Y:S01]  /*18100*/  IMAD.MOV.U32 R132, RZ, RZ, R77 ;  /* 0x000000ffff847224 */ /* 0x000fe200078e004d */
[----:B------:R-:W-:Y:S01]  /*18110*/  MOV R157, R146 ;  /* 0x00000092009d7202 */ /* 0x000fe20000000f00 */
[----:B------:R-:W-:Y:S01]  /*18120*/  IMAD.MOV.U32 R156, RZ, RZ, R147 ;  /* 0x000000ffff9c7224 */ /* 0x000fe200078e0093 */
[----:B------:R-:W-:Y:S01]  /*18130*/  LDS R160, [R2+UR7+0x4280] ;  /* 0x0042800702a07984 */ /* 0x000fe20008000800 */
[----:B-1----:R-:W-:-:S02]  /*18140*/  IMAD.MOV.U32 R46, RZ, RZ, R49 ;  /* 0x000000ffff2e7224 */ /* 0x002fc400078e0031 */
[----:B------:R-:W-:Y:S01]  /*18150*/  IMAD.MOV.U32 R47, RZ, RZ, R48 ;  /* 0x000000ffff2f7224 */ /* 0x000fe200078e0030 */
[----:B------:R-:W-:Y:S01]  /*18160*/  STL.64 [R1+0x11c8], R44 ;  /* 0x0011c82c01007387 */ /* 0x000fe20000100a00 */
[----:B------:R-:W-:Y:S01]  /*18170*/  HMMA.1688.F32.TF32 R48, R64, R16, R240 ;  /* 0x000000104030723c */ /* 0x000fe200000810f0 */
[----:B------:R-:W-:Y:S01]  /*18180*/  IMAD.MOV.U32 R144, RZ, RZ, R186 ;  /* 0x000000ffff907224 */ /* 0x000fe200078e00ba */
[----:B------:R-:W-:Y:S01]  /*18190*/  MOV R145, R187 ;  /* 0x000000bb00917202 */ /* 0x000fe20000000f00 */
[----:B------:R-:W-:Y:S01]  /*181a0*/  IMAD.MOV.U32 R250, RZ, RZ, R59 ;  /* 0x000000fffffa7224 */ /* 0x000fe200078e003b */
[----:B------:R-:W-:Y:S01]  /*181b0*/  LDS R162, [R2+UR7+0x5280] ;  /* 0x0052800702a27984 */ /* 0x000fe20008000800 */
[----:B------:R-:W-:Y:S01]  /*181c0*/  IMAD.MOV.U32 R251, RZ, RZ, R58 ;  /* 0x000000fffffb7224 */ /* 0x000fe200078e003a */
[----:B------:R-:W-:Y:S01]  /*181d0*/  MOV R42, R121 ;  /* 0x00000079002a7202 */ /* 0x000fe20000000f00 */
[----:B------:R-:W-:Y:S01]  /*181e0*/  IMAD.MOV.U32 R43, RZ, RZ, R120 ;  /* 0x000000ffff2b7224 */ /* 0x000fe200078e0078 */
[----:B------:R-:W-:Y:S01]  /*181f0*/  LDS R230, [R2+UR7+0x5380] ;  /* 0x0053800702e67984 */ /* 0x000fe20008000800 */
[----:B------:R-:W-:-:S02]  /*18200*/  IMAD.MOV.U32 R41, RZ, RZ, R122 ;  /* 0x000000ffff297224 */ /* 0x000fc400078e007a */
[----:B------:R-:W-:Y:S01]  /*18210*/  IMAD.MOV.U32 R40, RZ, RZ, R123 ;  /* 0x000000ffff287224 */ /* 0x000fe200078e007b */
[----:B------:R-:W-:Y:S04]  /*18220*/  LDS R231, [R252+UR7+0x5380] ;  /* 0x00538007fce77984 */ /* 0x000fe80008000800 */
[----:B------:R-:W-:Y:S04]  /*18230*/  LDS R161, [R252+UR7+0x4280] ;  /* 0x00428007fca17984 */ /* 0x000fe80008000800 */
[----:B------:R-:W-:Y:S04]  /*18240*/  LDS R163, [R252+UR7+0x5280] ;  /* 0x00528007fca37984 */ /* 0x000fe80008000800 */
[----:B------:R1:W-:Y:S02]  /*18250*/  STL.64 [R1+0x11e0], R50 ;  /* 0x0011e03201007387 */ /* 0x0003e40000100a00 */
[----:B-1----:R-:W-:Y:S01]  /*18260*/  MOV R50, R53 ;  /* 0x0000003500327202 */ /* 0x002fe20000000f00 */
[----:B------:R-:W-:-:S02]  /*18270*/  IMAD.MOV.U32 R51, RZ, RZ, R52 ;  /* 0x000000ffff337224 */ /* 0x000fc400078e0034 */
[----:B------:R-:W-:Y:S01]  /*18280*/  HMMA.1688.F32.TF32 R52, R64, R20, R236 ;  /* 0x000000144034723c */ /* 0x000fe200000810ec */
[----:B------:R-:W-:Y:S04]  /*18290*/  STL.64 [R1+0x11d8], R48 ;  /* 0x0011d83001007387 */ /* 0x000fe80000100a00 */
[----:B------:R-:W2:Y:S04]  /*182a0*/  LDL.LU R180, [R1+0x13a0] ;  /* 0x0013a00001b47983 */ /* 0x000ea80000300800 */
[----:B------:R-:W2:Y:S04]  /*182b0*/  LDL.LU R181, [R1+0x139c] ;  /* 0x00139c0001b57983 */ /* 0x000ea80000300800 */
[----:B------:R-:W3:Y:S04]  /*182c0*/  LDL.LU R184, [R1+0x1398] ;  /* 0x0013980001b87983 */ /* 0x000ee80000300800 */
[----:B------:R-:W3:Y:S06]  /*182d0*/  LDL.LU R185, [R1+0x1394] ;  /* 0x0013940001b97983 */ /* 0x000eec0000300800 */
[----:B------:R-:W-:Y:S04]  /*182e0*/  STL.64 [R1+0x11f0], R54 ;  /* 0x0011f03601007387 */ /* 0x000fe80000100a00 */
[----:B------:R-:W-:Y:S04]  /*182f0*/  STL.64 [R1+0x11e8], R52 ;  /* 0x0011e83401007387 */ /* 0x000fe80000100a00 */
[----:B------:R-:W3:Y:S04]  /*18300*/  LDL.LU R186, [R1+0x1390] ;  /* 0x0013900001ba7983 */ /* 0x000ee80000300800 */
[----:B------:R-:W3:Y:S01]  /*18310*/  LDL.LU R187, [R1+0x138c] ;  /* 0x00138c0001bb7983 */ /* 0x000ee20000300800 */
[----:B------:R-:W-:Y:S01]  /*18320*/  IMAD.MOV.U32 R120, RZ, RZ, R202 ;  /* 0x000000ffff787224 */ /* 0x000fe200078e00ca */
[----:B------:R-:W-:Y:S01]  /*18330*/  MOV R121, R203 ;  /* 0x000000cb00797202 */ /* 0x000fe20000000f00 */
[----:B------:R-:W-:Y:S01]  /*18340*/  IMAD.MOV.U32 R122, RZ, RZ, R196 ;  /* 0x000000ffff7a7224 */ /* 0x000fe200078e00c4 */
[----:B------:R-:W-:Y:S01]  /*18350*/  MOV R240, R117 ;  /* 0x0000007500f07202 */ /* 0x000fe20000000f00 */
[----:B------:R-:W-:Y:S01]  /*18360*/  IMAD.MOV.U32 R241, RZ, RZ, R116 ;  /* 0x000000fffff17224 */ /* 0x000fe200078e0074 */
[----:B------:R-:W-:Y:S01]  /*18370*/  MOV R116, R198 ;  /* 0x000000c600747202 */ /* 0x000fe20000000f00 */
[----:B------:R-:W-:Y:S01]  /*18380*/  IMAD.MOV.U32 R123, RZ, RZ, R197 ;  /* 0x000000ffff7b7224 */ /* 0x000fe200078e00c5 */
[----:B------:R-:W-:Y:S01]  /*18390*/  MOV R45, R118 ;  /* 0x00000076002d7202 */ /* 0x000fe20000000f00 */
[----:B------:R-:W-:-:S02]  /*183a0*/  IMAD.MOV.U32 R117, RZ, RZ, R199 ;  /* 0x000000ffff757224 */ /* 0x000fc400078e00c7 */
[----:B------:R-:W-:Y:S01]  /*183b0*/  IMAD.MOV.U32 R44, RZ, RZ, R119 ;  /* 0x000000ffff2c7224 */ /* 0x000fe200078e0077 */
[----:B------:R-:W-:Y:S01]  /*183c0*/  MOV R119, R193 ;  /* 0x000000c100777202 */ /* 0x000fe20000000f00 */
[----:B------:R-:W-:Y:S02]  /*183d0*/  IMAD.MOV.U32 R118, RZ, RZ, R192 ;  /* 0x000000ffff767224 */ /* 0x000fe400078e00c0 */
[----:B------:R-:W-:Y:S01]  /*183e0*/  IMAD.MOV.U32 R239, RZ, RZ, R108 ;  /* 0x000000ffffef7224 */ /* 0x000fe200078e006c */
[----:B------:R-:W-:Y:S01]  /*183f0*/  MOV R237, R110 ;  /* 0x0000006e00ed7202 */ /* 0x000fe20000000f00 */
[----:B------:R-:W-:Y:S01]  /*18400*/  IMAD.MOV.U32 R238, RZ, RZ, R109 ;  /* 0x000000ffffee7224 */ /* 0x000fe200078e006d */
[----:B------:R-:W-:Y:S01]  /*18410*/  MOV R109, R188 ;  /* 0x000000bc006d7202 */ /* 0x000fe20000000f00 */
[----:B------:R-:W-:Y:S02]  /*18420*/  IMAD.MOV.U32 R108, RZ, RZ, R194 ;  /* 0x000000ffff6c7224 */ /* 0x000fe400078e00c2 */
[----:B------:R-:W-:-:S02]  /*18430*/  IMAD.MOV.U32 R236, RZ, RZ, R111 ;  /* 0x000000ffffec7224 */ /* 0x000fc400078e006f */
[----:B------:R-:W-:Y:S02]  /*18440*/  IMAD.MOV.U32 R110, RZ, RZ, R189 ;  /* 0x000000ffff6e7224 */ /* 0x000fe400078e00bd */
[----:B------:R-:W-:Y:S01]  /*18450*/  IMAD.MOV.U32 R111, RZ, RZ, R190 ;  /* 0x000000ffff6f7224 */ /* 0x000fe200078e00be */
[----:B---3--:R-:W-:Y:S07]  /*18460*/  HMMA.1688.F32.TF32 R56, R64, R24, R184 ;  /* 0x000000184038723c */ /* 0x008fee00000810b8 */
[----:B------:R-:W-:Y:S01]  /*18470*/  MOV R184, R182 ;  /* 0x000000b600b87202 */ /* 0x000fe20000000f00 */
[----:B------:R-:W-:Y:S01]  /*18480*/  IMAD.MOV.U32 R185, RZ, RZ, R183 ;  /* 0x000000ffffb97224 */ /* 0x000fe200078e00b7 */
[----:B------:R-:W2:Y:S01]  /*18490*/  LDL.LU R182, [R1+0x1388] ;  /* 0x0013880001b67983 */ /* 0x000ea20000300800 */
[----:B------:R-:W-:Y:S01]  /*184a0*/  IMAD.MOV.U32 R186, RZ, RZ, R200 ;  /* 0x000000ffffba7224 */ /* 0x000fe200078e00c8 */
[----:B------:R-:W-:-:S02]  /*184b0*/  MOV R187, R201 ;  /* 0x000000c900bb7202 */ /* 0x000fc40000000f00 */
[----:B------:R-:W2:Y:S04]  /*184c0*/  LDL.LU R183, [R1+0x1384] ;  /* 0x0013840001b77983 */ /* 0x000ea80000300800 */
[----:B------:R-:W3:Y:S04]  /*184d0*/  LDL.LU R200, [R1+0x1380] ;  /* 0x0013800001c87983 */ /* 0x000ee80000300800 */
[----:B------:R-:W3:Y:S04]  /*184e0*/  LDL.LU R201, [R1+0x137c] ;  /* 0x00137c0001c97983 */ /* 0x000ee80000300800 */
[----:B------:R-:W3:Y:S04]  /*184f0*/  LDL.LU R202, [R1+0x1378] ;  /* 0x0013780001ca7983 */ /* 0x000ee80000300800 */
[----:B------:R-:W3:Y:S04]  /*18500*/  LDL.LU R203, [R1+0x1374] ;  /* 0x0013740001cb7983 */ /* 0x000ee80000300800 */
        /* <DEDUP_REMOVED lines=12> */
[----:B------:R-:W-:Y:S04]  /*185d0*/  STL.64 [R1+0x1200], R58 ;  /* 0x0012003a01007387 */ /* 0x000fe80000100a00 */
[----:B------:R1:W-:Y:S01]  /*185e0*/  STL.64 [R1+0x11f8], R56 ;  /* 0x0011f83801007387 */ /* 0x0003e20000100a00 */
[----:B------:R-:W-:Y:S01]  /*185f0*/  MOV R36, R127 ;  /* 0x0000007f00247202 */ /* 0x000fe20000000f00 */
[----:B------:R-:W-:Y:S01]  /*18600*/  IMAD.MOV.U32 R37, RZ, RZ, R126 ;  /* 0x000000ffff257224 */ /* 0x000fe200078e007e */
[----:B------:R-:W-:Y:S01]  /*18610*/  MOV R39, R124 ;  /* 0x0000007c00277202 */ /* 0x000fe20000000f00 */
[----:B------:R-:W-:-:S02]  /*18620*/  IMAD.MOV.U32 R38, RZ, RZ, R125 ;  /* 0x000000ffff267224 */ /* 0x000fc400078e007d */
[----:B-1----:R-:W-:Y:S02]  /*18630*/  IMAD.MOV.U32 R56, RZ, RZ, R229 ;  /* 0x000000ffff387224 */ /* 0x002fe400078e00e5 */
[----:B------:R-:W-:Y:S01]  /*18640*/  IMAD.MOV.U32 R57, RZ, RZ, R228 ;  /* 0x000000ffff397224 */ /* 0x000fe200078e00e4 */
[----:B------:R-:W-:Y:S04]  /*18650*/  LDS R229, [R252+UR7+0x4380] ;  /* 0x00438007fce57984 */ /* 0x000fe80008000800 */
[----:B------:R-:W1:Y:S01]  /*18660*/  LDS R228, [R2+UR7+0x4380] ;  /* 0x0043800702e47984 */ /* 0x000e620008000800 */
        /* <DEDUP_REMOVED lines=8> */
[----:B------:R-:W-:Y:S01]  /*186f0*/  IMAD.MOV.U32 R242, RZ, RZ, R115 ;  /* 0x000000fffff27224 */ /* 0x000fe200078e0073 */
[----:B------:R-:W-:Y:S01]  /*18700*/  MOV R114, R73 ;  /* 0x0000004900727202 */ /* 0x000fe20000000f00 */
[----:B------:R-:W-:Y:S02]  /*18710*/  IMAD.MOV.U32 R48, RZ, RZ, R113 ;  /* 0x000000ffff307224 */ /* 0x000fe400078e0071 */
[----:B------:R-:W-:Y:S02]  /*18720*/  IMAD.MOV.U32 R49, RZ, RZ, R112 ;  /* 0x000000ffff317224 */ /* 0x000fe400078e0070 */
[----:B------:R-:W-:Y:S02]  /*18730*/  IMAD.MOV.U32 R55, RZ, RZ, R148 ;  /* 0x000000ffff377224 */ /* 0x000fe400078e0094 */
[----:B------:R-:W-:-:S02]  /*18740*/  IMAD.MOV.U32 R112, RZ, RZ, R75 ;  /* 0x000000ffff707224 */ /* 0x000fc400078e004b */
[----:B------:R-:W-:Y:S02]  /*18750*/  IMAD.MOV.U32 R113, RZ, RZ, R74 ;  /* 0x000000ffff717224 */ /* 0x000fe400078e004a */
[----:B------:R-:W-:Y:S02]  /*18760*/  IMAD.MOV.U32 R115, RZ, RZ, R72 ;  /* 0x000000ffff737224 */ /* 0x000fe400078e0048 */
        /* <DEDUP_REMOVED lines=13> */
[----:B------:R-:W-:Y:S02]  /*18840*/  IMAD.MOV.U32 R136, RZ, RZ, R81 ;  /* 0x000000ffff887224 */ /* 0x000fe400078e0051 */
[----:B------:R-:W-:Y:S01]  /*18850*/  IMAD.MOV.U32 R137, RZ, RZ, R80 ;  /* 0x000000ffff897224 */ /* 0x000fe200078e0050 */
[----:B------:R-:W-:Y:S01]  /*18860*/  MOV R140, R85 ;  /* 0x00000055008c7202 */ /* 0x000fe20000000f00 */
[----:B------:R-:W-:Y:S01]  /*18870*/  IMAD.MOV.U32 R154, RZ, RZ, R141 ;  /* 0x000000ffff9a7224 */ /* 0x000fe200078e008d */
[----:B------:R-:W-:Y:S01]  /*18880*/  HMMA.1688.F32.TF32 R80, R100, R16, R176 ;  /* 0x000000106450723c */ /* 0x000fe200000810b0 */
[----:B------:R-:W-:-:S02]  /*18890*/  IMAD.MOV.U32 R146, RZ, RZ, R87 ;  /* 0x000000ffff927224 */ /* 0x000fc400078e0057 */
[----:B------:R-:W-:Y:S02]  /*188a0*/  IMAD.MOV.U32 R147, RZ, RZ, R86 ;  /* 0x000000ffff937224 */ /* 0x000fe400078e0056 */
[----:B------:R-:W-:Y:S02]  /*188b0*/  IMAD.MOV.U32 R141, RZ, RZ, R84 ;  /* 0x000000ffff8d7224 */ /* 0x000fe400078e0054 */
[C---:B------:R-:W-:Y:S01]  /*188c0*/  HMMA.1688.F32.TF32 R84, R100.reuse, R20, R168 ;  /* 0x000000146454723c */ /* 0x040fe200000810a8 */
[----:B------:R-:W-:Y:S01]  /*188d0*/  IMAD.MOV.U32 R248, RZ, RZ, R129 ;  /* 0x000000fffff87224 */ /* 0x000fe200078e0081 */
[----:B------:R-:W-:Y:S01]  /*188e0*/  MOV R249, R128 ;  /* 0x0000008000f97202 */ /* 0x000fe20000000f00 */
[----:B------:R-:W-:Y:S04]  /*188f0*/  LDS R129, [R252+UR7+0x4200] ;  /* 0x00420007fc817984 */ /* 0x000fe80008000800 */
[----:B------:R-:W1:Y:S01]  /*18900*/  LDS R128, [R2+UR7+0x4200] ;  /* 0x0042000702807984 */ /* 0x000e620008000800 */
[C---:B--2---:R-:W-:Y:S06]  /*18910*/  HMMA.1688.F32.TF32 R76, R100.reuse, R12, R180 ;  /* 0x0000000c644c723c */ /* 0x044fec00000810b4 */
[C---:B---3--:R-:W-:Y:S06]  /*18920*/  HMMA.1688.F32.TF32 R72, R100.reuse, R8, R200 ;  /* 0x000000086448723c */ /* 0x048fec00000810c8 */
[----:B----4-:R-:W-:Y:S06]  /*18930*/  HMMA.1688.F32.TF32 R68, R100, R4, R196 ;  /* 0x000000046444723c */ /* 0x010fec00000810c4 */
[C---:B------:R-:W-:Y:S06]  /*18940*/  HMMA.1688.F32.TF32 R60, R64.reuse, R28, R188 ;  /* 0x0000001c403c723c */ /* 0x040fec00000810bc */
[----:B------:R-:W-:Y:S01]  /*18950*/  HMMA.1688.F32.TF32 R64, R64, R32, R192 ;  /* 0x000000204040723c */ /* 0x000fe200000810c0 */
[----:B------:R-:W-:Y:S04]  /*18960*/  LDS R192, [R2+UR7+0x4300] ;  /* 0x0043000702c07984 */ /* 0x000fe80008000800 */
[----:B------:R-:W-:Y:S01]  /*18970*/  LDS R194, [R2+UR7+0x5300] ;  /* 0x0053000702c27984 */ /* 0x000fe20008000800 */
[----:B-1----:R-:W-:Y:S03]  /*18980*/  HMMA.1688.F32.TF32 R196, R228, R4, R248 ;  /* 0x00000004e4c4723c */ /* 0x002fe600000810f8 */
[----:B------:R-:W-:Y:S08]  /*18990*/  LDS R193, [R252+UR7+0x4300] ;  /* 0x00430007fcc17984 */ /* 0x000ff00008000800 */
        /* <DEDUP_REMOVED lines=10> */
[----:B------:R-:W-:-:S03]  /*18a40*/  IMAD.MOV.U32 R248, RZ, RZ, R227 ;  /* 0x000000fffff87224 */ /* 0x000fc600078e00e3 */
[----:B------:R-:W-:Y:S01]  /*18a50*/  STL.64 [R1+0x1260], R82 ;  /* 0x0012605201007387 */ /* 0x000fe20000100a00 */
[----:B------:R-:W-:-:S03]  /*18a60*/  MOV R249, R223 ;  /* 0x000000df00f97202 */ /* 0x000fc60000000f00 */
[----:B------:R-:W-:Y:S01]  /*18a70*/  STL.64 [R1+0x1258], R80 ;  /* 0x0012585001007387 */ /* 0x000fe20000100a00 */
[----:B------:R-:W-:-:S03]  /*18a80*/  IMAD.MOV.U32 R250, RZ, RZ, R219 ;  /* 0x000000fffffa7224 */ /* 0x000fc600078e00db */
[----:B------:R-:W-:Y:S04]  /*18a90*/  STL.64 [R1+0x1270], R86 ;  /* 0x0012705601007387 */ /* 0x000fe80000100a00 */
[----:B------:R-:W-:Y:S04]  /*18aa0*/  STL.64 [R1+0x1268], R84 ;  /* 0x0012685401007387 */ /* 0x000fe80000100a00 */
[----:B------:R-:W2:Y:S04]  /*18ab0*/  LDL.LU R227, [R1+0x1340] ;  /* 0x0013400001e37983 */ /* 0x000ea80000300800 */
[----:B------:R-:W3:Y:S04]  /*18ac0*/  LDL.LU R223, [R1+0x133c] ;  /* 0x00133c0001df7983 */ /* 0x000ee80000300800 */
[----:B------:R-:W4:Y:S04]  /*18ad0*/  LDL.LU R219, [R1+0x1338] ;  /* 0x0013380001db7983 */ /* 0x000f280000300800 */
[----:B------:R-:W1:Y:S01]  /*18ae0*/  LDS R195, [R252+UR7+0x5300] ;  /* 0x00530007fcc37984 */ /* 0x000e620008000800 */
[----:B------:R-:W-:Y:S01]  /*18af0*/  HMMA.1688.F32.TF32 R88, R100, R24, R88 ;  /* 0x000000186458723c */ /* 0x000fe20000081058 */
[----:B------:R-:W-:-:S02]  /*18b00*/  IMAD.MOV.U32 R251, RZ, RZ, R244 ;  /* 0x000000fffffb7224 */ /* 0x000fc400078e00f4 */
[----:B------:R-:W2:Y:S03]  /*18b10*/  LDL.LU R244, [R1+0x1334] ;  /* 0x0013340001f47983 */ /* 0x000ea60000300800 */
[C---:B------:R-:W-:Y:S06]  /*18b20*/  HMMA.1688.F32.TF32 R92, R100.reuse, R28, R92 ;  /* 0x0000001c645c723c */ /* 0x040fec000008105c */
[----:B------:R-:W-:Y:S06]  /*18b30*/  HMMA.1688.F32.TF32 R96, R100, R32, R96 ;  /* 0x000000206460723c */ /* 0x000fec0000081060 */
[C---:B------:R-:W-:Y:S06]  /*18b40*/  HMMA.1688.F32.TF32 R100, R128.reuse, R4, R56 ;  /* 0x000000048064723c */ /* 0x040fec0000081038 */
[C---:B------:R-:W-:Y:S06]  /*18b50*/  HMMA.1688.F32.TF32 R104, R128.reuse, R8, R104 ;  /* 0x000000088068723c */ /* 0x040fec0000081068 */
[C---:B------:R-:W-:Y:S06]  /*18b60*/  HMMA.1688.F32.TF32 R108, R128.reuse, R12, R108 ;  /* 0x0000000c806c723c */ /* 0x040fec000008106c */
        /* <DEDUP_REMOVED lines=8> */
[C---:B------:R-:W-:Y:S06]  /*18bf0*/  HMMA.1688.F32.TF32 R176, R192.reuse, R16, R48 ;  /* 0x00000010c0b0723c */ /* 0x040fec0000081030 */
[C---:B------:R-:W-:Y:S06]  /*18c00*/  HMMA.1688.F32.TF32 R180, R192.reuse, R20, R240 ;  /* 0x00000014c0b4723c */ /* 0x040fec00000810f0 */
[C---:B------:R-:W-:Y:S06]  /*18c10*/  HMMA.1688.F32.TF32 R184, R192.reuse, R24, R44 ;  /* 0x00000018c0b8723c */ /* 0x040fec000008102c */
[----:B------:R-:W-:Y:S01]  /*18c20*/  HMMA.1688.F32.TF32 R188, R192, R28, R40 ;  /* 0x0000001cc0bc723c */ /* 0x000fe20000081028 */
[----:B------:R-:W-:Y:S01]  /*18c30*/  MOV R48, R19 ;  /* 0x0000001300307202 */ /* 0x000fe20000000f00 */
[----:B------:R-:W-:Y:S01]  /*18c40*/  IMAD.MOV.U32 R49, RZ, RZ, R14 ;  /* 0x000000ffff317224 */ /* 0x000fe200078e000e */
[----:B------:R-:W-:Y:S01]  /*18c50*/  MOV R51, R10 ;  /* 0x0000000a00337202 */ /* 0x000fe20000000f00 */
[----:B------:R-:W-:-:S02]  /*18c60*/  IMAD.MOV.U32 R50, RZ, RZ, R15 ;  /* 0x000000ffff327224 */ /* 0x000fc400078e000f */
[----:B------:R-:W-:Y:S01]  /*18c70*/  HMMA.1688.F32.TF32 R132, R160, R4, R132 ;  /* 0x00000004a084723c */ /* 0x000fe20000081084 */
[----:B------:R-:W-:-:S05]  /*18c80*/  IMAD.MOV.U32 R40, RZ, RZ, R35 ;  /* 0x000000ffff287224 */ /* 0x000fca00078e0023 */
[C---:B------:R-:W-:Y:S06]  /*18c90*/  HMMA.1688.F32.TF32 R136, R160.reuse, R8, R136 ;  /* 0x00000008a088723c */ /* 0x040fec0000081088 */
        /* <DEDUP_REMOVED lines=11> */
[----:B------:R-:W-:-:S02]  /*18d50*/  IMAD.MOV.U32 R41, RZ, RZ, R30 ;  /* 0x000000ffff297224 */ /* 0x000fc400078e001e */
[----:B------:R-:W-:Y:S01]  /*18d60*/  IMAD.MOV.U32 R61, RZ, RZ, R216 ;  /* 0x000000ffff3d7224 */ /* 0x000fe200078e00d8 */
[----:B------:R-:W-:Y:S01]  /*18d70*/  MOV R63, R218 ;  /* 0x000000da003f7202 */ /* 0x000fe20000000f00 */
[----:B------:R-:W-:Y:S02]  /*18d80*/  IMAD.MOV.U32 R62, RZ, RZ, R217 ;  /* 0x000000ffff3e7224 */ /* 0x000fe400078e00d9 */
[----:B------:R-:W-:Y:S01]  /*18d90*/  IMAD.MOV.U32 R64, RZ, RZ, R212 ;  /* 0x000000ffff407224 */ /* 0x000fe200078e00d4 */
[----:B------:R-:W-:Y:S01]  /*18da0*/  MOV R36, R245 ;  /* 0x000000f500247202 */ /* 0x000fe20000000f00 */
[----:B------:R-:W-:Y:S01]  /*18db0*/  IMAD.MOV.U32 R37, RZ, RZ, R246 ;  /* 0x000000ffff257224 */ /* 0x000fe200078e00f6 */
[----:B------:R-:W2:Y:S01]  /*18dc0*/  LDL.LU R245, [R1+0x1330] ;  /* 0x0013300001f57983 */ /* 0x000ea20000300800 */
[----:B------:R-:W-:Y:S01]  /*18dd0*/  IMAD.MOV.U32 R38, RZ, RZ, R247 ;  /* 0x000000ffff267224 */ /* 0x000fe200078e00f7 */
[----:B------:R-:W-:Y:S02]  /*18de0*/  MOV R39, R34 ;  /* 0x0000002200277202 */ /* 0x000fe40000000f00 */
[----:B------:R-:W2:Y:S01]  /*18df0*/  LDL.LU R246, [R1+0x132c] ;  /* 0x00132c0001f67983 */ /* 0x000ea20000300800 */
[----:B------:R-:W-:-:S03]  /*18e00*/  MOV R42, R31 ;  /* 0x0000001f002a7202 */ /* 0x000fc60000000f00 */
[----:B------:R-:W2:Y:S01]  /*18e10*/  LDL.LU R247, [R1+0x1328] ;  /* 0x0013280001f77983 */ /* 0x000ea20000300800 */
[----:B------:R-:W-:-:S03]  /*18e20*/  IMAD.MOV.U32 R43, RZ, RZ, R26 ;  /* 0x000000ffff2b7224 */ /* 0x000fc600078e001a */
[----:B------:R-:W2:Y:S01]  /*18e30*/  LDL.LU R34, [R1+0x1324] ;  /* 0x0013240001227983 */ /* 0x000ea20000300800 */
[----:B------:R-:W-:-:S03]  /*18e40*/  IMAD.MOV.U32 R44, RZ, RZ, R27 ;  /* 0x000000ffff2c7224 */ /* 0x000fc600078e001b */
[----:B------:R-:W2:Y:S01]  /*18e50*/  LDL.LU R35, [R1+0x1320] ;  /* 0x0013200001237983 */ /* 0x000ea20000300800 */
[----:B------:R-:W-:-:S03]  /*18e60*/  MOV R45, R22 ;  /* 0x00000016002d7202 */ /* 0x000fc60000000f00 */
[----:B------:R-:W2:Y:S01]  /*18e70*/  LDL.LU R30, [R1+0x131c] ;  /* 0x00131c00011e7983 */ /* 0x000ea20000300800 */
[----:B------:R-:W-:-:S03]  /*18e80*/  IMAD.MOV.U32 R46, RZ, RZ, R23 ;  /* 0x000000ffff2e7224 */ /* 0x000fc600078e0017 */
[----:B------:R-:W2:Y:S01]  /*18e90*/  LDL.LU R31, [R1+0x1318] ;  /* 0x00131800011f7983 */ /* 0x000ea20000300800 */
[----:B------:R-:W-:-:S03]  /*18ea0*/  IMAD.MOV.U32 R47, RZ, RZ, R18 ;  /* 0x000000ffff2f7224 */ /* 0x000fc600078e0012 */
[----:B------:R-:W2:Y:S04]  /*18eb0*/  LDL.LU R26, [R1+0x1314] ;  /* 0x00131400011a7983 */ /* 0x000ea80000300800 */
[----:B------:R-:W2:Y:S04]  /*18ec0*/  LDL.LU R27, [R1+0x1310] ;  /* 0x00131000011b7983 */ /* 0x000ea80000300800 */
[----:B------:R-:W2:Y:S04]  /*18ed0*/  LDL.LU R22, [R1+0x130c] ;  /* 0x00130c0001167983 */ /* 0x000ea80000300800 */
[----:B------:R-:W2:Y:S01]  /*18ee0*/  LDL.LU R23, [R1+0x1308] ;  /* 0x0013080001177983 */ /* 0x000ea20000300800 */
[----:B------:R-:W-:Y:S03]  /*18ef0*/  HMMA.1688.F32.TF32 R160, R160, R32, R52 ;  /* 0x00000020a0a0723c */ /* 0x000fe60000081034 */
[----:B------:R-:W2:Y:S04]  /*18f00*/  LDL.LU R18, [R1+0x1304] ;  /* 0x0013040001127983 */ /* 0x000ea80000300800 */
        /* <DEDUP_REMOVED lines=8> */
[----:B------:R-:W2:Y:S04]  /*18f90*/  LDL.LU R11, [R1+0x12f0] ;  /* 0x0012f000010b7983 */ /* 0x000ea80000300800 */
[----:B------:R-:W2:Y:S04]  /*18fa0*/  LDL.LU R6, [R1+0x12ec] ;  /* 0x0012ec0001067983 */ /* 0x000ea80000300800 */
[----:B------:R-:W2:Y:S04]  /*18fb0*/  LDL.LU R7, [R1+0x12e8] ;  /* 0x0012e80001077983 */ /* 0x000ea80000300800 */
[----:B------:R-:W2:Y:S04]  /*18fc0*/  LDL.LU R224, [R1+0x12e4] ;  /* 0x0012e40001e07983 */ /* 0x000ea80000300800 */
[----:B------:R-:W2:Y:S04]  /*18fd0*/  LDL.LU R225, [R1+0x12e0] ;  /* 0x0012e00001e17983 */ /* 0x000ea80000300800 */
[----:B------:R-:W2:Y:S04]  /*18fe0*/  LDL.LU R226, [R1+0x12dc] ;  /* 0x0012dc0001e27983 */ /* 0x000ea80000300800 */
[----:B------:R-:W2:Y:S04]  /*18ff0*/  LDL.LU R220, [R1+0x12d8] ;  /* 0x0012d80001dc7983 */ /* 0x000ea80000300800 */
[----:B------:R-:W2:Y:S04]  /*19000*/  LDL.LU R221, [R1+0x12d4] ;  /* 0x0012d40001dd7983 */ /* 0x000ea80000300800 */
        /* <DEDUP_REMOVED lines=31> */
[----:B----4-:R-:W-:-:S03]  /*19200*/  IMAD.MOV.U32 R80, RZ, RZ, R219 ;  /* 0x000000ffff507224 */ /* 0x010fc600078e00db */
[----:B------:R-:W4:Y:S01]  /*19210*/  LDL.LU R233, [R1+0x1290] ;  /* 0x0012900001e97983 */ /* 0x000f220000300800 */
[----:B---3--:R-:W-:-:S03]  /*19220*/  MOV R81, R223 ;  /* 0x000000df00517202 */ /* 0x008fc60000000f00 */
[----:B------:R-:W4:Y:S01]  /*19230*/  LDL.LU R234, [R1+0x128c] ;  /* 0x00128c0001ea7983 */ /* 0x000f220000300800 */
[----:B--2---:R-:W-:-:S03]  /*19240*/  IMAD.MOV.U32 R82, RZ, RZ, R227 ;  /* 0x000000ffff527224 */ /* 0x004fc600078e00e3 */
[----:B------:R-:W4:Y:S04]  /*19250*/  LDL.LU R235, [R1+0x1288] ;  /* 0x0012880001eb7983 */ /* 0x000f280000300800 */
[----:B------:R-:W2:Y:S04]  /*19260*/  LDL.LU R211, [R1+0x1284] ;  /* 0x0012840001d37983 */ /* 0x000ea80000300800 */
[----:B------:R-:W3:Y:S04]  /*19270*/  LDL.LU R219, [R1+0x1280] ;  /* 0x0012800001db7983 */ /* 0x000ee80000300800 */
[----:B------:R-:W3:Y:S04]  /*19280*/  LDL.LU R223, [R1+0x127c] ;  /* 0x00127c0001df7983 */ /* 0x000ee80000300800 */
[----:B------:R-:W3:Y:S04]  /*19290*/  LDL.LU R227, [R1+0x1278] ;  /* 0x0012780001e37983 */ /* 0x000ee80000300800 */
[----:B------:R-:W3:Y:S04]  /*192a0*/  LDL.LU R83, [R1+0xdc] ;  /* 0x0000dc0001537983 */ /* 0x000ee80000300800 */
[----:B------:R-:W-:Y:S04]  /*192b0*/  LDS R236, [R2+UR7+0x6100] ;  /* 0x0061000702ec7984 */ /* 0x000fe80008000800 */
[----:B------:R-:W-:Y:S04]  /*192c0*/  LDS R238, [R2+UR7+0x7100] ;  /* 0x0071000702ee7984 */ /* 0x000fe80008000800 */
[----:B------:R-:W-:Y:S04]  /*192d0*/  LDS R237, [R252+UR7+0x6100] ;  /* 0x00610007fced7984 */ /* 0x000fe80008000800 */
[----:B------:R-:W-:Y:S04]  /*192e0*/  LDS R239, [R252+UR7+0x7100] ;  /* 0x00710007fcef7984 */ /* 0x000fe80008000800 */
[----:B------:R-:W-:Y:S04]  /*192f0*/  LDS R240, [R2+UR7+0x6180] ;  /* 0x0061800702f07984 */ /* 0x000fe80008000800 */
[----:B------:R-:W-:Y:S04]  /*19300*/  LDS R242, [R2+UR7+0x7180] ;  /* 0x0071800702f27984 */ /* 0x000fe80008000800 */
[----:B------:R-:W-:Y:S04]  /*19310*/  LDS R241, [R252+UR7+0x6180] ;  /* 0x00618007fcf17984 */ /* 0x000fe80008000800 */
[----:B------:R-:W-:Y:S01]  /*19320*/  LDS R243, [R252+UR7+0x7180] ;  /* 0x00718007fcf37984 */ /* 0x000fe20008000800 */
[C---:B------:R-:W-:Y:S06]  /*19330*/  HMMA.1688.F32.TF32 R212, R228.reuse, R20, R212 ;  /* 0x00000014e4d4723c */ /* 0x040fec00000810d4 */
[C---:B------:R-:W-:Y:S06]  /*19340*/  HMMA.1688.F32.TF32 R204, R228.reuse, R12, R204 ;  /* 0x0000000ce4cc723c */ /* 0x040fec00000810cc */
[C---:B----4-:R-:W-:Y:S01]  /*19350*/  HMMA.1688.F32.TF32 R200, R228.reuse, R8, R232 ;  /* 0x00000008e4c8723c */ /* 0x050fe200000810e8 */
[----:B------:R-:W-:Y:S04]  /*19360*/  LDS R232, [R2+UR7+0x6080] ;  /* 0x0060800702e87984 */ /* 0x000fe80008000800 */
[----:B------:R-:W-:Y:S01]  /*19370*/  LDS R234, [R2+UR7+0x7080] ;  /* 0x0070800702ea7984 */ /* 0x000fe20008000800 */
[C---:B--2---:R-:W-:Y:S03]  /*19380*/  HMMA.1688.F32.TF32 R208, R228.reuse, R16, R208 ;  /* 0x00000010e4d0723c */ /* 0x044fe600000810d0 */
[----:B------:R-:W-:Y:S03]  /*19390*/  LDS R233, [R252+UR7+0x6080] ;  /* 0x00608007fce97984 */ /* 0x000fe60008000800 */
[C---:B---3--:R-:W-:Y:S01]  /*193a0*/  HMMA.1688.F32.TF32 R216, R228.reuse, R24, R216 ;  /* 0x00000018e4d8723c */ /* 0x048fe200000810d8 */
[----:B------:R-:W-:Y:S05]  /*193b0*/  LDS R235, [R252+UR7+0x7080] ;  /* 0x00708007fceb7984 */ /* 0x000fea0008000800 */
[C---:B------:R-:W-:Y:S06]  /*193c0*/  HMMA.1688.F32.TF32 R220, R228.reuse, R28, R220 ;  /* 0x0000001ce4dc723c */ /* 0x040fec00000810dc */
[----:B------:R-:W-:Y:S01]  /*193d0*/  HMMA.1688.F32.TF32 R224, R228, R32, R224 ;  /* 0x00000020e4e0723c */ /* 0x000fe200000810e0 */
[----:B------:R-:W-:Y:S04]  /*193e0*/  LDS R228, [R2+UR7+0x6000] ;  /* 0x0060000702e47984 */ /* 0x000fe80008000800 */
[----:B------:R-:W-:Y:S04]  /*193f0*/  LDS R230, [R2+UR7+0x7000] ;  /* 0x0070000702e67984 */ /* 0x000fe80008000800 */
[----:B------:R-:W-:Y:S04]  /*19400*/  LDS R229, [R252+UR7+0x6000] ;  /* 0x00600007fce57984 */ /* 0x000fe80008000800 */
[----:B------:R-:W1:Y:S04]  /*19410*/  LDS R231, [R252+UR7+0x7000] ;  /* 0x00700007fce77984 */ /* 0x000e680008000800 */
[----:B------:R-:W-:Y:S04]  /*19420*/  STL [R1+0x1190], R218 ;  /* 0x001190da01007387 */ /* 0x000fe80000100800 */
[----:B------:R2:W-:Y:S01]  /*19430*/  STL [R1+0x118c], R219 ;  /* 0x00118cdb01007387 */ /* 0x0005e20000100800 */
[C---:B-1----:R-:W-:Y:S06]  /*19440*/  HMMA.1688.F32.TF32 R84, R228.reuse, R6, R244 ;  /* 0x00000006e454723c */ /* 0x042fec00000810f4 */
[C---:B------:R-:W-:Y:S06]  /*19450*/  HMMA.1688.F32.TF32 R80, R228.reuse, R10, R80 ;  /* 0x0000000ae450723c */ /* 0x040fec0000081050 */
[C---:B------:R-:W-:Y:S06]  /*19460*/  HMMA.1688.F32.TF32 R76, R228.reuse, R14, R76 ;  /* 0x0000000ee44c723c */ /* 0x040fec000008104c */
[C---:B------:R-:W-:Y:S06]  /*19470*/  HMMA.1688.F32.TF32 R72, R228.reuse, R18, R72 ;  /* 0x00000012e448723c */ /* 0x040fec0000081048 */
[C---:B------:R-:W-:Y:S06]  /*19480*/  HMMA.1688.F32.TF32 R68, R228.reuse, R22, R68 ;  /* 0x00000016e444723c */ /* 0x040fec0000081044 */
[----:B------:R-:W-:Y:S01]  /*19490*/  HMMA.1688.F32.TF32 R64, R228, R26, R64 ;  /* 0x0000001ae440723c */ /* 0x000fe20000081040 */
[----:B------:R-:W-:Y:S01]  /*194a0*/  IMAD.MOV.U32 R21, RZ, RZ, R86 ;  /* 0x000000ffff157224 */ /* 0x000fe200078e0056 */
[----:B------:R-:W-:Y:S01]  /*194b0*/  MOV R245, R85 ;  /* 0x0000005500f57202 */ /* 0x000fe20000000f00 */
[----:B------:R-:W-:-:S03]  /*194c0*/  IMAD.MOV.U32 R20, RZ, RZ, R87 ;  /* 0x000000ffff147224 */ /* 0x000fc600078e0057 */
[C---:B------:R-:W-:Y:S01]  /*194d0*/  HMMA.1688.F32.TF32 R60, R228.reuse, R30, R60 ;  /* 0x0000001ee43c723c */ /* 0x040fe2000008103c */
[----:B------:R-:W-:Y:S01]  /*194e0*/  IMAD.MOV.U32 R244, RZ, RZ, R84 ;  /* 0x000000fffff47224 */ /* 0x000fe200078e0054 */
[----:B------:R-:W3:Y:S01]  /*194f0*/  LDL.LU.64 R86, [R1+0x1270] ;  /* 0x0012700001567983 */ /* 0x000ee20000300a00 */
[----:B------:R-:W-:Y:S01]  /*19500*/  IMAD.MOV.U32 R246, RZ, RZ, R82 ;  /* 0x000000fffff67224 */ /* 0x000fe200078e0052 */
[----:B------:R-:W-:Y:S01]  /*19510*/  MOV R247, R83 ;  /* 0x0000005300f77202 */ /* 0x000fe20000000f00 */
[----:B--2---:R-:W-:Y:S01]  /*19520*/  IMAD.MOV.U32 R219, RZ, RZ, R81 ;  /* 0x000000ffffdb7224 */ /* 0x004fe200078e0051 */
[----:B------:R-:W3:Y:S01]  /*19530*/  LDL.LU.64 R84, [R1+0x1268] ;  /* 0x0012680001547983 */ /* 0x000ee20000300a00 */
[----:B------:R-:W-:Y:S01]  /*19540*/  MOV R218, R80 ;  /* 0x0000005000da7202 */ /* 0x000fe20000000f00 */
[----:B------:R-:W-:Y:S02]  /*19550*/  HMMA.1688.F32.TF32 R228, R228, R34, R56 ;  /* 0x00000022e4e4723c */ /* 0x000fe40000081038 */
[----:B------:R-:W2:Y:S04]  /*19560*/  LDL.LU.64 R82, [R1+0x1260] ;  /* 0x0012600001527983 */ /* 0x000ea80000300a00 */
[----:B------:R-:W2:Y:S04]  /*19570*/  LDL.LU.64 R80, [R1+0x1258] ;  /* 0x0012580001507983 */ /* 0x000ea80000300a00 */
[----:B------:R-:W-:Y:S01]  /*19580*/  STL.64 [R1+0x390], R76 ;  /* 0x0003904c01007387 */ /* 0x000fe20000100a00 */
[C---:B------:R-:W-:Y:S03]  /*19590*/  HMMA.1688.F32.TF32 R52, R232.reuse, R6, R52 ;  /* 0x00000006e834723c */ /* 0x040fe60000081034 */
[----:B------:R1:W-:Y:S03]  /*195a0*/  STL.64 [R1+0x398], R78 ;  /* 0x0003984e01007387 */ /* 0x0003e60000100a00 */
[C---:B------:R-:W-:Y:S01]  /*195b0*/  HMMA.1688.F32.TF32 R48, R232.reuse, R10, R48 ;  /* 0x0000000ae830723c */ /* 0x040fe20000081030 */
[----:B-1----:R-:W4:Y:S04]  /*195c0*/  LDL.LU.64 R78, [R1+0x1250] ;  /* 0x00125000014e7983 */ /* 0x002f280000300a00 */
[----:B------:R-:W4:Y:S04]  /*195d0*/  LDL.LU.64 R76, [R1+0x1248] ;  /* 0x00124800014c7983 */ /* 0x000f280000300a00 */
[----:B------:R-:W-:Y:S04]  /*195e0*/  STL.64 [R1+0x380], R72 ;  /* 0x0003804801007387 */ /* 0x000fe80000100a00 */
[----:B------:R1:W-:Y:S01]  /*195f0*/  STL.64 [R1+0x388], R74 ;  /* 0x0003884a01007387 */ /* 0x0003e20000100a00 */
[C---:B------:R-:W-:Y:S03]  /*19600*/  HMMA.1688.F32.TF32 R44, R232.reuse, R14, R44 ;  /* 0x0000000ee82c723c */ /* 0x040fe6000008102c */
[----:B-1----:R-:W3:Y:S04]  /*19610*/  LDL.LU.64 R74, [R1+0x1240] ;  /* 0x00124000014a7983 */ /* 0x002ee80000300a00 */
[----:B------:R-:W3:Y:S04]  /*19620*/  LDL.LU.64 R72, [R1+0x1238] ;  /* 0x0012380001487983 */ /* 0x000ee80000300a00 */
[----:B------:R-:W-:Y:S04]  /*19630*/  STL.64 [R1+0x370], R68 ;  /* 0x0003704401007387 */ /* 0x000fe80000100a00 */
[----:B------:R1:W-:Y:S01]  /*19640*/  STL.64 [R1+0x378], R70 ;  /* 0x0003784601007387 */ /* 0x0003e20000100a00 */
[C---:B------:R-:W-:Y:S03]  /*19650*/  HMMA.1688.F32.TF32 R40, R232.reuse, R18, R40 ;  /* 0x00000012e828723c */ /* 0x040fe60000081028 */
[----:B-1----:R-:W2:Y:S04]  /*19660*/  LDL.LU.64 R70, [R1+0x1230] ;  /* 0x0012300001467983 */ /* 0x002ea80000300a00 */
[----:B------:R-:W2:Y:S04]  /*19670*/  LDL.LU.64 R68, [R1+0x1228] ;  /* 0x0012280001447983 */ /* 0x000ea80000300a00 */
[----:B------:R-:W-:Y:S04]  /*19680*/  STL.64 [R1+0x360], R64 ;  /* 0x0003604001007387 */ /* 0x000fe80000100a00 */
[----:B------:R1:W-:Y:S01]  /*19690*/  STL.64 [R1+0x368], R66 ;  /* 0x0003684201007387 */ /* 0x0003e20000100a00 */
[C---:B------:R-:W-:Y:S03]  /*196a0*/  HMMA.1688.F32.TF32 R36, R232.reuse, R22, R36 ;  /* 0x00000016e824723c */ /* 0x040fe60000081024 */
[----:B-1----:R-:W4:Y:S04]  /*196b0*/  LDL.LU.64 R66, [R1+0x1220] ;  /* 0x0012200001427983 */ /* 0x002f280000300a00 */
[----:B------:R-:W4:Y:S04]  /*196c0*/  LDL.LU.64 R64, [R1+0x1218] ;  /* 0x0012180001407983 */ /* 0x000f280000300a00 */
[----:B------:R-:W-:Y:S04]  /*196d0*/  STL.64 [R1+0x350], R60 ;  /* 0x0003503c01007387 */ /* 0x000fe80000100a00 */
[----:B------:R1:W-:Y:S01]  /*196e0*/  STL.64 [R1+0x358], R62 ;  /* 0x0003583e01007387 */ /* 0x0003e20000100a00 */
[----:B------:R-:W-:Y:S03]  /*196f0*/  HMMA.1688.F32.TF32 R248, R232, R26, R248 ;  /* 0x0000001ae8f8723c */ /* 0x000fe600000810f8 */
[----:B-1----:R-:W3:Y:S04]  /*19700*/  LDL.LU.64 R62, [R1+0x1210] ;  /* 0x00121000013e7983 */ /* 0x002ee80000300a00 */
[----:B------:R-:W3:Y:S04]  /*19710*/  LDL.LU.64 R60, [R1+0x1208] ;  /* 0x00120800013c7983 */ /* 0x000ee80000300a00 */
[----:B------:R-:W2:Y:S04]  /*19720*/  LDL.LU.64 R58, [R1+0x1200] ;  /* 0x00120000013a7983 */ /* 0x000ea80000300a00 */
[----:B------:R-:W2:Y:S04]  /*19730*/  LDL.LU.64 R56, [R1+0x11f8] ;  /* 0x0011f80001387983 */ /* 0x000ea80000300a00 */
[----:B------:R1:W-:Y:S04]  /*19740*/  STL.64 [R1+0x2d0], R228 ;  /* 0x0002d0e401007387 */ /* 0x0003e80000100a00 */
[----:B------:R-:W-:Y:S04]  /*19750*/  STL.64 [R1+0x2d8], R230 ;  /* 0x0002d8e601007387 */ /* 0x000fe80000100a00 */
[----:B-1----:R-:W4:Y:S04]  /*19760*/  LDL.LU R228, [R1] ;  /* 0x0000000001e47983 */ /* 0x002f280000300800 */
[----:B------:R-:W4:Y:S04]  /*19770*/  LDL.LU R229, [R1+0x4] ;  /* 0x0000040001e57983 */ /* 0x000f280000300800 */
[----:B------:R-:W-:Y:S04]  /*19780*/  STL.64 [R1+0x2c0], R52 ;  /* 0x0002c03401007387 */ /* 0x000fe80000100a00 */
[----:B------:R1:W-:Y:S04]  /*19790*/  STL.64 [R1+0x2c8], R54 ;  /* 0x0002c83601007387 */ /* 0x0003e80000100a00 */
[----:B-1----:R-:W3:Y:S04]  /*197a0*/  LDL.LU.64 R54, [R1+0x11f0] ;  /* 0x0011f00001367983 */ /* 0x002ee80000300a00 */
[----:B------:R-:W3:Y:S04]  /*197b0*/  LDL.LU.64 R52, [R1+0x11e8] ;  /* 0x0011e80001347983 */ /* 0x000ee80000300a00 */
[----:B------:R-:W-:Y:S04]  /*197c0*/  STL.64 [R1+0x2b0], R48 ;  /* 0x0002b03001007387 */ /* 0x000fe80000100a00 */
[----:B------:R1:W-:Y:S04]  /*197d0*/  STL.64 [R1+0x2b8], R50 ;  /* 0x0002b83201007387 */ /* 0x0003e80000100a00 */
[----:B-1----:R-:W2:Y:S04]  /*197e0*/  LDL.LU.64 R50, [R1+0x11e0] ;  /* 0x0011e00001327983 */ /* 0x002ea80000300a00 */
[----:B------:R-:W2:Y:S04]  /*197f0*/  LDL.LU.64 R48, [R1+0x11d8] ;  /* 0x0011d80001307983 */ /* 0x000ea80000300a00 */
        /* <DEDUP_REMOVED lines=14> */
[----:B-1----:R-:W3:Y:S04]  /*198e0*/  LDL.LU.64 R250, [R1+0x11a0] ;  /* 0x0011a00001fa7983 */ /* 0x002ee80000300a00 */
[----:B------:R-:W3:Y:S01]  /*198f0*/  LDL.LU.64 R248, [R1+0x1198] ;  /* 0x0011980001f87983 */ /* 0x000ee20000300a00 */
[----:B------:R-:W-:-:S02]  /*19900*/  IMAD.MOV.U32 R230, RZ, RZ, R3 ;  /* 0x000000ffffe67224 */ /* 0x000fc400078e0003 */
[----:B------:R-:W-:-:S07]  /*19910*/  IMAD.MOV.U32 R231, RZ, RZ, R0 ;  /* 0x000000ffffe77224 */ /* 0x000fce00078e0000 */
[----:B----4-:R-:W-:-:S15]  /*19920*/  HMMA.1688.F32.TF32 R228, R232, R30, R228 ;  /* 0x0000001ee8e4723c */ /* 0x010fde00000810e4 */
[----:B------:R-:W-:-:S08]  /*19930*/  NOP ;  /* 0x0000000000007918 */ /* 0x000fd00000000000 */
[----:B------:R-:W-:Y:S04]  /*19940*/  STL.64 [R1+0x260], R228 ;  /* 0x000260e401007387 */ /* 0x000fe80000100a00 */
[----:B------:R1:W-:Y:S01]  /*19950*/  STL.64 [R1+0x268], R230 ;  /* 0x000268e601007387 */ /* 0x0003e20000100a00 */
[C---:B--2---:R-:W-:Y:S06]  /*19960*/  HMMA.1688.F32.TF32 R40, R236.reuse, R10, R40 ;  /* 0x0000000aec28723c */ /* 0x044fec0000081028 */
[----:B---3--:R-:W-:Y:S06]  /*19970*/  HMMA.1688.F32.TF32 R36, R236, R6, R36 ;  /* 0x00000006ec24723c */ /* 0x008fec0000081024 */
[----:B-1----:R-:W-:-:S15]  /*19980*/  HMMA.1688.F32.TF32 R228, R232, R34, R248 ;  /* 0x00000022e8e4723c */ /* 0x002fde00000810f8 */
[----:B------:R-:W-:-:S09]  /*19990*/  NOP ;  /* 0x0000000000007918 */ /* 0x000fd20000000000 */
[----:B------:R-:W-:Y:S01]  /*199a0*/  MOV R232, R231 ;  /* 0x000000e700e87202 */ /* 0x000fe20000000f00 */
[----:B------:R-:W-:Y:S01]  /*199b0*/  IMAD.MOV.U32 R234, RZ, RZ, R229 ;  /* 0x000000ffffea7224 */ /* 0x000fe200078e00e5 */
[----:B------:R-:W-:Y:S01]  /*199c0*/  MOV R235, R228 ;  /* 0x000000e400eb7202 */ /* 0x000fe20000000f00 */
[----:B------:R-:W-:Y:S02]  /*199d0*/  IMAD.MOV.U32 R233, RZ, RZ, R230 ;  /* 0x000000ffffe97224 */ /* 0x000fe400078e00e6 */
[----:B------:R-:W-:Y:S04]  /*199e0*/  STL [R1+0x1168], R232 ;  /* 0x001168e801007387 */ /* 0x000fe80000100800 */
[----:B------:R-:W-:Y:S04]  /*199f0*/  STL [R1+0x1164], R234 ;  /* 0x001164ea01007387 */ /* 0x000fe80000100800 */
[----:B------:R-:W-:Y:S04]  /*19a00*/  STL [R1+0x1160], R235 ;  /* 0x001160eb01007387 */ /* 0x000fe80000100800 */
[----:B------:R-:W-:Y:S04]  /*19a10*/  STL [R1+0x115c], R233 ;  /* 0x00115ce901007387 */ /* 0x000fe80000100800 */
[----:B------:R-:W-:Y:S04]  /*19a20*/  STL.64 [R1+0x1c0], R36 ;  /* 0x0001c02401007387 */ /* 0x000fe80000100a00 */
[----:B------:R1:W-:Y:S02]  /*19a30*/  STL.64 [R1+0x1c8], R38 ;  /* 0x0001c82601007387 */ /* 0x0003e40000100a00 */
[----:B-1----:R-:W-:Y:S01]  /*19a40*/  HMMA.1688.F32.TF32 R36, R236, R14, R44 ;  /* 0x0000000eec24723c */ /* 0x002fe2000008102c */
[----:B------:R-:W-:Y:S01]  /*19a50*/  IMAD.MOV.U32 R232, RZ, RZ, R40 ;  /* 0x000000ffffe87224 */ /* 0x000fe200078e0028 */
[----:B------:R-:W-:Y:S01]  /*19a60*/  MOV R235, R42 ;  /* 0x0000002a00eb7202 */ /* 0x000fe20000000f00 */
[----:B------:R-:W-:Y:S01]  /*19a70*/  IMAD.MOV.U32 R234, RZ, RZ, R41 ;  /* 0x000000ffffea7224 */ /* 0x000fe200078e0029 */
[----:B------:R-:W-:Y:S01]  /*19a80*/  LDS R44, [R2+UR7+0x6200] ;  /* 0x00620007022c7984 */ /* 0x000fe20008000800 */
[----:B------:R-:W-:-:S03]  /*19a90*/  IMAD.MOV.U32 R233, RZ, RZ, R43 ;  /* 0x000000ffffe97224 */ /* 0x000fc600078e002b */
[----:B------:R-:W-:Y:S04]  /*19aa0*/  STL [R1+0x1178], R232 ;  /* 0x001178e801007387 */ /* 0x000fe80000100800 */
[----:B------:R-:W-:Y:S04]  /*19ab0*/  STL [R1+0x1174], R234 ;  /* 0x001174ea01007387 */ /* 0x000fe80000100800 */
[----:B------:R-:W-:Y:S04]  /*19ac0*/  STL [R1+0x1170], R235 ;  /* 0x001170eb01007387 */ /* 0x000fe80000100800 */
[----:B------:R-:W-:Y:S04]  /*19ad0*/  STL [R1+0x116c], R233 ;  /* 0x00116ce901007387 */ /* 0x000fe80000100800 */
[----:B------:R-:W-:Y:S01]  /*19ae0*/  IMAD.MOV.U32 R33, RZ, RZ, R38 ;  /* 0x000000ffff217224 */ /* 0x000fe200078e0026 */
[----:B------:R1:W-:Y:S01]  /*19af0*/  STL.64 [R1+0x1a0], R36 ;  /* 0x0001a02401007387 */ /* 0x0003e20000100a00 */
[----:B------:R-:W-:-:S03]  /*19b00*/  MOV R32, R39 ;  /* 0x0000002700207202 */ /* 0x000fc60000000f00 */
[----:B------:R-:W-:Y:S04]  /*19b10*/  LDS R46, [R2+UR7+0x7200] ;  /* 0x00720007022e7984 */ /* 0x000fe80008000800 */
[----:B------:R-:W-:Y:S01]  /*19b20*/  LDS R45, [R252+UR7+0x6200] ;  /* 0x00620007fc2d7984 */ /* 0x000fe20008000800 */
[----:B-1----:R-:W-:Y:S03]  /*19b30*/  HMMA.1688.F32.TF32 R36, R236, R18, R48 ;  /* 0x00000012ec24723c */ /* 0x002fe60000081030 */
[----:B------:R-:W1:Y:S04]  /*19b40*/  LDS R47, [R252+UR7+0x7200] ;  /* 0x00720007fc2f7984 */ /* 0x000e680008000800 */
[----:B------:R-:W-:Y:S01]  /*19b50*/  LDS R48, [R2+UR7+0x6280] ;  /* 0x0062800702307984 */ /* 0x000fe20008000800 */
[----:B------:R-:W-:Y:S03]  /*19b60*/  HMMA.1688.F32.TF32 R228, R240, R34, R96 ;  /* 0x00000022f0e4723c */ /* 0x000fe60000081060 */
[----:B------:R-:W-:Y:S04]  /*19b70*/  LDS R50, [R2+UR7+0x7280] ;  /* 0x0072800702327984 */ /* 0x000fe80008000800 */
[----:B------:R-:W-:Y:S04]  /*19b80*/  LDS R49, [R252+UR7+0x6280] ;  /* 0x00628007fc317984 */ /* 0x000fe80008000800 */
[----:B------:R-:W2:Y:S04]  /*19b90*/  LDS R51, [R252+UR7+0x7280] ;  /* 0x00728007fc337984 */ /* 0x000ea80008000800 */
[----:B------:R-:W-:Y:S01]  /*19ba0*/  LDS R40, [R2+UR7+0x6300] ;  /* 0x0063000702287984 */ /* 0x000fe20008000800 */
[----:B------:R-:W-:-:S03]  /*19bb0*/  IMAD.MOV.U32 R235, RZ, RZ, R36 ;  /* 0x000000ffffeb7224 */ /* 0x000fc600078e0024 */
[----:B------:R3:W-:Y:S01]  /*19bc0*/  STL.64 [R1+0xf8], R38 ;  /* 0x0000f82601007387 */ /* 0x0007e20000100a00 */
[----:B------:R-:W-:-:S03]  /*19bd0*/  IMAD.MOV.U32 R233, RZ, RZ, R37 ;  /* 0x000000ffffe97224 */ /* 0x000fc600078e0025 */
[----:B------:R-:W-:Y:S04]  /*19be0*/  LDS R42, [R2+UR7+0x7300] ;  /* 0x00730007022a7984 */ /* 0x000fe80008000800 */
[----:B------:R-:W-:Y:S01]  /*19bf0*/  LDS R41, [R252+UR7+0x6300] ;  /* 0x00630007fc297984 */ /* 0x000fe20008000800 */
[----:B---3--:R-:W-:Y:S03]  /*19c00*/  HMMA.1688.F32.TF32 R36, R236, R22, R52 ;  /* 0x00000016ec24723c */ /* 0x008fe60000081034 */
[----:B------:R-:W-:-:S15]  /*19c10*/  LDS R43, [R252+UR7+0x7300] ;  /* 0x00730007fc2b7984 */ /* 0x000fde0008000800 */
[----:B------:R-:W-:-:S06]  /*19c20*/  NOP ;  /* 0x0000000000007918 */ /* 0x000fcc0000000000 */
        /* <DEDUP_REMOVED lines=52> */
[----:B------:R-:W-:Y:S06]  /*19f70*/  HMMA.1688.F32.TF32 R36, R240, R26, R88 ;  /* 0x0000001af024723c */ /* 0x000fec0000081058 */
[C---:B-1----:R-:W-:Y:S06]  /*19f80*/  HMMA.1688.F32.TF32 R96, R44.reuse, R6, R100 ;  /* 0x000000062c60723c */ /* 0x042fec0000081064 */
[----:B------:R-:W-:-:S12]  /*19f90*/  HMMA.1688.F32.TF32 R84, R44, R14, R108 ;  /* 0x0000000e2c54723c */ /* 0x000fd8000008106c */
[----:B------:R-:W-:Y:S01]  /*19fa0*/  MOV R89, R36 ;  /* 0x0000002400597202 */ /* 0x000fe20000000f00 */
[----:B------:R-:W-:Y:S01]  /*19fb0*/  IMAD.MOV.U32 R88, RZ, RZ, R37 ;  /* 0x000000ffff587224 */ /* 0x000fe200078e0025 */
[----:B------:R-:W-:Y:S01]  /*19fc0*/  MOV R82, R39 ;  /* 0x0000002700527202 */ /* 0x000fe20000000f00 */
[----:B------:R-:W-:Y:S02]  /*19fd0*/  IMAD.MOV.U32 R83, RZ, RZ, R38 ;  /* 0x000000ffff537224 */ /* 0x000fe400078e0026 */
[----:B------:R-:W-:Y:S06]  /*19fe0*/  HMMA.1688.F32.TF32 R36, R240, R30, R92 ;  /* 0x0000001ef024723c */ /* 0x000fec000008105c */
[C---:B------:R-:W-:Y:S01]  /*19ff0*/  HMMA.1688.F32.TF32 R92, R44.reuse, R10, R104 ;  /* 0x0000000a2c5c723c */ /* 0x040fe20000081068 */
[----:B------:R-:W-:Y:S04]  /*1a000*/  STL [R1+0x1154], R228 ;  /* 0x001154e401007387 */ /* 0x000fe80000100800 */
[----:B------:R-:W-:Y:S04]  /*1a010*/  STL [R1+0x1150], R229 ;  /* 0x001150e501007387 */ /* 0x000fe80000100800 */
[----:B------:R-:W-:Y:S04]  /*1a020*/  STL [R1+0x114c], R230 ;  /* 0x00114ce601007387 */ /* 0x000fe80000100800 */
[----:B------:R-:W-:Y:S04]  /*1a030*/  STL [R1+0x1148], R231 ;  /* 0x001148e701007387 */ /* 0x000fe80000100800 */
[----:B------:R-:W-:Y:S04]  /*1a040*/  STL.64 [R1+0x340], R96 ;  /* 0x0003406001007387 */ /* 0x000fe80000100a00 */
[----:B------:R1:W-:Y:S04]  /*1a050*/  STL.64 [R1+0x348], R98 ;  /* 0x0003486201007387 */ /* 0x0003e80000100a00 */
[----:B------:R-:W-:Y:S04]  /*1a060*/  STL.64 [R1+0x330], R92 ;  /* 0x0003305c01007387 */ /* 0x000fe80000100a00 */
[----:B------:R3:W-:Y:S01]  /*1a070*/  STL.64 [R1+0x338], R94 ;  /* 0x0003385e01007387 */ /* 0x0007e20000100a00 */
[C---:B-1----:R-:W-:Y:S03]  /*1a080*/  HMMA.1688.F32.TF32 R96, R44.reuse, R18, R112 ;  /* 0x000000122c60723c */ /* 0x042fe60000081070 */
[----:B------:R-:W-:Y:S04]  /*1a090*/  STL.64 [R1+0x320], R84 ;  /* 0x0003205401007387 */ /* 0x000fe80000100a00 */
[----:B------:R1:W-:Y:S01]  /*1a0a0*/  STL.64 [R1+0x328], R86 ;  /* 0x0003285601007387 */ /* 0x0003e20000100a00 */
[----:B---3--:R-:W-:Y:S01]  /*1a0b0*/  HMMA.1688.F32.TF32 R92, R44, R22, R116 ;  /* 0x000000162c5c723c */ /* 0x008fe20000081074 */
[----:B------:R-:W-:Y:S01]  /*1a0c0*/  IMAD.MOV.U32 R9, RZ, RZ, R36 ;  /* 0x000000ffff097224 */ /* 0x000fe200078e0024 */
[----:B------:R-:W-:Y:S01]  /*1a0d0*/  MOV R5, R38 ;  /* 0x0000002600057202 */ /* 0x000fe20000000f00 */
[----:B------:R-:W-:Y:S01]  /*1a0e0*/  IMAD.MOV.U32 R8, RZ, RZ, R37 ;  /* 0x000000ffff087224 */ /* 0x000fe200078e0025 */
[----:B------:R-:W-:Y:S01]  /*1a0f0*/  LDS R36, [R2+UR7+0x6380] ;  /* 0x0063800702247984 */ /* 0x000fe20008000800 */
[----:B------:R-:W-:-:S03]  /*1a100*/  IMAD.MOV.U32 R4, RZ, RZ, R39 ;  /* 0x000000ffff047224 */ /* 0x000fc600078e0027 */
[----:B------:R-:W-:Y:S01]  /*1a110*/  LDS R38, [R2+UR7+0x7380] ;  /* 0x0073800702267984 */ /* 0x000fe20008000800 */
[----:B-1----:R-:W-:Y:S03]  /*1a120*/  HMMA.1688.F32.TF32 R84, R44, R26, R120 ;  /* 0x0000001a2c54723c */ /* 0x002fe60000081078 */
[----:B------:R-:W-:Y:S04]  /*1a130*/  LDS R37, [R252+UR7+0x6380] ;  /* 0x00638007fc257984 */ /* 0x000fe80008000800 */
[----:B------:R-:W-:Y:S04]  /*1a140*/  STL.64 [R1+0x310], R96 ;  /* 0x0003106001007387 */ /* 0x000fe80000100a00 */
[----:B------:R-:W-:Y:S04]  /*1a150*/  STL.64 [R1+0x318], R98 ;  /* 0x0003186201007387 */ /* 0x000fe80000100a00 */
[----:B------:R-:W1:Y:S01]  /*1a160*/  LDS R39, [R252+UR7+0x7380] ;  /* 0x00738007fc277984 */ /* 0x000e620008000800 */
[----:B------:R-:W-:Y:S01]  /*1a170*/  MOV R236, R218 ;  /* 0x000000da00ec7202 */ /* 0x000fe20000000f00 */
[----:B------:R-:W-:-:S02]  /*1a180*/  IMAD.MOV.U32 R237, RZ, RZ, R219 ;  /* 0x000000ffffed7224 */ /* 0x000fc400078e00db */
[----:B------:R-:W-:Y:S01]  /*1a190*/  IMAD.MOV.U32 R238, RZ, RZ, R246 ;  /* 0x000000ffffee7224 */ /* 0x000fe200078e00f6 */
[----:B------:R-:W-:Y:S01]  /*1a1a0*/  MOV R239, R247 ;  /* 0x000000f700ef7202 */ /* 0x000fe20000000f00 */
[----:B------:R-:W-:Y:S01]  /*1a1b0*/  IMAD.MOV.U32 R103, RZ, RZ, R74 ;  /* 0x000000ffff677224 */ /* 0x000fe200078e004a */
[----:B------:R-:W-:Y:S01]  /*1a1c0*/  MOV R108, R89 ;  /* 0x00000059006c7202 */ /* 0x000fe20000000f00 */
[----:B------:R-:W-:Y:S01]  /*1a1d0*/  STL.64 [R1+0x2f0], R84 ;  /* 0x0002f05401007387 */ /* 0x000fe20000100a00 */
[----:B------:R-:W-:-:S03]  /*1a1e0*/  IMAD.MOV.U32 R228, RZ, RZ, R87 ;  /* 0x000000ffffe47224 */ /* 0x000fc600078e0057 */
[----:B------:R-:W-:Y:S04]  /*1a1f0*/  STL.64 [R1+0x300], R92 ;  /* 0x0003005c01007387 */ /* 0x000fe80000100a00 */
[----:B------:R3:W-:Y:S04]  /*1a200*/  STL.64 [R1+0x308], R94 ;  /* 0x0003085e01007387 */ /* 0x0007e80000100a00 */
[----:B------:R4:W-:Y:S01]  /*1a210*/  STL [R1+0x2f8], R86 ;  /* 0x0002f85601007387 */ /* 0x0009e20000100800 */
[----:B------:R-:W-:Y:S02]  /*1a220*/  IMAD.MOV.U32 R102, RZ, RZ, R75 ;  /* 0x000000ffff667224 */ /* 0x000fe400078e004b */
[----:B------:R-:W-:Y:S01]  /*1a230*/  IMAD.MOV.U32 R109, RZ, RZ, R88 ;  /* 0x000000ffff6d7224 */ /* 0x000fe200078e0058 */
[----:B------:R-:W-:Y:S01]  /*1a240*/  MOV R63, R53 ;  /* 0x00000035003f7202 */ /* 0x000fe20000000f00 */
[----:B------:R-:W-:Y:S01]  /*1a250*/  IMAD.MOV.U32 R62, RZ, RZ, R52 ;  /* 0x000000ffff3e7224 */ /* 0x000fe200078e0034 */
[----:B------:R-:W-:Y:S01]  /*1a260*/  MOV R101, R76 ;  /* 0x0000004c00657202 */ /* 0x000fe20000000f00 */
[----:B------:R-:W-:Y:S01]  /*1a270*/  IMAD.MOV.U32 R58, RZ, RZ, R55 ;  /* 0x000000ffff3a7224 */ /* 0x000fe200078e0037 */
[C---:B---3--:R-:W-:Y:S01]  /*1a280*/  HMMA.1688.F32.TF32 R92, R44.reuse, R30, R124 ;  /* 0x0000001e2c5c723c */ /* 0x048fe2000008107c */
[----:B------:R-:W-:Y:S01]  /*1a290*/  IMAD.MOV.U32 R100, RZ, RZ, R77 ;  /* 0x000000ffff647224 */ /* 0x000fe200078e004d */
[----:B------:R-:W-:Y:S01]  /*1a2a0*/  MOV R106, R79 ;  /* 0x0000004f006a7202 */ /* 0x000fe20000000f00 */
[----:B------:R-:W-:Y:S01]  /*1a2b0*/  IMAD.MOV.U32 R59, RZ, RZ, R54 ;  /* 0x000000ffff3b7224 */ /* 0x000fe200078e0036 */
[----:B------:R-:W-:Y:S01]  /*1a2c0*/  MOV R111, R82 ;  /* 0x00000052006f7202 */ /* 0x000fe20000000f00 */
[----:B------:R-:W-:Y:S01]  /*1a2d0*/  IMAD.MOV.U32 R107, RZ, RZ, R78 ;  /* 0x000000ffff6b7224 */ /* 0x000fe200078e004e */
[----:B----4-:R-:W-:Y:S01]  /*1a2e0*/  HMMA.1688.F32.TF32 R84, R44, R34, R128 ;  /* 0x000000222c54723c */ /* 0x010fe20000081080 */
[----:B------:R3:W-:Y:S01]  /*1a2f0*/  STL [R1+0x1158], R228 ;  /* 0x001158e401007387 */ /* 0x0007e20000100800 */
[----:B------:R-:W-:-:S02]  /*1a300*/  IMAD.MOV.U32 R110, RZ, RZ, R83 ;  /* 0x000000ffff6e7224 */ /* 0x000fc400078e0053 */
[----:B------:R-:W-:Y:S01]  /*1a310*/  IMAD.MOV.U32 R104, RZ, RZ, R81 ;  /* 0x000000ffff687224 */ /* 0x000fe200078e0051 */
[----:B------:R-:W-:Y:S01]  /*1a320*/  MOV R90, R67 ;  /* 0x00000043005a7202 */ /* 0x000fe20000000f00 */
[----:B--2---:R-:W-:Y:S01]  /*1a330*/  HMMA.1688.F32.TF32 R44, R48, R14, R140 ;  /* 0x0000000e302c723c */ /* 0x004fe2000008108c */
[----:B------:R-:W-:Y:S01]  /*1a340*/  IMAD.MOV.U32 R105, RZ, RZ, R80 ;  /* 0x000000ffff697224 */ /* 0x000fe200078e0050 */
[----:B------:R-:W-:Y:S04]  /*1a350*/  LDS R116, [R2+UR7+0x8180] ;  /* 0x0081800702747984 */ /* 0x000fe80008000800 */
[C---:B-1----:R-:W-:Y:S01]  /*1a360*/  HMMA.1688.F32.TF32 R220, R36.reuse, R30, R220 ;  /* 0x0000001e24dc723c */ /* 0x042fe200000810dc */
[----:B------:R-:W-:Y:S01]  /*1a370*/  IMAD.MOV.U32 R91, RZ, RZ, R66 ;  /* 0x000000ffff5b7224 */ /* 0x000fe200078e0042 */
[----:B------:R-:W-:Y:S04]  /*1a380*/  LDS R118, [R2+UR7+0x9180] ;  /* 0x0091800702767984 */ /* 0x000fe80008000800 */
[----:B------:R-:W-:Y:S01]  /*1a390*/  HMMA.1688.F32.TF32 R224, R36, R34, R224 ;  /* 0x0000002224e0723c */ /* 0x000fe200000810e0 */
[----:B------:R-:W-:Y:S01]  /*1a3a0*/  MOV R74, R232 ;  /* 0x000000e8004a7202 */ /* 0x000fe20000000f00 */
[----:B------:R-:W-:Y:S01]  /*1a3b0*/  IMAD.MOV.U32 R89, RZ, RZ, R68 ;  /* 0x000000ffff597224 */ /* 0x000fe200078e0044 */
[----:B------:R-:W-:Y:S04]  /*1a3c0*/  LDS R117, [R252+UR7+0x8180] ;  /* 0x00818007fc757984 */ /* 0x000fe80008000800 */
[----:B------:R-:W-:Y:S01]  /*1a3d0*/  STL.64 [R1+0x250], R84 ;  /* 0x0002505401007387 */ /* 0x000fe20000100a00 */
[----:B---3--:R-:W-:-:S03]  /*1a3e0*/  MOV R228, R87 ;  /* 0x0000005700e47202 */ /* 0x008fc60000000f00 */
        /* <DEDUP_REMOVED lines=9> */
[C---:B-1----:R-:W-:Y:S01]  /*1a480*/  HMMA.1688.F32.TF32 R92, R48.reuse, R6, R132 ;  /* 0x00000006305c723c */ /* 0x042fe20000081084 */
[----:B------:R-:W-:Y:S01]  /*1a490*/  IMAD.MOV.U32 R113, RZ, RZ, R8 ;  /* 0x000000ffff717224 */ /* 0x000fe200078e0008 */
[----:B------:R-:W-:Y:S04]  /*1a4a0*/  LDS R52, [R2+UR7+0x8080] ;  /* 0x0080800702347984 */ /* 0x000fe80008000800 */
[C---:B--2---:R-:W-:Y:S01]  /*1a4b0*/  HMMA.1688.F32.TF32 R84, R48.reuse, R10, R136 ;  /* 0x0000000a3054723c */ /* 0x044fe20000081088 */
[----:B------:R-:W-:Y:S01]  /*1a4c0*/  IMAD.MOV.U32 R229, RZ, RZ, R44 ;  /* 0x000000ffffe57224 */ /* 0x000fe200078e002c */
[----:B------:R-:W-:Y:S01]  /*1a4d0*/  MOV R231, R46 ;  /* 0x0000002e00e77202 */ /* 0x000fe20000000f00 */
[----:B------:R-:W-:Y:S01]  /*1a4e0*/  IMAD.MOV.U32 R230, RZ, RZ, R45 ;  /* 0x000000ffffe67224 */ /* 0x000fe200078e002d */
[----:B------:R-:W-:Y:S04]  /*1a4f0*/  LDS R54, [R2+UR7+0x9080] ;  /* 0x0090800702367984 */ /* 0x000fe80008000800 */
[----:B------:R-:W-:Y:S04]  /*1a500*/  LDS R53, [R252+UR7+0x8080] ;  /* 0x00808007fc357984 */ /* 0x000fe80008000800 */
[----:B------:R-:W-:Y:S04]  /*1a510*/  LDS R55, [R252+UR7+0x9080] ;  /* 0x00908007fc377984 */ /* 0x000fe80008000800 */
[----:B------:R-:W-:Y:S04]  /*1a520*/  LDS R119, [R252+UR7+0x9180] ;  /* 0x00918007fc777984 */ /* 0x000fe80008000800 */
[----:B------:R-:W-:Y:S04]  /*1a530*/  STL.64 [R1+0x240], R92 ;  /* 0x0002405c01007387 */ /* 0x000fe80000100a00 */
[----:B------:R-:W-:Y:S04]  /*1a540*/  STL.64 [R1+0x248], R94 ;  /* 0x0002485e01007387 */ /* 0x000fe80000100a00 */
[----:B------:R-:W-:Y:S04]  /*1a550*/  STL.64 [R1+0x230], R84 ;  /* 0x0002305401007387 */ /* 0x000fe80000100a00 */
[----:B------:R-:W-:Y:S04]  /*1a560*/  STL.64 [R1+0x238], R86 ;  /* 0x0002385601007387 */ /* 0x000fe80000100a00 */
[----:B------:R1:W-:Y:S02]  /*1a570*/  STL [R1+0x22c], R47 ;  /* 0x00022c2f01007387 */ /* 0x0003e40000100800 */
[C---:B-1----:R-:W-:Y:S06]  /*1a580*/  HMMA.1688.F32.TF32 R44, R48.reuse, R18, R144 ;  /* 0x00000012302c723c */ /* 0x042fec0000081090 */
[C---:B------:R-:W-:Y:S06]  /*1a590*/  HMMA.1688.F32.TF32 R84, R48.reuse, R22, R148 ;  /* 0x000000163054723c */ /* 0x040fec0000081094 */
[C---:B------:R-:W-:Y:S11]  /*1a5a0*/  HMMA.1688.F32.TF32 R92, R48.reuse, R26, R152 ;  /* 0x0000001a305c723c */ /* 0x040ff60000081098 */
[----:B------:R-:W-:Y:S04]  /*1a5b0*/  STL.64 [R1+0x210], R44 ;  /* 0x0002102c01007387 */ /* 0x000fe80000100a00 */
[----:B------:R1:W-:Y:S02]  /*1a5c0*/  STL.64 [R1+0x218], R46 ;  /* 0x0002182e01007387 */ /* 0x0003e40000100a00 */
[C---:B-1----:R-:W-:Y:S02]  /*1a5d0*/  HMMA.1688.F32.TF32 R44, R48.reuse, R30, R156 ;  /* 0x0000001e302c723c */ /* 0x042fe4000008109c */
[----:B------:R-:W-:Y:S04]  /*1a5e0*/  STL.64 [R1+0x200], R84 ;  /* 0x0002005401007387 */ /* 0x000fe80000100a00 */
[----:B------:R1:W-:Y:S04]  /*1a5f0*/  STL.64 [R1+0x208], R86 ;  /* 0x0002085601007387 */ /* 0x0003e80000100a00 */
[----:B------:R-:W-:Y:S04]  /*1a600*/  STL.64 [R1+0x1f0], R92 ;  /* 0x0001f05c01007387 */ /* 0x000fe80000100a00 */
[----:B------:R-:W-:Y:S01]  /*1a610*/  STL.64 [R1+0x1f8], R94 ;  /* 0x0001f85e01007387 */ /* 0x000fe20000100a00 */
[----:B-1----:R-:W-:Y:S06]  /*1a620*/  HMMA.1688.F32.TF32 R84, R48, R34, R160 ;  /* 0x000000223054723c */ /* 0x002fec00000810a0 */
[C---:B------:R-:W-:Y:S02]  /*1a630*/  HMMA.1688.F32.TF32 R48, R40.reuse, R6, R164 ;  /* 0x000000062830723c */ /* 0x040fe400000810a4 */
[----:B------:R-:W-:Y:S04]  /*1a640*/  STL.64 [R1+0x1e0], R44 ;  /* 0x0001e02c01007387 */ /* 0x000fe80000100a00 */
[----:B------:R1:W-:Y:S02]  /*1a650*/  STL.64 [R1+0x1e8], R46 ;  /* 0x0001e82e01007387 */ /* 0x0003e40000100a00 */
[C---:B-1----:R-:W-:Y:S09]  /*1a660*/  HMMA.1688.F32.TF32 R44, R40.reuse, R10, R168 ;  /* 0x0000000a282c723c */ /* 0x042ff200000810a8 */
[----:B------:R-:W-:Y:S04]  /*1a670*/  STL.64 [R1+0x190], R84 ;  /* 0x0001905401007387 */ /* 0x000fe80000100a00 */
[----:B------:R1:W-:Y:S04]  /*1a680*/  STL.64 [R1+0x198], R86 ;  /* 0x0001985601007387 */ /* 0x0003e80000100a00 */
[----:B------:R-:W-:Y:S04]  /*1a690*/  STL.64 [R1+0x180], R48 ;  /* 0x0001803001007387 */ /* 0x000fe80000100a00 */
[----:B------:R2:W-:Y:S01]  /*1a6a0*/  STL.64 [R1+0x188], R50 ;  /* 0x0001883201007387 */ /* 0x0005e20000100a00 */
[C---:B-1----:R-:W-:Y:S03]  /*1a6b0*/  HMMA.1688.F32.TF32 R84, R40.reuse, R14, R172 ;  /* 0x0000000e2854723c */ /* 0x042fe600000810ac */
[----:B------:R-:W-:Y:S03]  /*1a6c0*/  STL.64 [R1+0x170], R44 ;  /* 0x0001702c01007387 */ /* 0x000fe60000100a00 */
[C---:B--2---:R-:W-:Y:S01]  /*1a6d0*/  HMMA.1688.F32.TF32 R48, R40.reuse, R18, R176 ;  /* 0x000000122830723c */ /* 0x044fe200000810b0 */
[----:B------:R1:W-:Y:S05]  /*1a6e0*/  STL.64 [R1+0x178], R46 ;  /* 0x0001782e01007387 */ /* 0x0003ea0000100a00 */
[C---:B-1----:R-:W-:Y:S11]  /*1a6f0*/  HMMA.1688.F32.TF32 R44, R40.reuse, R22, R180 ;  /* 0x00000016282c723c */ /* 0x042ff600000810b4 */
        /* <DEDUP_REMOVED lines=8> */
[----:B-1----:R-:W-:Y:S06]  /*1a780*/  HMMA.1688.F32.TF32 R44, R40, R34, R192 ;  /* 0x00000022282c723c */ /* 0x002fec00000810c0 */
[C---:B------:R-:W-:Y:S05]  /*1a790*/  HMMA.1688.F32.TF32 R40, R36.reuse, R6, R196 ;  /* 0x000000062428723c */ /* 0x040fea00000810c4 */
[----:B------:R-:W-:Y:S04]  /*1a7a0*/  STL.64 [R1+0x130], R84 ;  /* 0x0001305401007387 */ /* 0x000fe80000100a00 */
[----:B------:R-:W-:Y:S04]  /*1a7b0*/  STL.64 [R1+0x138], R86 ;  /* 0x0001385601007387 */ /* 0x000fe80000100a00 */
[----:B------:R-:W-:Y:S04]  /*1a7c0*/  STL.64 [R1+0x120], R48 ;  /* 0x0001203001007387 */ /* 0x000fe80000100a00 */
[----:B------:R1:W-:Y:S04]  /*1a7d0*/  STL.64 [R1+0x128], R50 ;  /* 0x0001283201007387 */ /* 0x0003e80000100a00 */
[----:B------:R-:W-:Y:S04]  /*1a7e0*/  STL.64 [R1+0x110], R44 ;  /* 0x0001102c01007387 */ /* 0x000fe80000100a00 */
[----:B------:R2:W-:Y:S01]  /*1a7f0*/  STL.64 [R1+0x118], R46 ;  /* 0x0001182e01007387 */ /* 0x0005e20000100a00 */
[C---:B-1----:R-:W-:Y:S03]  /*1a800*/  HMMA.1688.F32.TF32 R48, R36.reuse, R10, R200 ;  /* 0x0000000a2430723c */ /* 0x042fe600000810c8 */
[----:B------:R-:W-:Y:S04]  /*1a810*/  STL.64 [R1+0x100], R40 ;  /* 0x0001002801007387 */ /* 0x000fe80000100a00 */
[----:B------:R1:W-:Y:S01]  /*1a820*/  STL.64 [R1+0x108], R42 ;  /* 0x0001082a01007387 */ /* 0x0003e20000100a00 */
[C---:B--2---:R-:W-:Y:S01]  /*1a830*/  HMMA.1688.F32.TF32 R44, R36.reuse, R14, R204 ;  /* 0x0000000e242c723c */ /* 0x044fe200000810cc */
[----:B------:R-:W-:Y:S01]  /*1a840*/  IMAD.MOV.U32 R92, RZ, RZ, R244 ;  /* 0x000000ffff5c7224 */ /* 0x000fe200078e00f4 */
[----:B------:R-:W-:Y:S01]  /*1a850*/  MOV R93, R245 ;  /* 0x000000f5005d7202 */ /* 0x000fe20000000f00 */
[----:B------:R-:W-:Y:S01]  /*1a860*/  IMAD.MOV.U32 R94, RZ, RZ, R21 ;  /* 0x000000ffff5e7224 */ /* 0x000fe200078e0015 */
[----:B------:R-:W-:Y:S01]  /*1a870*/  MOV R69, R233 ;  /* 0x000000e900457202 */ /* 0x000fe20000000f00 */
[----:B------:R-:W-:Y:S01]  /*1a880*/  IMAD.MOV.U32 R95, RZ, RZ, R20 ;  /* 0x000000ffff5f7224 */ /* 0x000fe200078e0014 */
[----:B------:R-:W-:Y:S01]  /*1a890*/  LDS R21, [R252+UR7+0x8000] ;  /* 0x00800007fc157984 */ /* 0x000fe20008000800 */
[----:B-1----:R-:W-:Y:S03]  /*1a8a0*/  HMMA.1688.F32.TF32 R40, R36, R18, R208 ;  /* 0x000000122428723c */ /* 0x002fe600000810d0 */
[----:B------:R-:W-:Y:S01]  /*1a8b0*/  LDS R20, [R2+UR7+0x8000] ;  /* 0x0080000702147984 */ /* 0x000fe20008000800 */
[----:B------:R-:W-:-:S02]  /*1a8c0*/  IMAD.MOV.U32 R68, RZ, RZ, R235 ;  /* 0x000000ffff447224 */ /* 0x000fc400078e00eb */
[----:B------:R-:W-:Y:S02]  /*1a8d0*/  IMAD.MOV.U32 R155, RZ, RZ, R60 ;  /* 0x000000ffff9b7224 */ /* 0x000fe400078e003c */
[----:B------:R-:W-:Y:S01]  /*1a8e0*/  IMAD.MOV.U32 R78, RZ, RZ, R57 ;  /* 0x000000ffff4e7224 */ /* 0x000fe200078e0039 */
[----:B------:R-:W-:Y:S04]  /*1a8f0*/  STL.64 [R1+0x60], R48 ;  /* 0x0000603001007387 */ /* 0x000fe80000100a00 */
[----:B------:R-:W-:Y:S04]  /*1a900*/  STL.64 [R1+0x68], R50 ;  /* 0x0000683201007387 */ /* 0x000fe80000100a00 */
[----:B------:R-:W-:Y:S04]  /*1a910*/  STL.64 [R1+0x30], R44 ;  /* 0x0000302c01007387 */ /* 0x000fe80000100a00 */
[----:B------:R-:W-:Y:S04]  /*1a920*/  STL.64 [R1+0x38], R46 ;  /* 0x0000382e01007387 */ /* 0x000fe80000100a00 */
[----:B------:R1:W-:Y:S01]  /*1a930*/  STL.64 [R1+0x10], R40 ;  /* 0x0000102801007387 */ /* 0x0003e20000100a00 */
[----:B------:R-:W-:-:S02]  /*1a940*/  IMAD.MOV.U32 R3, RZ, RZ, R42 ;  /* 0x000000ffff037224 */ /* 0x000fc400078e002a */
[----:B------:R-:W-:Y:S01]  /*1a950*/  IMAD.MOV.U32 R0, RZ, RZ, R43 ;  /* 0x000000ffff007224 */ /* 0x000fe200078e002b */
[----:B------:R-:W2:Y:S01]  /*1a960*/  LDL.LU R218, [R1+0x1190] ;  /* 0x0011900001da7983 */ /* 0x000ea20000300800 */
[----:B------:R-:W-:Y:S01]  /*1a970*/  IMAD.MOV.U32 R154, RZ, RZ, R61 ;  /* 0x000000ffff9a7224 */ /* 0x000fe200078e003d */
[----:B------:R-:W-:Y:S01]  /*1a980*/  MOV R153, R64 ;  /* 0x0000004000997202 */ /* 0x000fe20000000f00 */
[----:B------:R-:W-:Y:S01]  /*1a990*/  IMAD.MOV.U32 R152, RZ, RZ, R65 ;  /* 0x000000ffff987224 */ /* 0x000fe200078e0041 */
[----:B------:R-:W-:Y:S01]  /*1a9a0*/  MOV R96, R17 ;  /* 0x0000001100607202 */ /* 0x000fe20000000f00 */
[----:B------:R-:W-:Y:S02]  /*1a9b0*/  IMAD.MOV.U32 R97, RZ, RZ, R16 ;  /* 0x000000ffff617224 */ /* 0x000fe400078e0010 */
[----:B------:R-:W-:Y:S01]  /*1a9c0*/  IMAD.MOV.U32 R82, RZ, RZ, R25 ;  /* 0x000000ffff527224 */ /* 0x000fe200078e0019 */
[C---:B-1----:R-:W-:Y:S01]  /*1a9d0*/  HMMA.1688.F32.TF32 R40, R36.reuse, R22, R212 ;  /* 0x000000162428723c */ /* 0x042fe200000810d4 */
[----:B------:R-:W-:Y:S04]  /*1a9e0*/  LDS R22, [R2+UR7+0x9000] ;  /* 0x0090000702167984 */ /* 0x000fe80008000800 */
[----:B------:R-:W-:Y:S01]  /*1a9f0*/  LDS R23, [R252+UR7+0x9000] ;  /* 0x00900007fc177984 */ /* 0x000fe20008000800 */
        /* <DEDUP_REMOVED lines=8> */
[----:B------:R-:W-:Y:S01]  /*1aa80*/  IMAD.MOV.U32 R98, RZ, RZ, R13 ;  /* 0x000000ffff627224 */ /* 0x000fe200078e000d */
[----:B------:R-:W-:Y:S04]  /*1aa90*/  LDS R84, [R2+UR7+0x8100] ;  /* 0x0081000702547984 */ /* 0x000fe80008000800 */
[----:B------:R-:W-:Y:S04]  /*1aaa0*/  LDS R86, [R2+UR7+0x9100] ;  /* 0x0091000702567984 */ /* 0x000fe80008000800 */
[----:B------:R-:W-:Y:S04]  /*1aab0*/  STL.64 [R1], R40 ;  /* 0x0000002801007387 */ /* 0x000fe80000100a00 */
[----:B------:R-:W-:Y:S04]  /*1aac0*/  STL.64 [R1+0x8], R42 ;  /* 0x0000082a01007387 */ /* 0x000fe80000100a00 */
[----:B------:R-:W2:Y:S04]  /*1aad0*/  LDL.LU R219, [R1+0x118c] ;  /* 0x00118c0001db7983 */ /* 0x000ea80000300800 */
[----:B------:R-:W3:Y:S04]  /*1aae0*/  LDL.LU R246, [R1+0x1188] ;  /* 0x0011880001f67983 */ /* 0x000ee80000300800 */
[----:B------:R-:W4:Y:S04]  /*1aaf0*/  LDL.LU R247, [R1+0x1184] ;  /* 0x0011840001f77983 */ /* 0x000f280000300800 */
[----:B------:R-:W4:Y:S04]  /*1ab00*/  LDL.LU R244, [R1+0x1180] ;  /* 0x0011800001f47983 */ /* 0x000f280000300800 */
[----:B------:R-:W4:Y:S04]  /*1ab10*/  LDL.LU R245, [R1+0x117c] ;  /* 0x00117c0001f57983 */ /* 0x000f280000300800 */
[----:B------:R-:W-:Y:S04]  /*1ab20*/  LDS R85, [R252+UR7+0x8100] ;  /* 0x00810007fc557984 */ /* 0x000fe80008000800 */
[----:B------:R-:W-:Y:S04]  /*1ab30*/  LDS R87, [R252+UR7+0x9100] ;  /* 0x00910007fc577984 */ /* 0x000fe80008000800 */
[----:B---3--:R-:W1:Y:S04]  /*1ab40*/  LDSM.16.M88.4 R148, [R246+UR10+0x20080] ;  /* 0x0200800af694783b */ /* 0x008e680008000200 */
[----:B------:R-:W3:Y:S04]  /*1ab50*/  LDSM.16.M88.4 R140, [R246+UR10+0x21080] ;  /* 0x0210800af68c783b */ /* 0x000ee80008000200 */
[----:B------:R-:W4:Y:S04]  /*1ab60*/  LDSM.16.M88.4 R136, [R246+UR10+0x21880] ;  /* 0x0218800af688783b */ /* 0x000f280008000200 */
[----:B------:R-:W4:Y:S04]  /*1ab70*/  LDSM.16.M88.4 R132, [R246+UR10+0x22080] ;  /* 0x0220800af684783b */ /* 0x000f280008000200 */
[----:B------:R-:W4:Y:S01]  /*1ab80*/  LDSM.16.M88.4 R128, [R246+UR10+0x22880] ;  /* 0x0228800af680783b */ /* 0x000f220008000200 */
[----:B--2---:R-:W-:Y:S03]  /*1ab90*/  HMMA.1688.F32.TF32 R248, R36, R26, R216 ;  /* 0x0000001a24f8723c */ /* 0x004fe600000810d8 */
[----:B------:R-:W2:Y:S04]  /*1aba0*/  LDSM.16.M88.4 R124, [R246+UR10+0x23080] ;  /* 0x0230800af67c783b */ /* 0x000ea80008000200 */
[----:B------:R-:W2:Y:S01]  /*1abb0*/  LDSM.16.M88.4 R144, [R246+UR10+0x20880] ;  /* 0x0208800af690783b */ /* 0x000ea20008000200 */
[----:B------:R-:W-:-:S03]  /*1abc0*/  IMAD.MOV.U32 R207, RZ, RZ, R228 ;  /* 0x000000ffffcf7224 */ /* 0x000fc600078e00e4 */
[----:B------:R-:W2:Y:S01]  /*1abd0*/  LDSM.16.M88.4 R120, [R246+UR10+0x23880] ;  /* 0x0238800af678783b */ /* 0x000ea20008000200 */
[----:B-1----:R-:W-:Y:S11]  /*1abe0*/  HMMA.1688.F32.TF32 R240, R20, R148, R92 ;  /* 0x0000009414f0723c */ /* 0x002ff6000008105c */
[----:B------:R-:W-:Y:S04]  /*1abf0*/  STL.64 [R1+0x1100], R250 ;  /* 0x001100fa01007387 */ /* 0x000fe80000100a00 */
[----:B------:R-:W-:Y:S04]  /*1ac00*/  STL.64 [R1+0x10f8], R248 ;  /* 0x0010f8f801007387 */ /* 0x000fe80000100a00 */
[----:B------:R-:W-:Y:S04]  /*1ac10*/  STL.64 [R1+0x1110], R222 ;  /* 0x001110de01007387 */ /* 0x000fe80000100a00 */
[----:B------:R-:W-:Y:S04]  /*1ac20*/  STL.64 [R1+0x1108], R220 ;  /* 0x001108dc01007387 */ /* 0x000fe80000100a00 */
[----:B------:R-:W-:Y:S04]  /*1ac30*/  STL.64 [R1+0x1120], R226 ;  /* 0x001120e201007387 */ /* 0x000fe80000100a00 */
[----:B------:R-:W-:Y:S04]  /*1ac40*/  STL.64 [R1+0x1118], R224 ;  /* 0x001118e001007387 */ /* 0x000fe80000100a00 */
[----:B---3--:R-:W-:Y:S04]  /*1ac50*/  STL [R1+0x10e8], R142 ;  /* 0x0010e88e01007387 */ /* 0x008fe80000100800 */
[----:B------:R-:W-:Y:S04]  /*1ac60*/  STL [R1+0x10e4], R143 ;  /* 0x0010e48f01007387 */ /* 0x000fe80000100800 */
[----:B----4-:R-:W-:Y:S04]  /*1ac70*/  STL [R1+0x10e0], R138 ;  /* 0x0010e08a01007387 */ /* 0x010fe80000100800 */
[----:B------:R-:W-:Y:S04]  /*1ac80*/  STL [R1+0x10dc], R139 ;  /* 0x0010dc8b01007387 */ /* 0x000fe80000100800 */
[----:B------:R-:W-:Y:S04]  /*1ac90*/  STL [R1+0x10d0], R134 ;  /* 0x0010d08601007387 */ /* 0x000fe80000100800 */
[----:B------:R-:W-:Y:S04]  /*1aca0*/  STL [R1+0x10cc], R135 ;  /* 0x0010cc8701007387 */ /* 0x000fe80000100800 */
[----:B------:R-:W-:Y:S04]  /*1acb0*/  STL [R1+0x10d8], R130 ;  /* 0x0010d88201007387 */ /* 0x000fe80000100800 */
[----:B------:R-:W-:Y:S04]  /*1acc0*/  STL [R1+0x10d4], R131 ;  /* 0x0010d48301007387 */ /* 0x000fe80000100800 */
[----:B--2---:R-:W-:Y:S04]  /*1acd0*/  STL [R1+0x10f0], R126 ;  /* 0x0010f07e01007387 */ /* 0x004fe80000100800 */
[----:B------:R-:W-:Y:S04]  /*1ace0*/  STL [R1+0x10ec], R127 ;  /* 0x0010ec7f01007387 */ /* 0x000fe80000100800 */
[----:B------:R-:W-:Y:S04]  /*1acf0*/  STL.64 [R1+0xe48], R246 ;  /* 0x000e48f601007387 */ /* 0x000fe80000100a00 */
[----:B------:R-:W-:Y:S04]  /*1ad00*/  STL.64 [R1+0xe40], R244 ;  /* 0x000e40f401007387 */ /* 0x000fe80000100a00 */
[----:B------:R-:W-:Y:S04]  /*1ad10*/  STL.64 [R1+0x1130], R242 ;  /* 0x001130f201007387 */ /* 0x000fe80000100a00 */
[----:B------:R-:W-:Y:S04]  /*1ad20*/  STL.64 [R1+0x1128], R240 ;  /* 0x001128f001007387 */ /* 0x000fe80000100a00 */
[----:B------:R-:W2:Y:S04]  /*1ad30*/  LDL.LU R232, [R1+0x1178] ;  /* 0x0011780001e87983 */ /* 0x000ea80000300800 */
[----:B------:R-:W3:Y:S04]  /*1ad40*/  LDL.LU R234, [R1+0x1174] ;  /* 0x0011740001ea7983 */ /* 0x000ee80000300800 */
[----:B------:R-:W4:Y:S04]  /*1ad50*/  LDL.LU R235, [R1+0x1170] ;  /* 0x0011700001eb7983 */ /* 0x000f280000300800 */
[----:B------:R-:W4:Y:S01]  /*1ad60*/  LDL.LU R233, [R1+0x116c] ;  /* 0x00116c0001e97983 */ /* 0x000f220000300800 */
[----:B------:R-:W-:Y:S01]  /*1ad70*/  MOV R95, R70 ;  /* 0x00000046005f7202 */ /* 0x000fe20000000f00 */
[----:B------:R-:W-:-:S02]  /*1ad80*/  IMAD.MOV.U32 R94, RZ, RZ, R71 ;  /* 0x000000ffff5e7224 */ /* 0x000fc400078e0047 */
[----:B------:R-:W4:Y:S04]  /*1ad90*/  LDL.LU R70, [R1+0xf8] ;  /* 0x0000f80001467983 */ /* 0x000f280000300800 */
[----:B------:R-:W4:Y:S01]  /*1ada0*/  LDL.LU R71, [R1+0xfc] ;  /* 0x0000fc0001477983 */ /* 0x000f220000300800 */
[----:B------:R-:W-:Y:S01]  /*1adb0*/  IMAD.MOV.U32 R93, RZ, RZ, R72 ;  /* 0x000000ffff5d7224 */ /* 0x000fe200078e0048 */
[----:B------:R-:W-:Y:S01]  /*1adc0*/  MOV R92, R73 ;  /* 0x00000049005c7202 */ /* 0x000fe20000000f00 */
[----:B------:R-:W-:Y:S02]  /*1add0*/  IMAD.MOV.U32 R72, RZ, RZ, R58 ;  /* 0x000000ffff487224 */ /* 0x000fe400078e003a */
[----:B------:R-:W-:Y:S02]  /*1ade0*/  IMAD.MOV.U32 R73, RZ, RZ, R59 ;  /* 0x000000ffff497224 */ /* 0x000fe400078e003b */
[----:B--2---:R-:W-:-:S02]  /*1adf0*/  IMAD.MOV.U32 R60, RZ, RZ, R232 ;  /* 0x000000ffff3c7224 */ /* 0x004fc400078e00e8 */
[----:B------:R-:W2:Y:S01]  /*1ae00*/  LDL.LU R232, [R1+0x1168] ;  /* 0x0011680001e87983 */ /* 0x000ea20000300800 */
[----:B---3--:R-:W-:-:S03]  /*1ae10*/  IMAD.MOV.U32 R61, RZ, RZ, R234 ;  /* 0x000000ffff3d7224 */ /* 0x008fc600078e00ea */
[----:B------:R-:W3:Y:S01]  /*1ae20*/  LDL.LU R234, [R1+0x1164] ;  /* 0x0011640001ea7983 */ /* 0x000ee20000300800 */
[----:B----4-:R-:W-:-:S03]  /*1ae30*/  MOV R62, R235 ;  /* 0x000000eb003e7202 */ /* 0x010fc60000000f00 */
[----:B------:R-:W4:Y:S01]  /*1ae40*/  LDL.LU R235, [R1+0x1160] ;  /* 0x0011600001eb7983 */ /* 0x000f220000300800 */
[----:B------:R-:W-:-:S03]  /*1ae50*/  IMAD.MOV.U32 R63, RZ, RZ, R233 ;  /* 0x000000ffff3f7224 */ /* 0x000fc600078e00e9 */
        /* <DEDUP_REMOVED lines=40> */
[----:B------:R-:W-:Y:S03]  /*1b0e0*/  HMMA.1688.F32.TF32 R236, R20, R144, R236 ;  /* 0x0000009014ec723c */ /* 0x000fe600000810ec */
[----:B------:R-:W4:Y:S01]  /*1b0f0*/  LDL.LU R43, [R1+0x38c] ;  /* 0x00038c00012b7983 */ /* 0x000f220000300800 */
[----:B--2---:R-:W-:-:S03]  /*1b100*/  IMAD.MOV.U32 R159, RZ, RZ, R232 ;  /* 0x000000ffff9f7224 */ /* 0x004fc600078e00e8 */
[----:B------:R-:W2:Y:S01]  /*1b110*/  LDL.LU R232, [R1+0x390] ;  /* 0x0003900001e87983 */ /* 0x000ea20000300800 */
[----:B---3--:R-:W-:Y:S01]  /*1b120*/  MOV R157, R234 ;  /* 0x000000ea009d7202 */ /* 0x008fe20000000f00 */
[----:B----4-:R-:W-:Y:S02]  /*1b130*/  IMAD.MOV.U32 R156, RZ, RZ, R235 ;  /* 0x000000ffff9c7224 */ /* 0x010fe400078e00eb */
[----:B------:R-:W-:Y:S02]  /*1b140*/  IMAD.MOV.U32 R158, RZ, RZ, R233 ;  /* 0x000000ffff9e7224 */ /* 0x000fe400078e00e9 */
[----:B------:R-:W2:Y:S04]  /*1b150*/  LDL.LU R233, [R1+0x394] ;  /* 0x0003940001e97983 */ /* 0x000ea80000300800 */
[----:B------:R-:W2:Y:S04]  /*1b160*/  LDL.LU R234, [R1+0x398] ;  /* 0x0003980001ea7983 */ /* 0x000ea80000300800 */
        /* <DEDUP_REMOVED lines=9> */
[----:B------:R-:W2:Y:S04]  /*1b200*/  LDL.LU R160, [R1+0x260] ;  /* 0x0002600001a07983 */ /* 0x000ea80000300800 */
[----:B------:R-:W2:Y:S04]  /*1b210*/  LDL.LU R161, [R1+0x264] ;  /* 0x0002640001a17983 */ /* 0x000ea80000300800 */
[----:B------:R-:W2:Y:S04]  /*1b220*/  LDL.LU R162, [R1+0x268] ;  /* 0x0002680001a27983 */ /* 0x000ea80000300800 */
[----:B------:R-:W2:Y:S04]  /*1b230*/  LDL.LU R163, [R1+0x26c] ;  /* 0x00026c0001a37983 */ /* 0x000ea80000300800 */
[----:B------:R-:W2:Y:S04]  /*1b240*/  LDL.LU R64, [R1+0x1a0] ;  /* 0x0001a00001407983 */ /* 0x000ea80000300800 */
[----:B------:R-:W2:Y:S04]  /*1b250*/  LDL.LU R65, [R1+0x1a4] ;  /* 0x0001a40001417983 */ /* 0x000ea80000300800 */
[----:B------:R-:W-:Y:S04]  /*1b260*/  STL.64 [R1+0x1140], R238 ;  /* 0x001140ee01007387 */ /* 0x000fe80000100a00 */
[----:B------:R-:W-:Y:S01]  /*1b270*/  STL.64 [R1+0x1138], R236 ;  /* 0x001138ec01007387 */ /* 0x000fe20000100a00 */
[----:B------:R-:W-:Y:S03]  /*1b280*/  HMMA.1688.F32.TF32 R8, R20, R132, R192 ;  /* 0x000000841408723c */ /* 0x000fe600000810c0 */
        /* <DEDUP_REMOVED lines=8> */
[C---:B------:R-:W-:Y:S06]  /*1b310*/  HMMA.1688.F32.TF32 R24, R52.reuse, R148, R176 ;  /* 0x000000943418723c */ /* 0x040fec00000810b0 */
[----:B------:R-:W-:Y:S06]  /*1b320*/  HMMA.1688.F32.TF32 R28, R52, R144, R172 ;  /* 0x00000090341c723c */ /* 0x000fec00000810ac */
[----:B------:R-:W-:Y:S06]  /*1b330*/  HMMA.1688.F32.TF32 R4, R20, R136, R40 ;  /* 0x000000881404723c */ /* 0x000fec0000081028 */
[C---:B------:R-:W-:Y:S06]  /*1b340*/  HMMA.1688.F32.TF32 R40, R52.reuse, R132, R48 ;  /* 0x000000843428723c */ /* 0x040fec0000081030 */
[----:B------:R-:W-:Y:S01]  /*1b350*/  HMMA.1688.F32.TF32 R36, R52, R136, R164 ;  /* 0x000000883424723c */ /* 0x000fe200000810a4 */
[----:B------:R-:W-:-:S05]  /*1b360*/  IMAD.MOV.U32 R200, RZ, RZ, R229 ;  /* 0x000000ffffc87224 */ /* 0x000fca00078e00e5 */
[----:B------:R-:W-:Y:S01]  /*1b370*/  HMMA.1688.F32.TF32 R12, R20, R128, R188 ;  /* 0x00000080140c723c */ /* 0x000fe200000810bc */
[----:B------:R-:W-:Y:S01]  /*1b380*/  IMAD.MOV.U32 R201, RZ, RZ, R230 ;  /* 0x000000ffffc97224 */ /* 0x000fe200078e00e6 */
[----:B------:R-:W-:Y:S01]  /*1b390*/  MOV R202, R231 ;  /* 0x000000e700ca7202 */ /* 0x000fe20000000f00 */
[----:B------:R-:W-:Y:S03]  /*1b3a0*/  LDS R188, [R2+UR7+0x8200] ;  /* 0x0082000702bc7984 */ /* 0x000fe60008000800 */
[C---:B------:R-:W-:Y:S01]  /*1b3b0*/  HMMA.1688.F32.TF32 R88, R116.reuse, R148, R88 ;  /* 0x000000947458723c */ /* 0x040fe20000081058 */
[----:B------:R-:W-:Y:S04]  /*1b3c0*/  LDS R190, [R2+UR7+0x9200] ;  /* 0x0092000702be7984 */ /* 0x000fe80008000800 */
[----:B------:R-:W-:Y:S01]  /*1b3d0*/  LDS R189, [R252+UR7+0x8200] ;  /* 0x00820007fcbd7984 */ /* 0x000fe20008000800 */
[----:B------:R-:W-:Y:S03]  /*1b3e0*/  HMMA.1688.F32.TF32 R92, R116, R144, R92 ;  /* 0x00000090745c723c */ /* 0x000fe6000008105c */
[----:B------:R-:W1:Y:S03]  /*1b3f0*/  LDS R191, [R252+UR7+0x9200] ;  /* 0x00920007fcbf7984 */ /* 0x000e660008000800 */
[----:B---3--:R-:W-:Y:S01]  /*1b400*/  HMMA.1688.F32.TF32 R16, R20, R124, R184 ;  /* 0x0000007c1410723c */ /* 0x008fe200000810b8 */
[----:B------:R-:W1:Y:S04]  /*1b410*/  LDL.LU R184, [R1+0x2e0] ;  /* 0x0002e00001b87983 */ /* 0x000e680000300800 */
[----:B------:R-:W1:Y:S04]  /*1b420*/  LDL.LU R185, [R1+0x2e4] ;  /* 0x0002e40001b97983 */ /* 0x000e680000300800 */
[----:B------:R-:W1:Y:S04]  /*1b430*/  LDL.LU R186, [R1+0x2e8] ;  /* 0x0002e80001ba7983 */ /* 0x000e680000300800 */
[----:B------:R-:W1:Y:S04]  /*1b440*/  LDL.LU R187, [R1+0x2ec] ;  /* 0x0002ec0001bb7983 */ /* 0x000e680000300800 */
[----:B------:R-:W3:Y:S04]  /*1b450*/  LDL.LU R176, [R1+0x300] ;  /* 0x0003000001b07983 */ /* 0x000ee80000300800 */
[----:B------:R-:W3:Y:S04]  /*1b460*/  LDL.LU R177, [R1+0x304] ;  /* 0x0003040001b17983 */ /* 0x000ee80000300800 */
[----:B------:R-:W3:Y:S04]  /*1b470*/  LDL.LU R178, [R1+0x308] ;  /* 0x0003080001b27983 */ /* 0x000ee80000300800 */
[----:B------:R-:W3:Y:S01]  /*1b480*/  LDL.LU R179, [R1+0x30c] ;  /* 0x00030c0001b37983 */ /* 0x000ee20000300800 */
[C---:B----4-:R-:W-:Y:S03]  /*1b490*/  HMMA.1688.F32.TF32 R32, R52.reuse, R140, R168 ;  /* 0x0000008c3420723c */ /* 0x050fe600000810a8 */
[----:B------:R-:W4:Y:S04]  /*1b4a0*/  LDL.LU R172, [R1+0x310] ;  /* 0x0003100001ac7983 */ /* 0x000f280000300800 */
[----:B------:R-:W4:Y:S04]  /*1b4b0*/  LDL.LU R173, [R1+0x314] ;  /* 0x0003140001ad7983 */ /* 0x000f280000300800 */
[----:B------:R-:W4:Y:S04]  /*1b4c0*/  LDL.LU R174, [R1+0x318] ;  /* 0x0003180001ae7983 */ /* 0x000f280000300800 */
[----:B------:R-:W4:Y:S01]  /*1b4d0*/  LDL.LU R175, [R1+0x31c] ;  /* 0x00031c0001af7983 */ /* 0x000f220000300800 */
[----:B--2---:R-:W-:Y:S03]  /*1b4e0*/  HMMA.1688.F32.TF32 R48, R52, R124, R160 ;  /* 0x0000007c3430723c */ /* 0x004fe600000810a0 */
[----:B------:R-:W2:Y:S04]  /*1b4f0*/  LDL.LU R168, [R1+0x320] ;  /* 0x0003200001a87983 */ /* 0x000ea80000300800 */
[----:B------:R-:W2:Y:S04]  /*1b500*/  LDL.LU R169, [R1+0x324] ;  /* 0x0003240001a97983 */ /* 0x000ea80000300800 */
[----:B------:R-:W2:Y:S04]  /*1b510*/  LDL.LU R170, [R1+0x328] ;  /* 0x0003280001aa7983 */ /* 0x000ea80000300800 */
[----:B------:R-:W2:Y:S04]  /*1b520*/  LDL.LU R171, [R1+0x32c] ;  /* 0x00032c0001ab7983 */ /* 0x000ea80000300800 */
[----:B------:R-:W2:Y:S04]  /*1b530*/  LDL.LU R160, [R1+0x340] ;  /* 0x0003400001a07983 */ /* 0x000ea80000300800 */
[----:B------:R-:W2:Y:S04]  /*1b540*/  LDL.LU R161, [R1+0x344] ;  /* 0x0003440001a17983 */ /* 0x000ea80000300800 */
[----:B------:R-:W2:Y:S01]  /*1b550*/  LDL.LU R162, [R1+0x348] ;  /* 0x0003480001a27983 */ /* 0x000ea20000300800 */
[C---:B------:R-:W-:Y:S03]  /*1b560*/  HMMA.1688.F32.TF32 R232, R20.reuse, R140, R232 ;  /* 0x0000008c14e8723c */ /* 0x040fe600000810e8 */
[----:B------:R-:W2:Y:S04]  /*1b570*/  LDL.LU R163, [R1+0x34c] ;  /* 0x00034c0001a37983 */ /* 0x000ea80000300800 */
[----:B------:R-:W2:Y:S01]  /*1b580*/  LDL.LU R164, [R1+0x330] ;  /* 0x0003300001a47983 */ /* 0x000ea20000300800 */
[----:B------:R-:W-:Y:S03]  /*1b590*/  HMMA.1688.F32.TF32 R20, R20, R120, R180 ;  /* 0x000000781414723c */ /* 0x000fe600000810b4 */
[----:B------:R-:W2:Y:S04]  /*1b5a0*/  LDL.LU R165, [R1+0x334] ;  /* 0x0003340001a57983 */ /* 0x000ea80000300800 */
[----:B------:R-:W2:Y:S04]  /*1b5b0*/  LDL.LU R166, [R1+0x338] ;  /* 0x0003380001a67983 */ /* 0x000ea80000300800 */
[----:B------:R-:W2:Y:S04]  /*1b5c0*/  LDL.LU R167, [R1+0x33c] ;  /* 0x00033c0001a77983 */ /* 0x000ea80000300800 */
[----:B------:R-:W2:Y:S04]  /*1b5d0*/  LDL.LU R180, [R1+0x2f0] ;  /* 0x0002f00001b47983 */ /* 0x000ea80000300800 */
[----:B------:R-:W2:Y:S04]  /*1b5e0*/  LDL.LU R181, [R1+0x2f4] ;  /* 0x0002f40001b57983 */ /* 0x000ea80000300800 */
[----:B------:R-:W2:Y:S01]  /*1b5f0*/  LDL.LU R182, [R1+0x2f8] ;  /* 0x0002f80001b67983 */ /* 0x000ea20000300800 */
[----:B------:R-:W-:-:S03]  /*1b600*/  MOV R183, R228 ;  /* 0x000000e400b77202 */ /* 0x000fc60000000f00 */
        /* <DEDUP_REMOVED lines=10> */
[C---:B------:R-:W-:Y:S06]  /*1b6b0*/  HMMA.1688.F32.TF32 R100, R116.reuse, R136, R100 ;  /* 0x000000887464723c */ /* 0x040fec0000081064 */
[C---:B------:R-:W-:Y:S06]  /*1b6c0*/  HMMA.1688.F32.TF32 R104, R116.reuse, R132, R104 ;  /* 0x000000847468723c */ /* 0x040fec0000081068 */
[C---:B------:R-:W-:Y:S06]  /*1b6d0*/  HMMA.1688.F32.TF32 R108, R116.reuse, R128, R108 ;  /* 0x00000080746c723c */ /* 0x040fec000008106c */
[-C--:B------:R-:W-:Y:S06]  /*1b6e0*/  HMMA.1688.F32.TF32 R112, R116, R124.reuse, R112 ;  /* 0x0000007c7470723c */ /* 0x080fec0000081070 */
[C---:B-1----:R-:W-:Y:S06]  /*1b6f0*/  HMMA.1688.F32.TF32 R184, R188.reuse, R124, R184 ;  /* 0x0000007cbcb8723c */ /* 0x042fec00000810b8 */
[C---:B---3--:R-:W-:Y:S06]  /*1b700*/  HMMA.1688.F32.TF32 R176, R188.reuse, R132, R176 ;  /* 0x00000084bcb0723c */ /* 0x048fec00000810b0 */
[C---:B----4-:R-:W-:Y:S06]  /*1b710*/  HMMA.1688.F32.TF32 R172, R188.reuse, R136, R172 ;  /* 0x00000088bcac723c */ /* 0x050fec00000810ac */
[C---:B--2---:R-:W-:Y:S06]  /*1b720*/  HMMA.1688.F32.TF32 R168, R188.reuse, R140, R168 ;  /* 0x0000008cbca8723c */ /* 0x044fec00000810a8 */
[C---:B------:R-:W-:Y:S06]  /*1b730*/  HMMA.1688.F32.TF32 R160, R188.reuse, R148, R160 ;  /* 0x00000094bca0723c */ /* 0x040fec00000810a0 */
[----:B------:R-:W-:Y:S06]  /*1b740*/  HMMA.1688.F32.TF32 R164, R188, R144, R164 ;  /* 0x00000090bca4723c */ /* 0x000fec00000810a4 */
[----:B------:R-:W-:Y:S01]  /*1b750*/  HMMA.1688.F32.TF32 R116, R116, R120, R228 ;  /* 0x000000787474723c */ /* 0x000fe200000810e4 */
[----:B------:R-:W-:Y:S04]  /*1b760*/  LDS R228, [R2+UR7+0x8280] ;  /* 0x0082800702e47984 */ /* 0x000fe80008000800 */
[----:B------:R-:W-:Y:S04]  /*1b770*/  LDS R230, [R2+UR7+0x9280] ;  /* 0x0092800702e67984 */ /* 0x000fe80008000800 */
[----:B------:R-:W-:Y:S04]  /*1b780*/  LDS R229, [R252+UR7+0x8280] ;  /* 0x00828007fce57984 */ /* 0x000fe80008000800 */
[----:B------:R-:W1:Y:S01]  /*1b790*/  LDS R231, [R252+UR7+0x9280] ;  /* 0x00928007fce77984 */ /* 0x000e620008000800 */
[C---:B------:R-:W-:Y:S06]  /*1b7a0*/  HMMA.1688.F32.TF32 R180, R188.reuse, R128, R180 ;  /* 0x00000080bcb4723c */ /* 0x040fec00000810b4 */
[----:B------:R-:W-:Y:S06]  /*1b7b0*/  HMMA.1688.F32.TF32 R188, R188, R120, R204 ;  /* 0x00000078bcbc723c */ /* 0x000fec00000810cc */
[C---:B-1----:R-:W-:Y:S06]  /*1b7c0*/  HMMA.1688.F32.TF32 R192, R228.reuse, R148, R192 ;  /* 0x00000094e4c0723c */ /* 0x042fec00000810c0 */
[----:B------:R-:W-:-:S15]  /*1b7d0*/  HMMA.1688.F32.TF32 R196, R228, R144, R196 ;  /* 0x00000090e4c4723c */ /* 0x000fde00000810c4 */
[----:B------:R-:W-:-:S02]  /*1b7e0*/  NOP ;  /* 0x0000000000007918 */ /* 0x000fc40000000000 */
[----:B------:R-:W-:Y:S04]  /*1b7f0*/  STL [R1+0x1084], R192 ;  /* 0x001084c001007387 */ /* 0x000fe80000100800 */
[----:B------:R-:W-:Y:S04]  /*1b800*/  STL [R1+0x1080], R193 ;  /* 0x001080c101007387 */ /* 0x000fe80000100800 */
[----:B------:R-:W-:Y:S04]  /*1b810*/  STL [R1+0x107c], R194 ;  /* 0x00107cc201007387 */ /* 0x000fe80000100800 */
[----:B------:R-:W-:Y:S04]  /*1b820*/  STL [R1+0x1078], R195 ;  /* 0x001078c301007387 */ /* 0x000fe80000100800 */
[----:B------:R-:W2:Y:S04]  /*1b830*/  LDL.LU R204, [R1+0x210] ;  /* 0x0002100001cc7983 */ /* 0x000ea80000300800 */
[----:B------:R-:W2:Y:S04]  /*1b840*/  LDL.LU R205, [R1+0x214] ;  /* 0x0002140001cd7983 */ /* 0x000ea80000300800 */
[----:B------:R-:W2:Y:S04]  /*1b850*/  LDL.LU R206, [R1+0x218] ;  /* 0x0002180001ce7983 */ /* 0x000ea80000300800 */
[----:B------:R-:W2:Y:S04]  /*1b860*/  LDL.LU R207, [R1+0x21c] ;  /* 0x00021c0001cf7983 */ /* 0x000ea80000300800 */
[----:B------:R-:W-:Y:S04]  /*1b870*/  STL [R1+0x1090], R196 ;  /* 0x001090c401007387 */ /* 0x000fe80000100800 */
[----:B------:R-:W-:Y:S04]  /*1b880*/  STL [R1+0x108c], R197 ;  /* 0x00108cc501007387 */ /* 0x000fe80000100800 */
[----:B------:R-:W-:Y:S04]  /*1b890*/  STL [R1+0x1088], R198 ;  /* 0x001088c601007387 */ /* 0x000fe80000100800 */
[----:B------:R-:W-:Y:S04]  /*1b8a0*/  STL [R1+0x1074], R199 ;  /* 0x001074c701007387 */ /* 0x000fe80000100800 */
        /* <DEDUP_REMOVED lines=25> */
[----:B------:R-:W-:Y:S04]  /*1ba40*/  STL [R1+0x1098], R200 ;  /* 0x001098c801007387 */ /* 0x000fe80000100800 */
[----:B------:R-:W-:Y:S04]  /*1ba50*/  STL [R1+0x1094], R201 ;  /* 0x001094c901007387 */ /* 0x000fe80000100800 */
[----:B------:R-:W-:Y:S04]  /*1ba60*/  STL [R1+0x1070], R202 ;  /* 0x001070ca01007387 */ /* 0x000fe80000100800 */
[----:B------:R-:W-:Y:S04]  /*1ba70*/  STL [R1+0x106c], R203 ;  /* 0x00106ccb01007387 */ /* 0x000fe80000100800 */
[----:B------:R-:W4:Y:S04]  /*1ba80*/  LDL.LU R248, [R1+0x160] ;  /* 0x0001600001f87983 */ /* 0x000f280000300800 */
[----:B------:R-:W4:Y:S04]  /*1ba90*/  LDL.LU R249, [R1+0x164] ;  /* 0x0001640001f97983 */ /* 0x000f280000300800 */
[----:B------:R-:W4:Y:S04]  /*1baa0*/  LDL.LU R250, [R1+0x168] ;  /* 0x0001680001fa7983 */ /* 0x000f280000300800 */
[----:B------:R-:W4:Y:S01]  /*1bab0*/  LDL.LU R251, [R1+0x16c] ;  /* 0x00016c0001fb7983 */ /* 0x000f220000300800 */
[C---:B------:R-:W-:Y:S06]  /*1bac0*/  HMMA.1688.F32.TF32 R56, R84.reuse, R148, R56 ;  /* 0x000000945438723c */ /* 0x040fec0000081038 */
[C---:B------:R-:W-:Y:S06]  /*1bad0*/  HMMA.1688.F32.TF32 R60, R84.reuse, R144, R60 ;  /* 0x00000090543c723c */ /* 0x040fec000008103c */
[C---:B------:R-:W-:Y:S06]  /*1bae0*/  HMMA.1688.F32.TF32 R64, R84.reuse, R140, R64 ;  /* 0x0000008c5440723c */ /* 0x040fec0000081040 */
[C---:B------:R-:W-:Y:S06]  /*1baf0*/  HMMA.1688.F32.TF32 R68, R84.reuse, R136, R68 ;  /* 0x000000885444723c */ /* 0x040fec0000081044 */
[C---:B------:R-:W-:Y:S06]  /*1bb00*/  HMMA.1688.F32.TF32 R72, R84.reuse, R132, R72 ;  /* 0x000000845448723c */ /* 0x040fec0000081048 */
[C---:B------:R-:W-:Y:S06]  /*1bb10*/  HMMA.1688.F32.TF32 R76, R84.reuse, R128, R76 ;  /* 0x00000080544c723c */ /* 0x040fec000008104c */
[C---:B------:R-:W-:Y:S06]  /*1bb20*/  HMMA.1688.F32.TF32 R80, R84.reuse, R124, R80 ;  /* 0x0000007c5450723c */ /* 0x040fec0000081050 */
[----:B------:R-:W-:Y:S01]  /*1bb30*/  HMMA.1688.F32.TF32 R84, R84, R120, R152 ;  /* 0x000000785454723c */ /* 0x000fe20000081098 */
[----:B------:R-:W-:Y:S04]  /*1bb40*/  LDS R152, [R2+UR7+0x8300] ;  /* 0x0083000702987984 */ /* 0x000fe80008000800 */
[----:B------:R-:W-:Y:S04]  /*1bb50*/  LDS R154, [R2+UR7+0x9300] ;  /* 0x00930007029a7984 */ /* 0x000fe80008000800 */
[----:B------:R-:W-:Y:S04]  /*1bb60*/  LDS R153, [R252+UR7+0x8300] ;  /* 0x00830007fc997984 */ /* 0x000fe80008000800 */
[----:B------:R-:W4:Y:S01]  /*1bb70*/  LDS R155, [R252+UR7+0x9300] ;  /* 0x00930007fc9b7984 */ /* 0x000f220008000800 */
[C---:B--2---:R-:W-:Y:S06]  /*1bb80*/  HMMA.1688.F32.TF32 R204, R228.reuse, R136, R204 ;  /* 0x00000088e4cc723c */ /* 0x044fec00000810cc */
[----:B---3--:R-:W-:-:S15]  /*1bb90*/  HMMA.1688.F32.TF32 R208, R228, R132, R208 ;  /* 0x00000084e4d0723c */ /* 0x008fde00000810d0 */
[----:B------:R-:W-:-:S02]  /*1bba0*/  NOP ;  /* 0x0000000000007918 */ /* 0x000fc40000000000 */
[----:B------:R-:W-:Y:S04]  /*1bbb0*/  STL [R1+0x10a8], R204 ;  /* 0x0010a8cc01007387 */ /* 0x000fe80000100800 */
[----:B------:R-:W-:Y:S04]  /*1bbc0*/  STL [R1+0x10a4], R205 ;  /* 0x0010a4cd01007387 */ /* 0x000fe80000100800 */
[----:B------:R-:W-:Y:S04]  /*1bbd0*/  STL [R1+0x10a0], R206 ;  /* 0x0010a0ce01007387 */ /* 0x000fe80000100800 */
[----:B------:R4:W-:Y:S04]  /*1bbe0*/  STL [R1+0x109c], R207 ;  /* 0x00109ccf01007387 */ /* 0x0009e80000100800 */
[----:B------:R-:W2:Y:S04]  /*1bbf0*/  LDL.LU R224, [R1+0x150] ;  /* 0x0001500001e07983 */ /* 0x000ea80000300800 */
[----:B------:R-:W2:Y:S01]  /*1bc00*/  LDL.LU R225, [R1+0x154] ;  /* 0x0001540001e17983 */ /* 0x000ea20000300800 */
[C---:B----4-:R-:W-:Y:S03]  /*1bc10*/  HMMA.1688.F32.TF32 R204, R152.reuse, R144, R244 ;  /* 0x0000009098cc723c */ /* 0x050fe600000810f4 */
[----:B------:R-:W2:Y:S04]  /*1bc20*/  LDL.LU R226, [R1+0x158] ;  /* 0x0001580001e27983 */ /* 0x000ea80000300800 */
[----:B------:R-:W2:Y:S01]  /*1bc30*/  LDL.LU R227, [R1+0x15c] ;  /* 0x00015c0001e37983 */ /* 0x000ea20000300800 */
[----:B------:R-:W-:Y:S03]  /*1bc40*/  HMMA.1688.F32.TF32 R196, R152, R148, R240 ;  /* 0x0000009498c4723c */ /* 0x000fe600000810f0 */
[----:B------:R-:W-:Y:S04]  /*1bc50*/  STL [R1+0x10b8], R208 ;  /* 0x0010b8d001007387 */ /* 0x000fe80000100800 */
[----:B------:R-:W-:Y:S01]  /*1bc60*/  STL [R1+0x10b4], R209 ;  /* 0x0010b4d101007387 */ /* 0x000fe20000100800 */
[----:B------:R-:W-:Y:S03]  /*1bc70*/  HMMA.1688.F32.TF32 R212, R228, R128, R212 ;  /* 0x00000080e4d4723c */ /* 0x000fe600000810d4 */
[----:B------:R-:W-:Y:S04]  /*1bc80*/  STL [R1+0x10b0], R210 ;  /* 0x0010b0d201007387 */ /* 0x000fe80000100800 */
[----:B------:R-:W-:Y:S04]  /*1bc90*/  STL [R1+0x10ac], R211 ;  /* 0x0010acd301007387 */ /* 0x000fe80000100800 */
[----:B------:R-:W3:Y:S04]  /*1bca0*/  LDL.LU R220, [R1+0x140] ;  /* 0x0001400001dc7983 */ /* 0x000ee80000300800 */
[----:B------:R-:W3:Y:S04]  /*1bcb0*/  LDL.LU R221, [R1+0x144] ;  /* 0x0001440001dd7983 */ /* 0x000ee80000300800 */
[----:B------:R-:W3:Y:S04]  /*1bcc0*/  LDL.LU R222, [R1+0x148] ;  /* 0x0001480001de7983 */ /* 0x000ee80000300800 */
[----:B------:R-:W3:Y:S04]  /*1bcd0*/  LDL.LU R223, [R1+0x14c] ;  /* 0x00014c0001df7983 */ /* 0x000ee80000300800 */
[----:B------:R-:W-:Y:S04]  /*1bce0*/  STL [R1+0x10c8], R212 ;  /* 0x0010c8d401007387 */ /* 0x000fe80000100800 */
[----:B------:R-:W-:Y:S04]  /*1bcf0*/  STL [R1+0x10c4], R213 ;  /* 0x0010c4d501007387 */ /* 0x000fe80000100800 */
[----:B------:R-:W-:Y:S01]  /*1bd00*/  STL [R1+0x10c0], R214 ;  /* 0x0010c0d601007387 */ /* 0x000fe20000100800 */
[----:B------:R-:W-:-:S03]  /*1bd10*/  IMAD.MOV.U32 R195, RZ, RZ, R204 ;  /* 0x000000ffffc37224 */ /* 0x000fc600078e00cc */
[----:B------:R-:W-:Y:S01]  /*1bd20*/  STL [R1+0x10bc], R215 ;  /* 0x0010bcd701007387 */ /* 0x000fe20000100800 */
[----:B------:R-:W-:Y:S01]  /*1bd30*/  MOV R202, R206 ;  /* 0x000000ce00ca7202 */ /* 0x000fe20000000f00 */
[----:B------:R-:W-:Y:S02]  /*1bd40*/  IMAD.MOV.U32 R203, RZ, RZ, R207 ;  /* 0x000000ffffcb7224 */ /* 0x000fe400078e00cf */
[----:B------:R-:W-:Y:S04]  /*1bd50*/  STL.64 [R1+0x20], R196 ;  /* 0x000020c401007387 */ /* 0x000fe80000100a00 */
[----:B------:R1:W-:Y:S01]  /*1bd60*/  STL.64 [R1+0x28], R198 ;  /* 0x000028c601007387 */ /* 0x0003e20000100a00 */
[C---:B------:R-:W-:Y:S06]  /*1bd70*/  HMMA.1688.F32.TF32 R216, R228.reuse, R124, R216 ;  /* 0x0000007ce4d8723c */ /* 0x040fec00000810d8 */
[----:B------:R-:W-:Y:S01]  /*1bd80*/  HMMA.1688.F32.TF32 R228, R228, R120, R236 ;  /* 0x00000078e4e4723c */ /* 0x000fe200000810ec */
[----:B-1----:R-:W-:-:S05]  /*1bd90*/  IMAD.MOV.U32 R199, RZ, RZ, R205 ;  /* 0x000000ffffc77224 */ /* 0x002fca00078e00cd */
[----:B------:R-:W-:Y:S01]  /*1bda0*/  HMMA.1688.F32.TF32 R204, R152, R140, R248 ;  /* 0x0000008c98cc723c */ /* 0x000fe200000810f8 */
        /* <DEDUP_REMOVED lines=19> */
[----:B------:R-:W4:Y:S01]  /*1bee0*/  LDL.LU R243, [R1+0x10c] ;  /* 0x00010c0001f37983 */ /* 0x000f220000300800 */
[C---:B--2---:R-:W-:Y:S03]  /*1bef0*/  HMMA.1688.F32.TF32 R204, R152.reuse, R136, R224 ;  /* 0x0000008898cc723c */ /* 0x044fe600000810e0 */
[----:B------:R-:W2:Y:S04]  /*1bf00*/  LDL.LU R224, [R1+0x60] ;  /* 0x0000600001e07983 */ /* 0x000ea80000300800 */
[----:B------:R-:W2:Y:S04]  /*1bf10*/  LDL.LU R225, [R1+0x64] ;  /* 0x0000640001e17983 */ /* 0x000ea80000300800 */
[----:B------:R-:W2:Y:S04]  /*1bf20*/  LDL.LU R226, [R1+0x68] ;  /* 0x0000680001e27983 */ /* 0x000ea80000300800 */
[----:B------:R-:W2:Y:S01]  /*1bf30*/  LDL.LU R227, [R1+0x6c] ;  /* 0x00006c0001e37983 */ /* 0x000ea20000300800 */
[----:B---3--:R-:W-:Y:S08]  /*1bf40*/  HMMA.1688.F32.TF32 R208, R152, R132, R220 ;  /* 0x0000008498d0723c */ /* 0x008ff000000810dc */
[----:B------:R-:W-:Y:S01]  /*1bf50*/  MOV R200, R204 ;  /* 0x000000cc00c87202 */ /* 0x000fe20000000f00 */
[----:B------:R-:W-:Y:S01]  /*1bf60*/  IMAD.MOV.U32 R201, RZ, RZ, R205 ;  /* 0x000000ffffc97224 */ /* 0x000fe200078e00cd */
[----:B------:R-:W-:Y:S01]  /*1bf70*/  MOV R197, R207 ;  /* 0x000000cf00c57202 */ /* 0x000fe20000000f00 */
[----:B------:R-:W-:Y:S01]  /*1bf80*/  IMAD.MOV.U32 R196, RZ, RZ, R206 ;  /* 0x000000ffffc47224 */ /* 0x000fe200078e00ce */
[----:B------:R-:W3:Y:S04]  /*1bf90*/  LDL.LU R220, [R1+0x30] ;  /* 0x0000300001dc7983 */ /* 0x000ee80000300800 */
[----:B------:R-:W3:Y:S04]  /*1bfa0*/  LDL.LU R221, [R1+0x34] ;  /* 0x0000340001dd7983 */ /* 0x000ee80000300800 */
[----:B------:R-:W3:Y:S04]  /*1bfb0*/  LDL.LU R222, [R1+0x38] ;  /* 0x0000380001de7983 */ /* 0x000ee80000300800 */
[----:B------:R-:W3:Y:S01]  /*1bfc0*/  LDL.LU R223, [R1+0x3c] ;  /* 0x00003c0001df7983 */ /* 0x000ee20000300800 */
[----:B------:R-:W-:Y:S01]  /*1bfd0*/  IMAD.MOV.U32 R204, RZ, RZ, R208 ;  /* 0x000000ffffcc7224 */ /* 0x000fe200078e00d0 */
[----:B------:R-:W-:Y:S01]  /*1bfe0*/  MOV R206, R210 ;  /* 0x000000d200ce7202 */ /* 0x000fe20000000f00 */
[----:B------:R-:W-:-:S02]  /*1bff0*/  IMAD.MOV.U32 R205, RZ, RZ, R209 ;  /* 0x000000ffffcd7224 */ /* 0x000fc400078e00d1 */
[----:B------:R-:W-:Y:S02]  /*1c000*/  IMAD.MOV.U32 R207, RZ, RZ, R211 ;  /* 0x000000ffffcf7224 */ /* 0x000fe400078e00d3 */
[C---:B----4-:R-:W-:Y:S01]  /*1c010*/  HMMA.1688.F32.TF32 R208, R152.reuse, R128, R248 ;  /* 0x0000008098d0723c */ /* 0x050fe200000810f8 */
[----:B------:R-:W4:Y:S04]  /*1c020*/  LDL.LU R248, [R1] ;  /* 0x0000000001f87983 */ /* 0x000f280000300800 */
[----:B------:R-:W4:Y:S04]  /*1c030*/  LDL.LU R249, [R1+0x4] ;  /* 0x0000040001f97983 */ /* 0x000f280000300800 */
[----:B------:R-:W4:Y:S04]  /*1c040*/  LDL.LU R250, [R1+0x8] ;  /* 0x0000080001fa7983 */ /* 0x000f280000300800 */
[----:B------:R-:W4:Y:S01]  /*1c050*/  LDL.LU R251, [R1+0xc] ;  /* 0x00000c0001fb7983 */ /* 0x000f220000300800 */
[C---:B------:R-:W-:Y:S06]  /*1c060*/  HMMA.1688.F32.TF32 R236, R152.reuse, R124, R236 ;  /* 0x0000007c98ec723c */ /* 0x040fec00000810ec */
[----:B------:R-:W-:Y:S04]  /*1c070*/  HMMA.1688.F32.TF32 R152, R152, R120, R212 ;  /* 0x000000789898723c */ /* 0x000fe800000810d4 */
[----:B------:R-:W-:Y:S01]  /*1c080*/  IMAD.MOV.U32 R245, RZ, RZ, R210 ;  /* 0x000000fffff57224 */ /* 0x000fe200078e00d2 */
[----:B------:R-:W-:Y:S01]  /*1c090*/  MOV R246, R209 ;  /* 0x000000d100f67202 */ /* 0x000fe20000000f00 */
[----:B------:R-:W-:-:S02]  /*1c0a0*/  IMAD.MOV.U32 R244, RZ, RZ, R211 ;  /* 0x000000fffff47224 */ /* 0x000fc400078e00d3 */
[----:B------:R-:W-:-:S10]  /*1c0b0*/  IMAD.MOV.U32 R247, RZ, RZ, R208 ;  /* 0x000000fffff77224 */ /* 0x000fd400078e00d0 */
[----:B------:R-:W-:Y:S01]  /*1c0c0*/  IMAD.MOV.U32 R210, RZ, RZ, R238 ;  /* 0x000000ffffd27224 */ /* 0x000fe200078e00ee */
[----:B------:R-:W-:Y:S01]  /*1c0d0*/  MOV R211, R239 ;  /* 0x000000ef00d37202 */ /* 0x000fe20000000f00 */
[----:B------:R-:W-:Y:S01]  /*1c0e0*/  IMAD.MOV.U32 R209, RZ, RZ, R237 ;  /* 0x000000ffffd17224 */ /* 0x000fe200078e00ed */
[----:B------:R-:W-:Y:S01]  /*1c0f0*/  MOV R208, R236 ;  /* 0x000000ec00d07202 */ /* 0x000fe20000000f00 */
[----:B------:R-:W4:Y:S04]  /*1c100*/  LDL.LU.64 R238, [R1+0x1140] ;  /* 0x0011400001ee7983 */ /* 0x000f280000300a00 */
[----:B------:R-:W4:Y:S01]  /*1c110*/  LDL.LU.64 R236, [R1+0x1138] ;  /* 0x0011380001ec7983 */ /* 0x000f220000300a00 */
[----:B------:R-:W-:Y:S02]  /*1c120*/  IMAD.MOV.U32 R212, RZ, RZ, R152 ;  /* 0x000000ffffd47224 */ /* 0x000fe400078e0098 */
[----:B------:R-:W-:Y:S01]  /*1c130*/  IMAD.MOV.U32 R213, RZ, RZ, R153 ;  /* 0x000000ffffd57224 */ /* 0x000fe200078e0099 */
[----:B------:R-:W4:Y:S04]  /*1c140*/  LDL.LU R152, [R1+0x10] ;  /* 0x0000100001987983 */ /* 0x000f280000300800 */
[----:B------:R-:W4:Y:S01]  /*1c150*/  LDL.LU R153, [R1+0x14] ;  /* 0x0000140001997983 */ /* 0x000f220000300800 */
[C---:B------:R-:W-:Y:S06]  /*1c160*/  HMMA.1688.F32.TF32 R44, R52.reuse, R128, R44 ;  /* 0x00000080342c723c */ /* 0x040fec000008102c */
[----:B------:R-:W-:Y:S01]  /*1c170*/  HMMA.1688.F32.TF32 R52, R52, R120, R156 ;  /* 0x000000783434723c */ /* 0x000fe2000008109c */
[----:B------:R-:W-:Y:S04]  /*1c180*/  LDS R156, [R2+UR7+0x8380] ;  /* 0x00838007029c7984 */ /* 0x000fe80008000800 */
[----:B------:R-:W-:Y:S04]  /*1c190*/  LDS R158, [R2+UR7+0x9380] ;  /* 0x00938007029e7984 */ /* 0x000fe80008000800 */
[----:B------:R-:W-:Y:S04]  /*1c1a0*/  LDS R157, [R252+UR7+0x8380] ;  /* 0x00838007fc9d7984 */ /* 0x000fe80008000800 */
[----:B------:R-:W1:Y:S01]  /*1c1b0*/  LDS R159, [R252+UR7+0x9380] ;  /* 0x00938007fc9f7984 */ /* 0x000e620008000800 */
[----:B------:R-:W-:Y:S01]  /*1c1c0*/  MOV R214, R154 ;  /* 0x0000009a00d67202 */ /* 0x000fe20000000f00 */
[----:B------:R-:W-:Y:S01]  /*1c1d0*/  IMAD.MOV.U32 R215, RZ, RZ, R155 ;  /* 0x000000ffffd77224 */ /* 0x000fe200078e009b */
[----:B------:R-:W-:Y:S01]  /*1c1e0*/  MOV R155, R0 ;  /* 0x00000000009b7202 */ /* 0x000fe20000000f00 */
[----:B------:R-:W-:Y:S01]  /*1c1f0*/  IMAD.MOV.U32 R154, RZ, RZ, R3 ;  /* 0x000000ffff9a7224 */ /* 0x000fe200078e0003 */
[----:B-1----:R-:W-:-:S15]  /*1c200*/  HMMA.1688.F32.TF32 R240, R156, R148, R240 ;  /* 0x000000949cf0723c */ /* 0x002fde00000810f0 */
[----:B------:R-:W-:-:S09]  /*1c210*/  NOP ;  /* 0x0000000000007918 */ /* 0x000fd20000000000 */
[----:B------:R-:W-:Y:S02]  /*1c220*/  IMAD.MOV.U32 R139, RZ, RZ, R240 ;  /* 0x000000ffff8b7224 */ /* 0x000fe400078e00f0 */
[----:B------:R-:W-:Y:S01]  /*1c230*/  IMAD.MOV.U32 R138, RZ, RZ, R241 ;  /* 0x000000ffff8a7224 */ /* 0x000fe200078e00f1 */
[----:B------:R-:W-:Y:S01]  /*1c240*/  MOV R149, R242 ;  /* 0x000000f200957202 */ /* 0x000fe20000000f00 */
[----:B------:R-:W-:Y:S02]  /*1c250*/  IMAD.MOV.U32 R148, RZ, RZ, R243 ;  /* 0x000000ffff947224 */ /* 0x000fe400078e00f3 */
[----:B------:R-:W4:Y:S04]  /*1c260*/  LDL.LU.64 R242, [R1+0x1130] ;  /* 0x0011300001f27983 */ /* 0x000f280000300a00 */
[----:B------:R-:W4:Y:S01]  /*1c270*/  LDL.LU.64 R240, [R1+0x1128] ;  /* 0x0011280001f07983 */ /* 0x000f220000300a00 */
[----:B--2---:R-:W-:Y:S07]  /*1c280*/  HMMA.1688.F32.TF32 R224, R156, R144, R224 ;  /* 0x000000909ce0723c */ /* 0x004fee00000810e0 */
[----:B------:R-:W-:-:S02]  /*1c290*/  IMAD.MOV.U32 R144, RZ, RZ, R139 ;  /* 0x000000ffff907224 */ /* 0x000fc400078e008b */
[----:B------:R-:W-:-:S15]  /*1c2a0*/  IMAD.MOV.U32 R145, RZ, RZ, R138 ;  /* 0x000000ffff917224 */ /* 0x000fde00078e008a */
[----:B------:R-:W-:Y:S01]  /*1c2b0*/  IMAD.MOV.U32 R3, RZ, RZ, R224 ;  /* 0x000000ffff037224 */ /* 0x000fe200078e00e0 */
[C---:B---3--:R-:W-:Y:S01]  /*1c2c0*/  HMMA.1688.F32.TF32 R140, R156.reuse, R140, R220 ;  /* 0x0000008c9c8c723c */ /* 0x048fe200000810dc */
[----:B------:R-:W-:Y:S01]  /*1c2d0*/  IMAD.MOV.U32 R135, RZ, RZ, R226 ;  /* 0x000000ffff877224 */ /* 0x000fe200078e00e2 */
[----:B------:R-:W-:Y:S01]  /*1c2e0*/  MOV R134, R227 ;  /* 0x000000e300867202 */ /* 0x000fe20000000f00 */
[----:B------:R-:W-:Y:S01]  /*1c2f0*/  IMAD.MOV.U32 R0, RZ, RZ, R225 ;  /* 0x000000ffff007224 */ /* 0x000fe200078e00e1 */
[----:B------:R-:W2:Y:S04]  /*1c300*/  LDL.LU.64 R226, [R1+0x1120] ;  /* 0x0011200001e27983 */ /* 0x000ea80000300a00 */
[----:B------:R-:W2:Y:S04]  /*1c310*/  LDL.LU.64 R224, [R1+0x1118] ;  /* 0x0011180001e07983 */ /* 0x000ea80000300a00 */
[----:B------:R-:W3:Y:S04]  /*1c320*/  LDL.LU.64 R222, [R1+0x1110] ;  /* 0x0011100001de7983 */ /* 0x000ee80000300a00 */
[----:B------:R-:W3:Y:S08]  /*1c330*/  LDL.LU.64 R220, [R1+0x1108] ;  /* 0x0011080001dc7983 */ /* 0x000ef00000300a00 */
[----:B------:R-:W-:Y:S01]  /*1c340*/  IMAD.MOV.U32 R131, RZ, RZ, R140 ;  /* 0x000000ffff837224 */ /* 0x000fe200078e008c */
[----:B------:R-:W-:Y:S01]  /*1c350*/  MOV R130, R141 ;  /* 0x0000008d00827202 */ /* 0x000fe20000000f00 */
[----:B------:R-:W-:Y:S01]  /*1c360*/  IMAD.MOV.U32 R141, RZ, RZ, R134 ;  /* 0x000000ffff8d7224 */ /* 0x000fe200078e0086 */
[----:B------:R-:W-:Y:S01]  /*1c370*/  MOV R140, R135 ;  /* 0x00000087008c7202 */ /* 0x000fe20000000f00 */
[C---:B----4-:R-:W-:Y:S06]  /*1c380*/  HMMA.1688.F32.TF32 R248, R156.reuse, R132, R248 ;  /* 0x000000849cf8723c */ /* 0x050fec00000810f8 */
[----:B------:R-:W-:-:S15]  /*1c390*/  HMMA.1688.F32.TF32 R136, R156, R136, R152 ;  /* 0x000000889c88723c */ /* 0x000fde0000081098 */
[----:B------:R-:W-:-:S03]  /*1c3a0*/  NOP ;  /* 0x0000000000007918 */ /* 0x000fc60000000000 */
[----:B------:R-:W-:Y:S01]  /*1c3b0*/  IMAD.MOV.U32 R135, RZ, RZ, R248 ;  /* 0x000000ffff877224 */ /* 0x000fe200078e00f8 */
[----:B------:R-:W-:-:S05]  /*1c3c0*/  MOV R134, R249 ;  /* 0x000000f900867202 */ /* 0x000fca0000000f00 */
[----:B------:R-:W-:Y:S01]  /*1c3d0*/  IMAD.MOV.U32 R155, RZ, RZ, R136 ;  /* 0x000000ffff9b7224 */ /* 0x000fe200078e0088 */
[----:B------:R-:W-:Y:S01]  /*1c3e0*/  MOV R154, R137 ;  /* 0x00000089009a7202 */ /* 0x000fe20000000f00 */
[----:B------:R-:W-:Y:S01]  /*1c3f0*/  IMAD.MOV.U32 R137, RZ, RZ, R0 ;  /* 0x000000ffff897224 */ /* 0x000fe200078e0000 */
[----:B------:R-:W-:Y:S01]  /*1c400*/  MOV R136, R3 ;  /* 0x0000000300887202 */ /* 0x000fe20000000f00 */
[----:B------:R-:W-:Y:S02]  /*1c410*/  IMAD.MOV.U32 R3, RZ, RZ, R250 ;  /* 0x000000ffff037224 */ /* 0x000fe400078e00fa */
[----:B------:R-:W-:Y:S02]  /*1c420*/  IMAD.MOV.U32 R0, RZ, RZ, R251 ;  /* 0x000000ffff007224 */ /* 0x000fe400078e00fb */
[----:B------:R-:W4:Y:S04]  /*1c430*/  LDL.LU.64 R250, [R1+0x1100] ;  /* 0x0011000001fa7983 */ /* 0x000f280000300a00 */
[----:B------:R-:W4:Y:S01]  /*1c440*/  LDL.LU.64 R248, [R1+0x10f8] ;  /* 0x0010f80001f87983 */ /* 0x000f220000300a00 */
[----:B------:R-:W-:Y:S01]  /*1c450*/  MOV R127, R142 ;  /* 0x0000008e007f7202 */ /* 0x000fe20000000f00 */
[----:B------:R-:W-:-:S03]  /*1c460*/  IMAD.MOV.U32 R126, RZ, RZ, R143 ;  /* 0x000000ffff7e7224 */ /* 0x000fc600078e008f */
[----:B------:R-:W-:Y:S01]  /*1c470*/  MOV R132, R127 ;  /* 0x0000007f00847202 */ /* 0x000fe20000000f00 */
[----:B------:R-:W-:Y:S02]  /*1c480*/  IMAD.MOV.U32 R133, RZ, RZ, R126 ;  /* 0x000000ffff857224 */ /* 0x000fe400078e007e */
[----:B------:R-:W-:Y:S02]  /*1c490*/  IMAD.MOV.U32 R153, RZ, RZ, R138 ;  /* 0x000000ffff997224 */ /* 0x000fe400078e008a */
[----:B------:R-:W-:Y:S01]  /*1c4a0*/  IMAD.MOV.U32 R152, RZ, RZ, R139 ;  /* 0x000000ffff987224 */ /* 0x000fe200078e008b */
[----:B---3--:R-:W-:-:S15]  /*1c4b0*/  HMMA.1688.F32.TF32 R220, R156, R124, R220 ;  /* 0x0000007c9cdc723c */ /* 0x008fde00000810dc */
[----:B------:R-:W-:-:S09]  /*1c4c0*/  NOP ;  /* 0x0000000000007918 */ /* 0x000fd20000000000 */
[----:B------:R-:W-:Y:S02]  /*1c4d0*/  IMAD.MOV.U32 R142, RZ, RZ, R222 ;  /* 0x000000ffff8e7224 */ /* 0x000fe400078e00de */
[----:B------:R-:W-:Y:S01]  /*1c4e0*/  IMAD.MOV.U32 R143, RZ, RZ, R223 ;  /* 0x000000ffff8f7224 */ /* 0x000fe200078e00df */
[----:B------:R-:W-:Y:S04]  /*1c4f0*/  LDS R222, [R2+UR7+0xb100] ;  /* 0x00b1000702de7984 */ /* 0x000fe80008000800 */
[----:B------:R-:W-:Y:S01]  /*1c500*/  LDS R223, [R252+UR7+0xb100] ;  /* 0x00b10007fcdf7984 */ /* 0x000fe20008000800 */
[C---:B----4-:R-:W-:Y:S06]  /*1c510*/  HMMA.1688.F32.TF32 R248, R156.reuse, R128, R248 ;  /* 0x000000809cf8723c */ /* 0x050fec00000810f8 */
[----:B--2---:R-:W-:Y:S01]  /*1c520*/  HMMA.1688.F32.TF32 R156, R156, R120, R224 ;  /* 0x000000789c9c723c */ /* 0x004fe200000810e0 */
[----:B------:R-:W-:Y:S04]  /*1c530*/  LDS R224, [R2+UR7+0xa180] ;  /* 0x00a1800702e07984 */ /* 0x000fe80008000800 */
[----:B------:R-:W-:Y:S04]  /*1c540*/  LDS R226, [R2+UR7+0xb180] ;  /* 0x00b1800702e27984 */ /* 0x000fe80008000800 */
[----:B------:R-:W-:Y:S04]  /*1c550*/  LDS R225, [R252+UR7+0xa180] ;  /* 0x00a18007fce17984 */ /* 0x000fe80008000800 */
[----:B------:R-:W-:Y:S05]  /*1c560*/  LDS R227, [R252+UR7+0xb180] ;  /* 0x00b18007fce37984 */ /* 0x000fea0008000800 */
[----:B------:R-:W-:Y:S01]  /*1c570*/  IMAD.MOV.U32 R126, RZ, RZ, R248 ;  /* 0x000000ffff7e7224 */ /* 0x000fe200078e00f8 */
[----:B------:R-:W-:Y:S01]  /*1c580*/  MOV R128, R251 ;  /* 0x000000fb00807202 */ /* 0x000fe20000000f00 */
[----:B------:R-:W-:Y:S01]  /*1c590*/  IMAD.MOV.U32 R127, RZ, RZ, R249 ;  /* 0x000000ffff7f7224 */ /* 0x000fe200078e00f9 */
[----:B------:R-:W-:Y:S01]  /*1c5a0*/  MOV R248, R135 ;  /* 0x0000008700f87202 */ /* 0x000fe20000000f00 */
[----:B------:R-:W-:-:S02]  /*1c5b0*/  IMAD.MOV.U32 R129, RZ, RZ, R250 ;  /* 0x000000ffff817224 */ /* 0x000fc400078e00fa */
        /* <DEDUP_REMOVED lines=9> */
[----:B------:R-:W-:-:S03]  /*1c650*/  IMAD.MOV.U32 R249, RZ, RZ, R152 ;  /* 0x000000fffff97224 */ /* 0x000fc600078e0098 */
[----:B------:R-:W-:Y:S04]  /*1c660*/  LDS R152, [R2+UR7+0xa000] ;  /* 0x00a0000702987984 */ /* 0x000fe80008000800 */
[----:B------:R-:W-:Y:S04]  /*1c670*/  LDS R154, [R2+UR7+0xb000] ;  /* 0x00b00007029a7984 */ /* 0x000fe80008000800 */
[----:B------:R-:W1:Y:S02]  /*1c680*/  LDS R155, [R252+UR7+0xb000] ;  /* 0x00b00007fc9b7984 */ /* 0x000e640008000800 */
[----:B-1----:R-:W-:-:S15]  /*1c690*/  HMMA.1688.F32.TF32 R240, R152, R150, R240 ;  /* 0x0000009698f0723c */ /* 0x002fde00000810f0 */
[----:B------:R-:W-:-:S08]  /*1c6a0*/  NOP ;  /* 0x0000000000007918 */ /* 0x000fd00000000000 */
[----:B------:R1:W-:Y:S04]  /*1c6b0*/  STL.64 [R1+0x350], R240 ;  /* 0x000350f001007387 */ /* 0x0003e80000100a00 */
[----:B------:R2:W-:Y:S01]  /*1c6c0*/  STL.64 [R1+0x358], R242 ;  /* 0x000358f201007387 */ /* 0x0005e20000100a00 */
[----:B-1----:R-:W-:Y:S02]  /*1c6d0*/  IMAD.MOV.U32 R240, RZ, RZ, R142 ;  /* 0x000000fffff07224 */ /* 0x002fe400078e008e */
[----:B--2---:R-:W-:Y:S01]  /*1c6e0*/  IMAD.MOV.U32 R242, RZ, RZ, R126 ;  /* 0x000000fffff27224 */ /* 0x004fe200078e007e */
[----:B------:R-:W-:Y:S01]  /*1c6f0*/  MOV R243, R127 ;  /* 0x0000007f00f37202 */ /* 0x000fe20000000f00 */
[----:B------:R-:W2:Y:S01]  /*1c700*/  LDL.LU R126, [R1+0x10f0] ;  /* 0x0010f000017e7983 */ /* 0x000ea20000300800 */
[----:B------:R-:W-:-:S03]  /*1c710*/  IMAD.MOV.U32 R241, RZ, RZ, R143 ;  /* 0x000000fffff17224 */ /* 0x000fc600078e008f */
[----:B------:R-:W2:Y:S04]  /*1c720*/  LDL.LU R127, [R1+0x10ec] ;  /* 0x0010ec00017f7983 */ /* 0x000ea80000300800 */
[----:B------:R-:W3:Y:S04]  /*1c730*/  LDL.LU R142, [R1+0x10e8] ;  /* 0x0010e800018e7983 */ /* 0x000ee80000300800 */
[----:B------:R-:W3:Y:S01]  /*1c740*/  LDL.LU R143, [R1+0x10e4] ;  /* 0x0010e400018f7983 */ /* 0x000ee20000300800 */
[----:B------:R-:W-:Y:S01]  /*1c750*/  HMMA.1688.F32.TF32 R236, R152, R146, R236 ;  /* 0x0000009298ec723c */ /* 0x000fe200000810ec */
        /* <DEDUP_REMOVED lines=11> */
[----:B------:R-:W1:Y:S04]  /*1c810*/  LDS R159, [R252+UR7+0xb080] ;  /* 0x00b08007fc9f7984 */ /* 0x000e680008000800 */
[----:B------:R4:W-:Y:S04]  /*1c820*/  STL.64 [R1+0x340], R236 ;  /* 0x000340ec01007387 */ /* 0x0009e80000100a00 */
[----:B------:R4:W-:Y:S04]  /*1c830*/  STL.64 [R1+0x348], R238 ;  /* 0x000348ee01007387 */ /* 0x0009e80000100a00 */
[----:B------:R-:W-:Y:S01]  /*1c840*/  LDS R220, [R2+UR7+0xa100] ;  /* 0x00a1000702dc7984 */ /* 0x000fe20008000800 */
[----:B----4-:R-:W-:Y:S01]  /*1c850*/  MOV R237, R138 ;  /* 0x0000008a00ed7202 */ /* 0x010fe20000000f00 */
[----:B------:R-:W-:-:S02]  /*1c860*/  IMAD.MOV.U32 R236, RZ, RZ, R139 ;  /* 0x000000ffffec7224 */ /* 0x000fc400078e008b */
[----:B------:R-:W4:Y:S04]  /*1c870*/  LDL.LU R138, [R1+0x10e0] ;  /* 0x0010e000018a7983 */ /* 0x000f280000300800 */
[----:B------:R-:W4:Y:S01]  /*1c880*/  LDL.LU R139, [R1+0x10dc] ;  /* 0x0010dc00018b7983 */ /* 0x000f220000300800 */
[----:B------:R-:W-:Y:S01]  /*1c890*/  IMAD.MOV.U32 R238, RZ, RZ, R130 ;  /* 0x000000ffffee7224 */ /* 0x000fe200078e0082 */
[----:B------:R-:W-:Y:S02]  /*1c8a0*/  MOV R239, R131 ;  /* 0x0000008300ef7202 */ /* 0x000fe40000000f00 */
[----:B------:R-:W2:Y:S04]  /*1c8b0*/  LDL.LU R130, [R1+0x10d8] ;  /* 0x0010d80001827983 */ /* 0x000ea80000300800 */
[----:B------:R-:W2:Y:S04]  /*1c8c0*/  LDL.LU R131, [R1+0x10d4] ;  /* 0x0010d40001837983 */ /* 0x000ea80000300800 */
[----:B------:R-:W1:Y:S01]  /*1c8d0*/  LDS R221, [R252+UR7+0xa100] ;  /* 0x00a10007fcdd7984 */ /* 0x000e620008000800 */
[----:B---3--:R-:W-:-:S15]  /*1c8e0*/  HMMA.1688.F32.TF32 R232, R152, R142, R232 ;  /* 0x0000008e98e8723c */ /* 0x008fde00000810e8 */
[----:B------:R-:W-:-:S08]  /*1c8f0*/  NOP ;  /* 0x0000000000007918 */ /* 0x000fd00000000000 */
[----:B------:R-:W-:Y:S04]  /*1c900*/  STL.64 [R1+0x330], R232 ;  /* 0x000330e801007387 */ /* 0x000fe80000100a00 */
[----:B------:R3:W-:Y:S02]  /*1c910*/  STL.64 [R1+0x338], R234 ;  /* 0x000338ea01007387 */ /* 0x0007e40000100a00 */
[----:B---3--:R-:W-:Y:S02]  /*1c920*/  IMAD.MOV.U32 R234, RZ, RZ, R134 ;  /* 0x000000ffffea7224 */ /* 0x008fe400078e0086 */
[----:B------:R-:W3:Y:S01]  /*1c930*/  LDL.LU R134, [R1+0x10d0] ;  /* 0x0010d00001867983 */ /* 0x000ee20000300800 */
[----:B------:R-:W-:-:S03]  /*1c940*/  IMAD.MOV.U32 R235, RZ, RZ, R135 ;  /* 0x000000ffffeb7224 */ /* 0x000fc600078e0087 */
[----:B------:R-:W3:Y:S01]  /*1c950*/  LDL.LU R135, [R1+0x10cc] ;  /* 0x0010cc0001877983 */ /* 0x000ee20000300800 */
[----:B----4-:R-:W-:-:S15]  /*1c960*/  HMMA.1688.F32.TF32 R4, R152, R138, R4 ;  /* 0x0000008a9804723c */ /* 0x010fde0000081004 */
[----:B------:R-:W-:-:S08]  /*1c970*/  NOP ;  /* 0x0000000000007918 */ /* 0x000fd00000000000 */
[----:B------:R-:W-:Y:S04]  /*1c980*/  STL.64 [R1+0x320], R4 ;  /* 0x0003200401007387 */ /* 0x000fe80000100a00 */
[----:B------:R3:W-:Y:S02]  /*1c990*/  STL.64 [R1+0x328], R6 ;  /* 0x0003280601007387 */ /* 0x0007e40000100a00 */
[C---:B---3--:R-:W-:Y:S06]  /*1c9a0*/  HMMA.1688.F32.TF32 R4, R152.reuse, R134, R8 ;  /* 0x000000869804723c */ /* 0x048fec0000081008 */
[----:B--2---:R-:W-:-:S15]  /*1c9b0*/  HMMA.1688.F32.TF32 R8, R152, R130, R12 ;  /* 0x000000829808723c */ /* 0x004fde000008100c */
[----:B------:R-:W-:-:S02]  /*1c9c0*/  NOP ;  /* 0x0000000000007918 */ /* 0x000fc40000000000 */
[----:B------:R-:W-:Y:S04]  /*1c9d0*/  STL.64 [R1+0x310], R4 ;  /* 0x0003100401007387 */ /* 0x000fe80000100a00 */
[----:B------:R2:W-:Y:S02]  /*1c9e0*/  STL.64 [R1+0x318], R6 ;  /* 0x0003180601007387 */ /* 0x0005e40000100a00 */
[C---:B--2---:R-:W-:Y:S02]  /*1c9f0*/  HMMA.1688.F32.TF32 R4, R152.reuse, R126, R16 ;  /* 0x0000007e9804723c */ /* 0x044fe40000081010 */
[----:B------:R-:W-:Y:S04]  /*1ca00*/  STL.64 [R1+0x300], R8 ;  /* 0x0003000801007387 */ /* 0x000fe80000100a00 */
[----:B------:R1:W-:Y:S01]  /*1ca10*/  STL.64 [R1+0x308], R10 ;  /* 0x0003080a01007387 */ /* 0x0003e20000100a00 */
[----:B------:R-:W-:Y:S06]  /*1ca20*/  HMMA.1688.F32.TF32 R12, R152, R122, R20 ;  /* 0x0000007a980c723c */ /* 0x000fec0000081014 */
[C---:B-1----:R-:W-:Y:S10]  /*1ca30*/  HMMA.1688.F32.TF32 R8, R156.reuse, R150, R24 ;  /* 0x000000969c08723c */ /* 0x042ff40000081018 */
[----:B------:R-:W-:Y:S04]  /*1ca40*/  STL.64 [R1+0x2f0], R4 ;  /* 0x0002f00401007387 */ /* 0x000fe80000100a00 */
[----:B------:R1:W-:Y:S02]  /*1ca50*/  STL.64 [R1+0x2f8], R6 ;  /* 0x0002f80601007387 */ /* 0x0003e40000100a00 */
[C---:B-1----:R-:W-:Y:S02]  /*1ca60*/  HMMA.1688.F32.TF32 R4, R156.reuse, R146, R28 ;  /* 0x000000929c04723c */ /* 0x042fe4000008101c */
[----:B------:R-:W-:Y:S04]  /*1ca70*/  STL.64 [R1+0x270], R12 ;  /* 0x0002700c01007387 */ /* 0x000fe80000100a00 */
[----:B------:R1:W-:Y:S04]  /*1ca80*/  STL.64 [R1+0x278], R14 ;  /* 0x0002780e01007387 */ /* 0x0003e80000100a00 */
[----:B------:R-:W-:Y:S04]  /*1ca90*/  STL.64 [R1+0x260], R8 ;  /* 0x0002600801007387 */ /* 0x000fe80000100a00 */
[----:B------:R2:W-:Y:S01]  /*1caa0*/  STL.64 [R1+0x268], R10 ;  /* 0x0002680a01007387 */ /* 0x0005e20000100a00 */
[C---:B-1----:R-:W-:Y:S06]  /*1cab0*/  HMMA.1688.F32.TF32 R12, R156.reuse, R142, R32 ;  /* 0x0000008e9c0c723c */ /* 0x042fec0000081020 */
[C---:B------:R-:W-:Y:S02]  /*1cac0*/  HMMA.1688.F32.TF32 R152, R156.reuse, R130, R44 ;  /* 0x000000829c98723c */ /* 0x040fe4000008102c */
[----:B------:R-:W-:Y:S04]  /*1cad0*/  STL.64 [R1+0x250], R4 ;  /* 0x0002500401007387 */ /* 0x000fe80000100a00 */
[----:B------:R1:W-:Y:S01]  /*1cae0*/  STL.64 [R1+0x258], R6 ;  /* 0x0002580601007387 */ /* 0x0003e20000100a00 */
[----:B--2---:R-:W-:Y:S01]  /*1caf0*/  HMMA.1688.F32.TF32 R8, R156, R138, R36 ;  /* 0x0000008a9c08723c */ /* 0x004fe20000081024 */
        /* <DEDUP_REMOVED lines=9> */
[C---:B-1----:R-:W-:Y:S01]  /*1cb90*/  HMMA.1688.F32.TF32 R4, R156.reuse, R134, R40 ;  /* 0x000000869c04723c */ /* 0x042fe20000081028 */
[----:B------:R-:W-:Y:S04]  /*1cba0*/  STL.64 [R1+0x240], R12 ;  /* 0x0002400c01007387 */ /* 0x000fe80000100a00 */
[----:B------:R-:W-:Y:S01]  /*1cbb0*/  STL.64 [R1+0x248], R14 ;  /* 0x0002480e01007387 */ /* 0x000fe20000100a00 */
[----:B------:R-:W-:Y:S01]  /*1cbc0*/  IMAD.MOV.U32 R23, RZ, RZ, R207 ;  /* 0x000000ffff177224 */ /* 0x000fe200078e00cf */
[----:B------:R-:W-:Y:S01]  /*1cbd0*/  MOV R17, R201 ;  /* 0x000000c900117202 */ /* 0x000fe20000000f00 */
[----:B------:R-:W-:Y:S01]  /*1cbe0*/  IMAD.MOV.U32 R16, RZ, RZ, R200 ;  /* 0x000000ffff107224 */ /* 0x000fe200078e00c8 */
[----:B------:R-:W-:Y:S04]  /*1cbf0*/  LDS R32, [R2+UR7+0xa300] ;  /* 0x00a3000702207984 */ /* 0x000fe80008000800 */
[----:B------:R-:W-:Y:S04]  /*1cc00*/  STL.64 [R1+0x230], R8 ;  /* 0x0002300801007387 */ /* 0x000fe80000100a00 */
[----:B------:R-:W-:Y:S04]  /*1cc10*/  STL.64 [R1+0x238], R10 ;  /* 0x0002380a01007387 */ /* 0x000fe80000100a00 */
[----:B------:R-:W-:Y:S04]  /*1cc20*/  LDS R8, [R2+UR7+0xa200] ;  /* 0x00a2000702087984 */ /* 0x000fe80008000800 */
[----:B------:R-:W-:Y:S04]  /*1cc30*/  STL.64 [R1+0x220], R4 ;  /* 0x0002200401007387 */ /* 0x000fe80000100a00 */
[----:B------:R1:W-:Y:S04]  /*1cc40*/  STL.64 [R1+0x228], R6 ;  /* 0x0002280601007387 */ /* 0x0003e80000100a00 */
[----:B------:R-:W-:Y:S04]  /*1cc50*/  LDS R10, [R2+UR7+0xb200] ;  /* 0x00b20007020a7984 */ /* 0x000fe80008000800 */
[----:B------:R-:W-:Y:S01]  /*1cc60*/  LDS R9, [R252+UR7+0xa200] ;  /* 0x00a20007fc097984 */ /* 0x000fe20008000800 */
[----:B-1----:R-:W-:Y:S03]  /*1cc70*/  HMMA.1688.F32.TF32 R4, R156, R126, R48 ;  /* 0x0000007e9c04723c */ /* 0x002fe60000081030 */
[----:B------:R-:W-:Y:S04]  /*1cc80*/  STL [R1+0x1044], R152 ;  /* 0x0010449801007387 */ /* 0x000fe80000100800 */
[----:B------:R-:W-:Y:S04]  /*1cc90*/  STL [R1+0x1040], R153 ;  /* 0x0010409901007387 */ /* 0x000fe80000100800 */
[----:B------:R-:W-:Y:S04]  /*1cca0*/  STL [R1+0x103c], R154 ;  /* 0x00103c9a01007387 */ /* 0x000fe80000100800 */
[----:B------:R-:W-:Y:S04]  /*1ccb0*/  STL [R1+0x1038], R155 ;  /* 0x0010389b01007387 */ /* 0x000fe80000100800 */
[----:B------:R-:W1:Y:S01]  /*1ccc0*/  LDS R11, [R252+UR7+0xb200] ;  /* 0x00b20007fc0b7984 */ /* 0x000e620008000800 */
[----:B------:R-:W-:-:S02]  /*1ccd0*/  IMAD.MOV.U32 R18, RZ, RZ, R196 ;  /* 0x000000ffff127224 */ /* 0x000fc400078e00c4 */
[----:B------:R-:W-:Y:S01]  /*1cce0*/  IMAD.MOV.U32 R19, RZ, RZ, R197 ;  /* 0x000000ffff137224 */ /* 0x000fe200078e00c5 */
[----:B------:R-:W-:Y:S04]  /*1ccf0*/  LDS R34, [R2+UR7+0xb300] ;  /* 0x00b3000702227984 */ /* 0x000fe80008000800 */
[----:B------:R-:W-:Y:S04]  /*1cd00*/  STL.64 [R1+0x210], R4 ;  /* 0x0002100401007387 */ /* 0x000fe80000100a00 */
[----:B------:R2:W-:Y:S01]  /*1cd10*/  STL.64 [R1+0x218], R6 ;  /* 0x0002180601007387 */ /* 0x0005e20000100a00 */
[----:B------:R-:W-:Y:S01]  /*1cd20*/  IMAD.MOV.U32 R24, RZ, RZ, R247 ;  /* 0x000000ffff187224 */ /* 0x000fe200078e00f7 */
[----:B------:R-:W-:Y:S01]  /*1cd30*/  MOV R25, R246 ;  /* 0x000000f600197202 */ /* 0x000fe20000000f00 */
[----:B------:R-:W-:Y:S01]  /*1cd40*/  IMAD.MOV.U32 R26, RZ, RZ, R245 ;  /* 0x000000ffff1a7224 */ /* 0x000fe200078e00f5 */
[----:B------:R-:W-:Y:S01]  /*1cd50*/  LDS R33, [R252+UR7+0xa300] ;  /* 0x00a30007fc217984 */ /* 0x000fe20008000800 */
[----:B------:R-:W-:-:S03]  /*1cd60*/  IMAD.MOV.U32 R27, RZ, RZ, R244 ;  /* 0x000000ffff1b7224 */ /* 0x000fc600078e00f4 */
[----:B------:R-:W3:Y:S01]  /*1cd70*/  LDS R35, [R252+UR7+0xb300] ;  /* 0x00b30007fc237984 */ /* 0x000ee20008000800 */
[----:B--2---:R-:W-:Y:S03]  /*1cd80*/  HMMA.1688.F32.TF32 R4, R156, R122, R52 ;  /* 0x0000007a9c04723c */ /* 0x004fe60000081034 */
[----:B------:R-:W-:Y:S04]  /*1cd90*/  LDS R36, [R2+UR7+0xa380] ;  /* 0x00a3800702247984 */ /* 0x000fe80008000800 */
[----:B------:R-:W-:Y:S04]  /*1cda0*/  LDS R38, [R2+UR7+0xb380] ;  /* 0x00b3800702267984 */ /* 0x000fe80008000800 */
[----:B------:R-:W-:Y:S04]  /*1cdb0*/  LDS R37, [R252+UR7+0xa380] ;  /* 0x00a38007fc257984 */ /* 0x000fe80008000800 */
[----:B------:R-:W-:Y:S09]  /*1cdc0*/  LDS R39, [R252+UR7+0xb380] ;  /* 0x00b38007fc277984 */ /* 0x000ff20008000800 */
[----:B------:R-:W-:Y:S01]  /*1cdd0*/  MOV R159, R4 ;  /* 0x00000004009f7202 */ /* 0x000fe20000000f00 */
[----:B------:R-:W-:Y:S01]  /*1cde0*/  IMAD.MOV.U32 R158, RZ, RZ, R5 ;  /* 0x000000ffff9e7224 */ /* 0x000fe200078e0005 */
[----:B------:R-:W-:Y:S01]  /*1cdf0*/  MOV R156, R7 ;  /* 0x00000007009c7202 */ /* 0x000fe20000000f00 */
[----:B------:R-:W-:-:S02]  /*1ce00*/  IMAD.MOV.U32 R157, RZ, RZ, R6 ;  /* 0x000000ffff9d7224 */ /* 0x000fc400078e0006 */
[C---:B------:R-:W-:Y:S02]  /*1ce10*/  HMMA.1688.F32.TF32 R4, R220.reuse, R150, R56 ;  /* 0x00000096dc04723c */ /* 0x040fe40000081038 */
[----:B------:R-:W-:Y:S04]  /*1ce20*/  STL [R1+0x1054], R156 ;  /* 0x0010549c01007387 */ /* 0x000fe80000100800 */
[----:B------:R-:W-:Y:S04]  /*1ce30*/  STL [R1+0x1050], R158 ;  /* 0x0010509e01007387 */ /* 0x000fe80000100800 */
[----:B------:R-:W-:Y:S04]  /*1ce40*/  STL [R1+0x104c], R159 ;  /* 0x00104c9f01007387 */ /* 0x000fe80000100800 */
[----:B------:R-:W-:Y:S09]  /*1ce50*/  STL [R1+0x1048], R157 ;  /* 0x0010489d01007387 */ /* 0x000ff20000100800 */
[----:B------:R-:W-:Y:S04]  /*1ce60*/  STL.64 [R1+0x1f0], R4 ;  /* 0x0001f00401007387 */ /* 0x000fe80000100a00 */
[----:B------:R2:W-:Y:S02]  /*1ce70*/  STL.64 [R1+0x1f8], R6 ;  /* 0x0001f80601007387 */ /* 0x0005e40000100a00 */
[----:B--2---:R-:W-:-:S15]  /*1ce80*/  HMMA.1688.F32.TF32 R4, R220, R146, R60 ;  /* 0x00000092dc04723c */ /* 0x004fde000008103c */
[----:B------:R-:W-:-:S09]  /*1ce90*/  NOP ;  /* 0x0000000000007918 */ /* 0x000fd20000000000 */
[----:B------:R-:W-:Y:S01]  /*1cea0*/  IMAD.MOV.U32 R156, RZ, RZ, R4 ;  /* 0x000000ffff9c7224 */ /* 0x000fe200078e0004 */
[----:B------:R-:W-:Y:S01]  /*1ceb0*/  MOV R159, R6 ;  /* 0x00000006009f7202 */ /* 0x000fe20000000f00 */
[----:B------:R-:W-:Y:S02]  /*1cec0*/  IMAD.MOV.U32 R158, RZ, RZ, R5 ;  /* 0x000000ffff9e7224 */ /* 0x000fe400078e0005 */
[----:B------:R-:W-:Y:S02]  /*1ced0*/  IMAD.MOV.U32 R157, RZ, RZ, R7 ;  /* 0x000000ffff9d7224 */ /* 0x000fe400078e0007 */
[C---:B------:R-:W-:Y:S01]  /*1cee0*/  HMMA.1688.F32.TF32 R4, R220.reuse, R142, R64 ;  /* 0x0000008edc04723c */ /* 0x040fe20000081040 */
[----:B------:R-:W-:Y:S04]  /*1cef0*/  STL [R1+0x1064], R156 ;  /* 0x0010649c01007387 */ /* 0x000fe80000100800 */
[----:B------:R-:W-:Y:S04]  /*1cf00*/  STL [R1+0x1060], R158 ;  /* 0x0010609e01007387 */ /* 0x000fe80000100800 */
[----:B------:R-:W-:Y:S04]  /*1cf10*/  STL [R1+0x105c], R159 ;  /* 0x00105c9f01007387 */ /* 0x000fe80000100800 */
[----:B------:R-:W-:Y:S10]  /*1cf20*/  STL [R1+0x1058], R157 ;  /* 0x0010589d01007387 */ /* 0x000ff40000100800 */
[----:B------:R-:W-:Y:S04]  /*1cf30*/  STL.64 [R1+0x1d0], R4 ;  /* 0x0001d00401007387 */ /* 0x000fe80000100a00 */
[----:B------:R2:W-:Y:S02]  /*1cf40*/  STL.64 [R1+0x1d8], R6 ;  /* 0x0001d80601007387 */ /* 0x0005e40000100a00 */
[----:B--2---:R-:W-:-:S15]  /*1cf50*/  HMMA.1688.F32.TF32 R4, R220, R138, R68 ;  /* 0x0000008adc04723c */ /* 0x004fde0000081044 */
[----:B------:R-:W-:-:S08]  /*1cf60*/  NOP ;  /* 0x0000000000007918 */ /* 0x000fd00000000000 */
[----:B------:R2:W-:Y:S01]  /*1cf70*/  STL.64 [R1+0x1c8], R6 ;  /* 0x0001c80601007387 */ /* 0x0005e20000100a00 */
[----:B------:R-:W-:Y:S01]  /*1cf80*/  IMAD.MOV.U32 R159, RZ, RZ, R4 ;  /* 0x000000ffff9f7224 */ /* 0x000fe200078e0004 */
[----:B------:R-:W-:Y:S02]  /*1cf90*/  MOV R157, R5 ;  /* 0x00000005009d7202 */ /* 0x000fe40000000f00 */
[----:B--2---:R-:W-:Y:S03]  /*1cfa0*/  HMMA.1688.F32.TF32 R4, R220, R134, R72 ;  /* 0x00000086dc04723c */ /* 0x004fe60000081048 */
[----:B------:R-:W-:-:S15]  /*1cfb0*/  STL [R1+0x1068], R157 ;  /* 0x0010689d01007387 */ /* 0x000fde0000100800 */
[----:B------:R-:W-:-:S05]  /*1cfc0*/  NOP ;  /* 0x0000000000007918 */ /* 0x000fca0000000000 */
[----:B------:R2:W-:Y:S01]  /*1cfd0*/  STL.64 [R1+0x1b0], R4 ;  /* 0x0001b00401007387 */ /* 0x0005e20000100a00 */
[----:B------:R-:W-:Y:S02]  /*1cfe0*/  IMAD.MOV.U32 R156, RZ, RZ, R6 ;  /* 0x000000ffff9c7224 */ /* 0x000fe400078e0006 */
[----:B------:R-:W-:Y:S02]  /*1cff0*/  IMAD.MOV.U32 R158, RZ, RZ, R7 ;  /* 0x000000ffff9e7224 */ /* 0x000fe400078e0007 */
[----:B--2---:R-:W-:-:S15]  /*1d000*/  HMMA.1688.F32.TF32 R4, R220, R130, R76 ;  /* 0x00000082dc04723c */ /* 0x004fde000008104c */
[----:B------:R-:W-:-:S09]  /*1d010*/  NOP ;  /* 0x0000000000007918 */ /* 0x000fd20000000000 */
[----:B------:R-:W-:Y:S01]  /*1d020*/  MOV R70, R5 ;  /* 0x0000000500467202 */ /* 0x000fe20000000f00 */
[----:B------:R-:W-:Y:S01]  /*1d030*/  IMAD.MOV.U32 R69, RZ, RZ, R6 ;  /* 0x000000ffff457224 */ /* 0x000fe200078e0006 */
[----:B------:R-:W-:Y:S01]  /*1d040*/  MOV R157, R7 ;  /* 0x00000007009d7202 */ /* 0x000fe20000000f00 */
[----:B------:R-:W-:Y:S02]  /*1d050*/  IMAD.MOV.U32 R68, RZ, RZ, R4 ;  /* 0x000000ffff447224 */ /* 0x000fe400078e0004 */
[----:B------:R-:W-:-:S15]  /*1d060*/  HMMA.1688.F32.TF32 R4, R220, R126, R80 ;  /* 0x0000007edc04723c */ /* 0x000fde0000081050 */
[----:B------:R-:W-:-:S08]  /*1d070*/  NOP ;  /* 0x0000000000007918 */ /* 0x000fd00000000000 */
        /* <DEDUP_REMOVED lines=30> */
[C---:B------:R-:W-:Y:S06]  /*1d260*/  HMMA.1688.F32.TF32 R4, R224.reuse, R134, R104 ;  /* 0x00000086e004723c */ /* 0x040fec0000081068 */
[----:B------:R-:W-:Y:S06]  /*1d270*/  HMMA.1688.F32.TF32 R220, R224, R126, R112 ;  /* 0x0000007ee0dc723c */ /* 0x000fec0000081070 */
[----:B-1----:R-:W-:Y:S01]  /*1d280*/  HMMA.1688.F32.TF32 R12, R8, R150, R160 ;  /* 0x00000096080c723c */ /* 0x002fe200000810a0 */
[----:B------:R-:W-:Y:S01]  /*1d290*/  IMAD.MOV.U32 R234, RZ, RZ, R236 ;  /* 0x000000ffffea7224 */ /* 0x000fe200078e00ec */
[----:B------:R-:W-:-:S09]  /*1d2a0*/  MOV R235, R237 ;  /* 0x000000ed00eb7202 */ /* 0x000fd20000000f00 */
[----:B------:R1:W-:Y:S01]  /*1d2b0*/  STL.64 [R1+0x130], R4 ;  /* 0x0001300401007387 */ /* 0x0003e20000100a00 */
[----:B------:R-:W-:Y:S01]  /*1d2c0*/  IMAD.MOV.U32 R152, RZ, RZ, R6 ;  /* 0x000000ffff987224 */ /* 0x000fe200078e0006 */
[----:B------:R-:W-:Y:S01]  /*1d2d0*/  MOV R153, R7 ;  /* 0x0000000700997202 */ /* 0x000fe20000000f00 */
[----:B------:R-:W-:Y:S01]  /*1d2e0*/  IMAD.MOV.U32 R96, RZ, RZ, R212 ;  /* 0x000000ffff607224 */ /* 0x000fe200078e00d4 */
[----:B------:R-:W-:Y:S01]  /*1d2f0*/  MOV R97, R213 ;  /* 0x000000d500617202 */ /* 0x000fe20000000f00 */
[----:B------:R-:W-:Y:S02]  /*1d300*/  IMAD.MOV.U32 R98, RZ, RZ, R214 ;  /* 0x000000ffff627224 */ /* 0x000fe400078e00d6 */
[----:B------:R-:W-:Y:S02]  /*1d310*/  IMAD.MOV.U32 R99, RZ, RZ, R215 ;  /* 0x000000ffff637224 */ /* 0x000fe400078e00d7 */
[----:B------:R-:W-:Y:S01]  /*1d320*/  IMAD.MOV.U32 R104, RZ, RZ, R195 ;  /* 0x000000ffff687224 */ /* 0x000fe200078e00c3 */
[----:B------:R-:W-:Y:S01]  /*1d330*/  MOV R106, R202 ;  /* 0x000000ca006a7202 */ /* 0x000fe20000000f00 */
[----:B------:R-:W-:Y:S01]  /*1d340*/  IMAD.MOV.U32 R105, RZ, RZ, R199 ;  /* 0x000000ffff697224 */ /* 0x000fe200078e00c7 */
[C---:B-1----:R-:W-:Y:S01]  /*1d350*/  HMMA.1688.F32.TF32 R4, R224.reuse, R130, R108 ;  /* 0x00000082e004723c */ /* 0x042fe2000008106c */
[----:B------:R-:W-:Y:S01]  /*1d360*/  IMAD.MOV.U32 R107, RZ, RZ, R203 ;  /* 0x000000ffff6b7224 */ /* 0x000fe200078e00cb */
[----:B------:R-:W-:Y:S01]  /*1d370*/  MOV R74, R248 ;  /* 0x000000f8004a7202 */ /* 0x000fe20000000f00 */
[----:B------:R-:W-:Y:S01]  /*1d380*/  IMAD.MOV.U32 R75, RZ, RZ, R249 ;  /* 0x000000ffff4b7224 */ /* 0x000fe200078e00f9 */
[----:B------:R-:W-:Y:S01]  /*1d390*/  MOV R77, R251 ;  /* 0x000000fb004d7202 */ /* 0x000fe20000000f00 */
[----:B------:R-:W-:Y:S01]  /*1d3a0*/  IMAD.MOV.U32 R76, RZ, RZ, R250 ;  /* 0x000000ffff4c7224 */ /* 0x000fe200078e00fa */
[----:B------:R-:W-:Y:S01]  /*1d3b0*/  HMMA.1688.F32.TF32 R224, R224, R122, R116 ;  /* 0x0000007ae0e0723c */ /* 0x000fe20000081074 */
[----:B------:R-:W-:Y:S01]  /*1d3c0*/  MOV R48, R232 ;  /* 0x000000e800307202 */ /* 0x000fe20000000f00 */
[----:B------:R-:W-:-:S04]  /*1d3d0*/  IMAD.MOV.U32 R49, RZ, RZ, R233 ;  /* 0x000000ffff317224 */ /* 0x000fc800078e00e9 */
[----:B---3--:R-:W-:Y:S01]  /*1d3e0*/  HMMA.1688.F32.TF32 R16, R32, R138, R16 ;  /* 0x0000008a2010723c */ /* 0x008fe20000081010 */
[----:B------:R-:W-:-:S05]  /*1d3f0*/  IMAD.MOV.U32 R72, RZ, RZ, R128 ;  /* 0x000000ffff487224 */ /* 0x000fca00078e0080 */
[----:B------:R-:W-:Y:S01]  /*1d400*/  HMMA.1688.F32.TF32 R20, R32, R134, R20 ;  /* 0x000000862014723c */ /* 0x000fe20000081014 */
[----:B------:R-:W-:-:S05]  /*1d410*/  IMAD.MOV.U32 R73, RZ, RZ, R129 ;  /* 0x000000ffff497224 */ /* 0x000fca00078e0081 */
[----:B------:R-:W-:Y:S01]  /*1d420*/  HMMA.1688.F32.TF32 R24, R32, R130, R24 ;  /* 0x000000822018723c */ /* 0x000fe20000081018 */
[----:B------:R-:W-:Y:S04]  /*1d430*/  STL.64 [R1+0x128], R6 ;  /* 0x0001280601007387 */ /* 0x000fe80000100a00 */
        /* <DEDUP_REMOVED lines=8> */
[----:B------:R-:W-:Y:S04]  /*1d4c0*/  STL.64 [R1+0x2e0], R12 ;  /* 0x0002e00c01007387 */ /* 0x000fe80000100a00 */
[----:B------:R1:W-:Y:S01]  /*1d4d0*/  STL.64 [R1+0x2e8], R14 ;  /* 0x0002e80e01007387 */ /* 0x0003e20000100a00 */
[----:B------:R-:W-:-:S02]  /*1d4e0*/  IMAD.MOV.U32 R236, RZ, RZ, R238 ;  /* 0x000000ffffec7224 */ /* 0x000fc400078e00ee */
[----:B------:R-:W-:Y:S01]  /*1d4f0*/  IMAD.MOV.U32 R237, RZ, RZ, R239 ;  /* 0x000000ffffed7224 */ /* 0x000fe200078e00ef */
[----:B------:R-:W-:Y:S01]  /*1d500*/  LDS R6, [R2+UR7+0xb280] ;  /* 0x00b2800702067984 */ /* 0x000fe20008000800 */
[----:B------:R-:W-:Y:S02]  /*1d510*/  IMAD.MOV.U32 R154, RZ, RZ, R4 ;  /* 0x000000ffff9a7224 */ /* 0x000fe400078e0004 */
[----:B------:R-:W-:Y:S01]  /*1d520*/  IMAD.MOV.U32 R155, RZ, RZ, R5 ;  /* 0x000000ffff9b7224 */ /* 0x000fe200078e0005 */
[----:B------:R-:W-:Y:S01]  /*1d530*/  LDS R7, [R252+UR7+0xb280] ;  /* 0x00b28007fc077984 */ /* 0x000fe20008000800 */
[----:B-1----:R-:W-:Y:S01]  /*1d540*/  HMMA.1688.F32.TF32 R12, R8, R146, R164 ;  /* 0x00000092080c723c */ /* 0x002fe200000810a4 */
[----:B------:R-:W-:Y:S01]  /*1d550*/  MOV R238, R240 ;  /* 0x000000f000ee7202 */ /* 0x000fe20000000f00 */
[----:B------:R-:W-:Y:S01]  /*1d560*/  IMAD.MOV.U32 R239, RZ, RZ, R241 ;  /* 0x000000ffffef7224 */ /* 0x000fe200078e00f1 */
[----:B------:R-:W-:Y:S04]  /*1d570*/  LDS R4, [R2+UR7+0xa280] ;  /* 0x00a2800702047984 */ /* 0x000fe80008000800 */
[----:B------:R-:W1:Y:S01]  /*1d580*/  LDS R5, [R252+UR7+0xa280] ;  /* 0x00a28007fc057984 */ /* 0x000e620008000800 */
[----:B------:R-:W-:Y:S01]  /*1d590*/  HMMA.1688.F32.TF32 R28, R32, R126, R28 ;  /* 0x0000007e201c723c */ /* 0x000fe2000008101c */
[----:B------:R-:W-:-:S02]  /*1d5a0*/  IMAD.MOV.U32 R78, RZ, RZ, R132 ;  /* 0x000000ffff4e7224 */ /* 0x000fc400078e0084 */
[----:B------:R-:W-:Y:S01]  /*1d5b0*/  IMAD.MOV.U32 R79, RZ, RZ, R133 ;  /* 0x000000ffff4f7224 */ /* 0x000fe200078e0085 */
[----:B------:R-:W-:Y:S01]  /*1d5c0*/  MOV R94, R149 ;  /* 0x00000095005e7202 */ /* 0x000fe20000000f00 */
        /* <DEDUP_REMOVED lines=14> */
[----:B------:R-:W-:Y:S01]  /*1d6b0*/  HMMA.1688.F32.TF32 R12, R8, R142, R168 ;  /* 0x0000008e080c723c */ /* 0x000fe200000810a8 */
[----:B------:R-:W-:Y:S04]  /*1d6c0*/  LDS R160, [R2+UR7+0xc080] ;  /* 0x00c0800702a07984 */ /* 0x000fe80008000800 */
[----:B------:R-:W-:Y:S04]  /*1d6d0*/  LDS R162, [R2+UR7+0xd080] ;  /* 0x00d0800702a27984 */ /* 0x000fe80008000800 */
[----:B------:R-:W-:Y:S04]  /*1d6e0*/  LDS R161, [R252+UR7+0xc080] ;  /* 0x00c08007fca17984 */ /* 0x000fe80008000800 */
[----:B------:R-:W-:Y:S11]  /*1d6f0*/  LDS R163, [R252+UR7+0xd080] ;  /* 0x00d08007fca37984 */ /* 0x000ff60008000800 */
[----:B------:R-:W-:Y:S01]  /*1d700*/  IMAD.MOV.U32 R224, RZ, RZ, R12 ;  /* 0x000000ffffe07224 */ /* 0x000fe200078e000c */
[----:B------:R-:W-:Y:S01]  /*1d710*/  MOV R226, R14 ;  /* 0x0000000e00e27202 */ /* 0x000fe20000000f00 */
[----:B------:R-:W-:-:S02]  /*1d720*/  IMAD.MOV.U32 R225, RZ, RZ, R13 ;  /* 0x000000ffffe17224 */ /* 0x000fc400078e000d */
[----:B------:R-:W-:Y:S02]  /*1d730*/  IMAD.MOV.U32 R227, RZ, RZ, R15 ;  /* 0x000000ffffe37224 */ /* 0x000fe400078e000f */
[----:B------:R-:W-:Y:S01]  /*1d740*/  HMMA.1688.F32.TF32 R12, R8, R138, R172 ;  /* 0x0000008a080c723c */ /* 0x000fe200000810ac */
[----:B------:R2:W-:Y:S04]  /*1d750*/  STL [R1+0x1004], R223 ;  /* 0x001004df01007387 */ /* 0x0005e80000100800 */
[----:B------:R3:W-:Y:S04]  /*1d760*/  STL [R1+0x1000], R222 ;  /* 0x001000de01007387 */ /* 0x0007e80000100800 */
[----:B------:R4:W-:Y:S04]  /*1d770*/  STL [R1+0xffc], R220 ;  /* 0x000ffcdc01007387 */ /* 0x0009e80000100800 */
[----:B------:R1:W-:Y:S11]  /*1d780*/  STL [R1+0xff8], R221 ;  /* 0x000ff8dd01007387 */ /* 0x0003f60000100800 */
[----:B--2---:R-:W-:Y:S01]  /*1d790*/  IMAD.MOV.U32 R223, RZ, RZ, R12 ;  /* 0x000000ffffdf7224 */ /* 0x004fe200078e000c */
[----:B---3--:R-:W-:Y:S01]  /*1d7a0*/  MOV R222, R13 ;  /* 0x0000000d00de7202 */ /* 0x008fe20000000f00 */
[----:B----4-:R-:W-:-:S02]  /*1d7b0*/  IMAD.MOV.U32 R220, RZ, RZ, R14 ;  /* 0x000000ffffdc7224 */ /* 0x010fc400078e000e */
[----:B-1----:R-:W-:Y:S02]  /*1d7c0*/  IMAD.MOV.U32 R221, RZ, RZ, R15 ;  /* 0x000000ffffdd7224 */ /* 0x002fe400078e000f */
[----:B------:R-:W-:Y:S01]  /*1d7d0*/  HMMA.1688.F32.TF32 R12, R8, R134, R176 ;  /* 0x00000086080c723c */ /* 0x000fe200000810b0 */
[----:B------:R-:W-:Y:S01]  /*1d7e0*/  STL [R1+0x1014], R227 ;  /* 0x001014e301007387 */ /* 0x000fe20000100800 */
[----:B------:R-:W-:-:S03]  /*1d7f0*/  IMAD.MOV.U32 R240, RZ, RZ, R242 ;  /* 0x000000fffff07224 */ /* 0x000fc600078e00f2 */
[----:B------:R-:W-:Y:S01]  /*1d800*/  STL [R1+0x1010], R226 ;  /* 0x001010e201007387 */ /* 0x000fe20000100800 */
[----:B------:R-:W-:-:S03]  /*1d810*/  MOV R241, R243 ;  /* 0x000000f300f17202 */ /* 0x000fc60000000f00 */
[----:B------:R-:W-:Y:S01]  /*1d820*/  STL [R1+0x100c], R224 ;  /* 0x00100ce001007387 */ /* 0x000fe20000100800 */
[----:B------:R-:W-:-:S03]  /*1d830*/  IMAD.MOV.U32 R242, RZ, RZ, R120 ;  /* 0x000000fffff27224 */ /* 0x000fc600078e0078 */
[----:B------:R-:W-:Y:S01]  /*1d840*/  STL [R1+0x1008], R225 ;  /* 0x001008e101007387 */ /* 0x000fe20000100800 */
[----:B------:R-:W-:Y:S01]  /*1d850*/  IMAD.MOV.U32 R243, RZ, RZ, R121 ;  /* 0x000000fffff37224 */ /* 0x000fe200078e0079 */
[----:B------:R-:W-:Y:S02]  /*1d860*/  MOV R120, R124 ;  /* 0x0000007c00787202 */ /* 0x000fe40000000f00 */
[----:B------:R-:W-:Y:S01]  /*1d870*/  STL [R1+0x1024], R221 ;  /* 0x001024dd01007387 */ /* 0x000fe20000100800 */
[----:B------:R-:W-:Y:S01]  /*1d880*/  IMAD.MOV.U32 R121, RZ, RZ, R125 ;  /* 0x000000ffff797224 */ /* 0x000fe200078e007d */
[----:B------:R-:W-:Y:S02]  /*1d890*/  MOV R125, R0 ;  /* 0x00000000007d7202 */ /* 0x000fe40000000f00 */
[----:B------:R-:W-:Y:S01]  /*1d8a0*/  STL [R1+0x1020], R220 ;  /* 0x001020dc01007387 */ /* 0x000fe20000100800 */
[----:B------:R-:W-:-:S03]  /*1d8b0*/  IMAD.MOV.U32 R124, RZ, RZ, R3 ;  /* 0x000000ffff7c7224 */ /* 0x000fc600078e0003 */
[----:B------:R-:W-:Y:S01]  /*1d8c0*/  STL [R1+0x101c], R223 ;  /* 0x00101cdf01007387 */ /* 0x000fe20000100800 */
[----:B------:R-:W-:Y:S02]  /*1d8d0*/  IMAD.MOV.U32 R3, RZ, RZ, R14 ;  /* 0x000000ffff037224 */ /* 0x000fe400078e000e */
[----:B------:R-:W-:Y:S01]  /*1d8e0*/  IMAD.MOV.U32 R0, RZ, RZ, R15 ;  /* 0x000000ffff007224 */ /* 0x000fe200078e000f */
[----:B------:R-:W-:Y:S04]  /*1d8f0*/  STL [R1+0x1018], R222 ;  /* 0x001018de01007387 */ /* 0x000fe80000100800 */
[----:B------:R1:W-:Y:S02]  /*1d900*/  STL.64 [R1+0x2a0], R12 ;  /* 0x0002a00c01007387 */ /* 0x0003e40000100a00 */
[----:B-1----:R-:W-:Y:S02]  /*1d910*/  HMMA.1688.F32.TF32 R12, R8, R130, R180 ;  /* 0x00000082080c723c */ /* 0x002fe400000810b4 */
[----:B------:R-:W-:Y:S04]  /*1d920*/  STL [R1+0x102c], R0 ;  /* 0x00102c0001007387 */ /* 0x000fe80000100800 */
[----:B------:R-:W-:-:S15]  /*1d930*/  STL [R1+0x1028], R3 ;  /* 0x0010280301007387 */ /* 0x000fde0000100800 */
[----:B------:R-:W-:-:S03]  /*1d940*/  NOP ;  /* 0x0000000000007918 */ /* 0x000fc60000000000 */
[----:B------:R-:W-:Y:S01]  /*1d950*/  MOV R227, R12 ;  /* 0x0000000c00e37202 */ /* 0x000fe20000000f00 */
[----:B------:R-:W-:Y:S01]  /*1d960*/  IMAD.MOV.U32 R226, RZ, RZ, R13 ;  /* 0x000000ffffe27224 */ /* 0x000fe200078e000d */
[----:B------:R-:W-:Y:S01]  /*1d970*/  MOV R225, R15 ;  /* 0x0000000f00e17202 */ /* 0x000fe20000000f00 */
[----:B------:R-:W-:Y:S02]  /*1d980*/  IMAD.MOV.U32 R224, RZ, RZ, R14 ;  /* 0x000000ffffe07224 */ /* 0x000fe400078e000e */
[----:B------:R-:W-:Y:S01]  /*1d990*/  HMMA.1688.F32.TF32 R12, R8, R126, R184 ;  /* 0x0000007e080c723c */ /* 0x000fe200000810b8 */
[----:B------:R1:W-:Y:S04]  /*1d9a0*/  STL [R1+0x1034], R226 ;  /* 0x001034e201007387 */ /* 0x0003e80000100800 */
[----:B------:R2:W-:Y:S04]  /*1d9b0*/  STL [R1+0x1030], R227 ;  /* 0x001030e301007387 */ /* 0x0005e80000100800 */
        /* <DEDUP_REMOVED lines=17> */
[----:B------:R-:W-:Y:S01]  /*1dad0*/  MOV R223, R14 ;  /* 0x0000000e00df7202 */ /* 0x000fe20000000f00 */
[----:B------:R-:W-:Y:S02]  /*1dae0*/  IMAD.MOV.U32 R13, RZ, RZ, R192 ;  /* 0x000000ffff0d7224 */ /* 0x000fe400078e00c0 */
[----:B------:R-:W2:Y:S01]  /*1daf0*/  LDL.LU R196, [R1+0x1090] ;  /* 0x0010900001c47983 */ /* 0x000ea20000300800 */
[----:B------:R-:W-:-:S03]  /*1db00*/  IMAD.MOV.U32 R222, RZ, RZ, R15 ;  /* 0x000000ffffde7224 */ /* 0x000fc600078e000f */
[----:B------:R-:W2:Y:S01]  /*1db10*/  LDL.LU R197, [R1+0x108c] ;  /* 0x00108c0001c57983 */ /* 0x000ea20000300800 */
[----:B------:R-:W-:Y:S01]  /*1db20*/  IMAD.MOV.U32 R14, RZ, RZ, R193 ;  /* 0x000000ffff0e7224 */ /* 0x000fe200078e00c1 */
[----:B------:R-:W-:Y:S02]  /*1db30*/  MOV R15, R194 ;  /* 0x000000c2000f7202 */ /* 0x000fe40000000f00 */
        /* <DEDUP_REMOVED lines=22> */
[C---:B------:R-:W-:Y:S06]  /*1dca0*/  HMMA.1688.F32.TF32 R216, R4.reuse, R126, R216 ;  /* 0x0000007e04d8723c */ /* 0x040fec00000810d8 */
[C---:B------:R-:W-:Y:S06]  /*1dcb0*/  HMMA.1688.F32.TF32 R228, R4.reuse, R122, R228 ;  /* 0x0000007a04e4723c */ /* 0x040fec00000810e4 */
[C---:B---3--:R-:W-:Y:S06]  /*1dcc0*/  HMMA.1688.F32.TF32 R212, R4.reuse, R130, R212 ;  /* 0x0000008204d4723c */ /* 0x048fec00000810d4 */
[C---:B----4-:R-:W-:Y:S06]  /*1dcd0*/  HMMA.1688.F32.TF32 R232, R4.reuse, R134, R208 ;  /* 0x0000008604e8723c */ /* 0x050fec00000810d0 */
[C---:B--2---:R-:W-:Y:S06]  /*1dce0*/  HMMA.1688.F32.TF32 R236, R4.reuse, R138, R204 ;  /* 0x0000008a04ec723c */ /* 0x044fec00000810cc */
[C---:B------:R-:W-:Y:S06]  /*1dcf0*/  HMMA.1688.F32.TF32 R244, R4.reuse, R150, R192 ;  /* 0x0000009604f4723c */ /* 0x040fec00000810c0 */
[C---:B------:R-:W-:Y:S06]  /*1dd00*/  HMMA.1688.F32.TF32 R248, R4.reuse, R146, R196 ;  /* 0x0000009204f8723c */ /* 0x040fec00000810c4 */
[----:B------:R-:W-:Y:S06]  /*1dd10*/  HMMA.1688.F32.TF32 R240, R4, R142, R200 ;  /* 0x0000008e04f0723c */ /* 0x000fec00000810c8 */
[----:B------:R-:W-:Y:S01]  /*1dd20*/  HMMA.1688.F32.TF32 R8, R8, R122, R188 ;  /* 0x0000007a0808723c */ /* 0x000fe200000810bc */
[----:B------:R-:W-:Y:S01]  /*1dd30*/  MOV R60, R120 ;  /* 0x00000078003c7202 */ /* 0x000fe20000000f00 */
[----:B------:R-:W-:Y:S01]  /*1dd40*/  IMAD.MOV.U32 R61, RZ, RZ, R121 ;  /* 0x000000ffff3d7224 */ /* 0x000fe200078e0079 */
[----:B------:R-:W-:Y:S01]  /*1dd50*/  MOV R63, R125 ;  /* 0x0000007d003f7202 */ /* 0x000fe20000000f00 */
[----:B------:R-:W-:Y:S01]  /*1dd60*/  IMAD.MOV.U32 R62, RZ, RZ, R124 ;  /* 0x000000ffff3e7224 */ /* 0x000fe200078e007c */
        /* <DEDUP_REMOVED lines=12> */
[C---:B------:R-:W-:Y:S03]  /*1de30*/  HMMA.1688.F32.TF32 R4, R32.reuse, R150, R64 ;  /* 0x000000962004723c */ /* 0x040fe60000081040 */
[----:B------:R-:W-:Y:S04]  /*1de40*/  STL.64 [R1+0xfc0], R218 ;  /* 0x000fc0da01007387 */ /* 0x000fe80000100a00 */
[----:B------:R-:W-:Y:S04]  /*1de50*/  STL.64 [R1+0xfb8], R216 ;  /* 0x000fb8d801007387 */ /* 0x000fe80000100a00 */
[----:B------:R-:W-:Y:S04]  /*1de60*/  STL.64 [R1+0xfd0], R230 ;  /* 0x000fd0e601007387 */ /* 0x000fe80000100a00 */
[----:B------:R-:W-:Y:S04]  /*1de70*/  STL.64 [R1+0xfc8], R228 ;  /* 0x000fc8e401007387 */ /* 0x000fe80000100a00 */
[----:B------:R-:W2:Y:S01]  /*1de80*/  LDL.LU R67, [R1+0xdd8] ;  /* 0x000dd80001437983 */ /* 0x000ea20000300800 */
[----:B-1----:R-:W-:Y:S01]  /*1de90*/  IMAD.MOV.U32 R226, RZ, RZ, R8 ;  /* 0x000000ffffe27224 */ /* 0x002fe200078e0008 */
[----:B------:R-:W-:Y:S01]  /*1dea0*/  MOV R227, R9 ;  /* 0x0000000900e37202 */ /* 0x000fe20000000f00 */
[----:B------:R-:W-:Y:S01]  /*1deb0*/  IMAD.MOV.U32 R0, RZ, RZ, R10 ;  /* 0x000000ffff007224 */ /* 0x000fe200078e000a */
[----:B------:R-:W-:Y:S01]  /*1dec0*/  HMMA.1688.F32.TF32 R12, R32, R142, R12 ;  /* 0x0000008e200c723c */ /* 0x000fe2000008100c */
[----:B------:R-:W-:-:S05]  /*1ded0*/  IMAD.MOV.U32 R3, RZ, RZ, R11 ;  /* 0x000000ffff037224 */ /* 0x000fca00078e000b */
[----:B------:R-:W-:Y:S01]  /*1dee0*/  HMMA.1688.F32.TF32 R128, R36, R130, R56 ;  /* 0x000000822480723c */ /* 0x000fe20000081038 */
[----:B------:R-:W-:Y:S01]  /*1def0*/  IMAD.MOV.U32 R108, RZ, RZ, R100 ;  /* 0x000000ffff6c7224 */ /* 0x000fe200078e0064 */
[----:B------:R-:W-:Y:S01]  /*1df00*/  MOV R110, R90 ;  /* 0x0000005a006e7202 */ /* 0x000fe20000000f00 */
[----:B------:R-:W-:Y:S02]  /*1df10*/  IMAD.MOV.U32 R111, RZ, RZ, R89 ;  /* 0x000000ffff6f7224 */ /* 0x000fe400078e0059 */
[----:B------:R-:W-:Y:S01]  /*1df20*/  IMAD.MOV.U32 R109, RZ, RZ, R91 ;  /* 0x000000ffff6d7224 */ /* 0x000fe200078e005b */
[C---:B------:R-:W-:Y:S01]  /*1df30*/  HMMA.1688.F32.TF32 R8, R32.reuse, R146, R104 ;  /* 0x000000922008723c */ /* 0x040fe20000081068 */
[----:B------:R-:W-:Y:S01]  /*1df40*/  IMAD.MOV.U32 R187, RZ, RZ, R157 ;  /* 0x000000ffffbb7224 */ /* 0x000fe200078e009d */
[----:B------:R-:W-:Y:S01]  /*1df50*/  MOV R182, R156 ;  /* 0x0000009c00b67202 */ /* 0x000fe20000000f00 */
[----:B------:R-:W-:Y:S02]  /*1df60*/  IMAD.MOV.U32 R183, RZ, RZ, R158 ;  /* 0x000000ffffb77224 */ /* 0x000fe400078e009e */
[----:B------:R-:W-:Y:S01]  /*1df70*/  IMAD.MOV.U32 R176, RZ, RZ, R159 ;  /* 0x000000ffffb07224 */ /* 0x000fe200078e009f */
[-C--:B------:R-:W-:Y:S01]  /*1df80*/  HMMA.1688.F32.TF32 R32, R32, R122.reuse, R96 ;  /* 0x0000007a2020723c */ /* 0x080fe20000081060 */
[----:B------:R-:W-:Y:S01]  /*1df90*/  IMAD.MOV.U32 R208, RZ, RZ, R101 ;  /* 0x000000ffffd07224 */ /* 0x000fe200078e0065 */
[----:B------:R-:W-:Y:S01]  /*1dfa0*/  MOV R210, R103 ;  /* 0x0000006700d27202 */ /* 0x000fe20000000f00 */
[----:B------:R-:W-:Y:S01]  /*1dfb0*/  IMAD.MOV.U32 R209, RZ, RZ, R102 ;  /* 0x000000ffffd17224 */ /* 0x000fe200078e0066 */
[----:B------:R-:W-:Y:S02]  /*1dfc0*/  LDS R192, [R2+UR7+0xc100] ;  /* 0x00c1000702c07984 */ /* 0x000fe40008000800 */
[C---:B------:R-:W-:Y:S02]  /*1dfd0*/  HMMA.1688.F32.TF32 R120, R36.reuse, R122, R48 ;  /* 0x0000007a2478723c */ /* 0x040fe40000081030 */
[----:B------:R-:W-:Y:S04]  /*1dfe0*/  LDS R194, [R2+UR7+0xd100] ;  /* 0x00d1000702c27984 */ /* 0x000fe80008000800 */
[C---:B------:R-:W-:Y:S01]  /*1dff0*/  HMMA.1688.F32.TF32 R124, R36.reuse, R126, R52 ;  /* 0x0000007e247c723c */ /* 0x040fe20000081034 */
[----:B------:R-:W-:Y:S04]  /*1e000*/  LDS R193, [R252+UR7+0xc100] ;  /* 0x00c10007fcc17984 */ /* 0x000fe80008000800 */
[----:B------:R-:W-:Y:S01]  /*1e010*/  LDS R195, [R252+UR7+0xd100] ;  /* 0x00d10007fcc37984 */ /* 0x000fe20008000800 */
[----:B------:R-:W-:Y:S01]  /*1e020*/  HMMA.1688.F32.TF32 R132, R36, R134, R60 ;  /* 0x000000862484723c */ /* 0x000fe2000008103c */
[----:B------:R-:W-:Y:S01]  /*1e030*/  MOV R106, R46 ;  /* 0x0000002e006a7202 */ /* 0x000fe20000000f00 */
[----:B------:R-:W-:Y:S01]  /*1e040*/  IMAD.MOV.U32 R107, RZ, RZ, R45 ;  /* 0x000000ffff6b7224 */ /* 0x000fe200078e002d */
[----:B------:R-:W-:Y:S01]  /*1e050*/  LDS R204, [R2+UR7+0xc180] ;  /* 0x00c1800702cc7984 */ /* 0x000fe20008000800 */
[----:B------:R-:W-:-:S02]  /*1e060*/  IMAD.MOV.U32 R105, RZ, RZ, R44 ;  /* 0x000000ffff697224 */ /* 0x000fc400078e002c */
[C---:B------:R-:W-:Y:S01]  /*1e070*/  HMMA.1688.F32.TF32 R148, R36.reuse, R150, R92 ;  /* 0x000000962494723c */ /* 0x040fe2000008105c */
[----:B------:R-:W-:Y:S04]  /*1e080*/  LDS R206, [R2+UR7+0xd180] ;  /* 0x00d1800702ce7984 */ /* 0x000fe80008000800 */
[----:B------:R-:W-:Y:S01]  /*1e090*/  LDS R205, [R252+UR7+0xc180] ;  /* 0x00c18007fccd7984 */ /* 0x000fe20008000800 */
[C---:B------:R-:W-:Y:S01]  /*1e0a0*/  HMMA.1688.F32.TF32 R144, R36.reuse, R146, R80 ;  /* 0x000000922490723c */ /* 0x040fe20000081050 */
[----:B------:R-:W-:Y:S02]  /*1e0b0*/  IMAD.MOV.U32 R92, RZ, RZ, R42 ;  /* 0x000000ffff5c7224 */ /* 0x000fe400078e002a */
[----:B------:R-:W-:Y:S03]  /*1e0c0*/  LDS R207, [R252+UR7+0xd180] ;  /* 0x00d18007fccf7984 */ /* 0x000fe60008000800 */
[C---:B------:R-:W-:Y:S06]  /*1e0d0*/  HMMA.1688.F32.TF32 R140, R36.reuse, R142, R76 ;  /* 0x0000008e248c723c */ /* 0x040fec000008104c */
[----:B------:R-:W-:Y:S01]  /*1e0e0*/  HMMA.1688.F32.TF32 R136, R36, R138, R72 ;  /* 0x0000008a2488723c */ /* 0x000fe20000081048 */
[----:B------:R-:W-:Y:S01]  /*1e0f0*/  MOV R93, R68 ;  /* 0x00000044005d7202 */ /* 0x000fe20000000f00 */
[----:B------:R-:W-:Y:S01]  /*1e100*/  IMAD.MOV.U32 R95, RZ, RZ, R69 ;  /* 0x000000ffff5f7224 */ /* 0x000fe200078e0045 */
[----:B------:R-:W-:Y:S01]  /*1e110*/  MOV R100, R84 ;  /* 0x0000005400647202 */ /* 0x000fe20000000f00 */
[----:B------:R-:W-:Y:S01]  /*1e120*/  IMAD.MOV.U32 R94, RZ, RZ, R70 ;  /* 0x000000ffff5e7224 */ /* 0x000fe200078e0046 */
[----:B------:R-:W-:Y:S01]  /*1e130*/  MOV R115, R107 ;  /* 0x0000006b00737202 */ /* 0x000fe20000000f00 */
[----:B------:R-:W-:Y:S01]  /*1e140*/  IMAD.MOV.U32 R114, RZ, RZ, R106 ;  /* 0x000000ffff727224 */ /* 0x000fe200078e006a */
[----:B------:R-:W-:Y:S01]  /*1e150*/  LDS R96, [R2+UR7+0xc000] ;  /* 0x00c0000702607984 */ /* 0x000fe20008000800 */
[----:B------:R-:W-:-:S02]  /*1e160*/  IMAD.MOV.U32 R107, RZ, RZ, R85 ;  /* 0x000000ffff6b7224 */ /* 0x000fc400078e0055 */
[----:B------:R-:W-:Y:S01]  /*1e170*/  IMAD.MOV.U32 R113, RZ, RZ, R105 ;  /* 0x000000ffff717224 */ /* 0x000fe200078e0069 */
[----:B------:R-:W-:Y:S01]  /*1e180*/  MOV R105, R87 ;  /* 0x0000005700697202 */ /* 0x000fe20000000f00 */
[----:B------:R-:W-:Y:S01]  /*1e190*/  IMAD.MOV.U32 R106, RZ, RZ, R86 ;  /* 0x000000ffff6a7224 */ /* 0x000fe200078e0056 */
[----:B------:R-:W-:Y:S04]  /*1e1a0*/  LDS R98, [R2+UR7+0xd000] ;  /* 0x00d0000702627984 */ /* 0x000fe80008000800 */
[----:B------:R-:W-:Y:S04]  /*1e1b0*/  LDS R97, [R252+UR7+0xc000] ;  /* 0x00c00007fc617984 */ /* 0x000fe80008000800 */
[----:B------:R-:W-:Y:S04]  /*1e1c0*/  LDS R99, [R252+UR7+0xd000] ;  /* 0x00d00007fc637984 */ /* 0x000fe80008000800 */
[----:B--2---:R-:W1:Y:S04]  /*1e1d0*/  LDSM.16.M88.4 R48, [R67+UR10+0x21880] ;  /* 0x0218800a4330783b */ /* 0x004e680008000200 */
[----:B------:R-:W2:Y:S04]  /*1e1e0*/  LDSM.16.M88.4 R52, [R67+UR10+0x22080] ;  /* 0x0220800a4334783b */ /* 0x000ea80008000200 */
[----:B------:R-:W3:Y:S04]  /*1e1f0*/  LDSM.16.M88.4 R56, [R67+UR10+0x22880] ;  /* 0x0228800a4338783b */ /* 0x000ee80008000200 */
[----:B------:R-:W4:Y:S04]  /*1e200*/  LDSM.16.M88.4 R60, [R67+UR10+0x23080] ;  /* 0x0230800a433c783b */ /* 0x000f280008000200 */
[----:B------:R-:W-:Y:S04]  /*1e210*/  LDSM.16.M88.4 R36, [R67+UR10+0x20080] ;  /* 0x0200800a4324783b */ /* 0x000fe80008000200 */
[----:B------:R-:W-:Y:S04]  /*1e220*/  LDSM.16.M88.4 R40, [R67+UR10+0x20880] ;  /* 0x0208800a4328783b */ /* 0x000fe80008000200 */
[----:B------:R-:W-:Y:S04]  /*1e230*/  LDSM.16.M88.4 R44, [R67+UR10+0x21080] ;  /* 0x0210800a432c783b */ /* 0x000fe80008000200 */
        /* <DEDUP_REMOVED lines=9> */
[----:B------:R-:W2:Y:S04]  /*1e2d0*/  LDL.LU R80, [R1+0x320] ;  /* 0x0003200001507983 */ /* 0x000ea80000300800 */
        /* <DEDUP_REMOVED lines=11> */
[----:B------:R-:W3:Y:S04]  /*1e390*/  LDL.LU R72, [R1+0x340] ;  /* 0x0003400001487983 */ /* 0x000ee80000300800 */
[----:B------:R-:W3:Y:S04]  /*1e3a0*/  LDL.LU R73, [R1+0x344] ;  /* 0x0003440001497983 */ /* 0x000ee80000300800 */
[----:B------:R-:W3:Y:S04]  /*1e3b0*/  LDL.LU R74, [R1+0x348] ;  /* 0x00034800014a7983 */ /* 0x000ee80000300800 */
[----:B------:R-:W3:Y:S04]  /*1e3c0*/  LDL.LU R75, [R1+0x34c] ;  /* 0x00034c00014b7983 */ /* 0x000ee80000300800 */
[----:B------:R-:W-:Y:S04]  /*1e3d0*/  STL [R1+0xf10], R66 ;  /* 0x000f104201007387 */ /* 0x000fe80000100800 */
[----:B------:R-:W-:Y:S04]  /*1e3e0*/  STL [R1+0xf0c], R67 ;  /* 0x000f0c4301007387 */ /* 0x000fe80000100800 */
[----:B------:R-:W4:Y:S04]  /*1e3f0*/  LDL.LU R84, [R1+0x310] ;  /* 0x0003100001547983 */ /* 0x000f280000300800 */
[----:B------:R-:W4:Y:S04]  /*1e400*/  LDL.LU R85, [R1+0x314] ;  /* 0x0003140001557983 */ /* 0x000f280000300800 */
[----:B------:R-:W4:Y:S04]  /*1e410*/  LDL.LU R86, [R1+0x318] ;  /* 0x0003180001567983 */ /* 0x000f280000300800 */
[----:B------:R-:W4:Y:S01]  /*1e420*/  LDL.LU R87, [R1+0x31c] ;  /* 0x00031c0001577983 */ /* 0x000f220000300800 */
[----:B------:R-:W-:-:S03]  /*1e430*/  IMAD.MOV.U32 R104, RZ, RZ, R88 ;  /* 0x000000ffff687224 */ /* 0x000fc600078e0058 */
[----:B------:R-:W3:Y:S04]  /*1e440*/  LDL.LU R88, [R1+0x300] ;  /* 0x0003000001587983 */ /* 0x000ee80000300800 */
[----:B------:R-:W3:Y:S04]  /*1e450*/  LDL.LU R89, [R1+0x304] ;  /* 0x0003040001597983 */ /* 0x000ee80000300800 */
[----:B------:R-:W3:Y:S04]  /*1e460*/  LDL.LU R90, [R1+0x308] ;  /* 0x00030800015a7983 */ /* 0x000ee80000300800 */
[----:B------:R-:W3:Y:S01]  /*1e470*/  LDL.LU R91, [R1+0x30c] ;  /* 0x00030c00015b7983 */ /* 0x000ee20000300800 */
[----:B--2---:R-:W-:-:S15]  /*1e480*/  HMMA.1688.F32.TF32 R80, R96, R48, R80 ;  /* 0x000000306050723c */ /* 0x004fde0000081050 */
[----:B------:R-:W-:-:S08]  /*1e490*/  NOP ;  /* 0x0000000000007918 */ /* 0x000fd00000000000 */
[----:B------:R-:W-:Y:S04]  /*1e4a0*/  STL [R1+0xf40], R80 ;  /* 0x000f405001007387 */ /* 0x000fe80000100800 */
[----:B------:R-:W-:Y:S04]  /*1e4b0*/  STL [R1+0xf3c], R81 ;  /* 0x000f3c5101007387 */ /* 0x000fe80000100800 */
[----:B------:R-:W-:Y:S04]  /*1e4c0*/  STL [R1+0xf38], R82 ;  /* 0x000f385201007387 */ /* 0x000fe80000100800 */
[----:B------:R-:W-:Y:S01]  /*1e4d0*/  STL [R1+0xf34], R83 ;  /* 0x000f345301007387 */ /* 0x000fe20000100800 */
[----:B----4-:R-:W-:-:S15]  /*1e4e0*/  HMMA.1688.F32.TF32 R84, R96, R52, R84 ;  /* 0x000000346054723c */ /* 0x010fde0000081054 */
[----:B------:R-:W-:-:S08]  /*1e4f0*/  NOP ;  /* 0x0000000000007918 */ /* 0x000fd00000000000 */
[----:B------:R-:W-:Y:S04]  /*1e500*/  STL [R1+0xf50], R84 ;  /* 0x000f505401007387 */ /* 0x000fe80000100800 */
[----:B------:R-:W-:Y:S04]  /*1e510*/  STL [R1+0xf4c], R85 ;  /* 0x000f4c5501007387 */ /* 0x000fe80000100800 */
[----:B------:R-:W-:Y:S04]  /*1e520*/  STL [R1+0xf48], R86 ;  /* 0x000f485601007387 */ /* 0x000fe80000100800 */
[----:B------:R1:W-:Y:S04]  /*1e530*/  STL [R1+0xf44], R87 ;  /* 0x000f445701007387 */ /* 0x0003e80000100800 */
[----:B------:R-:W2:Y:S04]  /*1e540*/  LDL.LU R157, [R1+0x1068] ;  /* 0x00106800019d7983 */ /* 0x000ea80000300800 */
[----:B------:R-:W4:Y:S04]  /*1e550*/  LDL.LU R180, [R1+0x1b0] ;  /* 0x0001b00001b47983 */ /* 0x000f280000300800 */
[----:B------:R-:W4:Y:S04]  /*1e560*/  LDL.LU R181, [R1+0x1b4] ;  /* 0x0001b40001b57983 */ /* 0x000f280000300800 */
[----:B------:R-:W3:Y:S04]  /*1e570*/  LDL.LU R156, [R1+0x1064] ;  /* 0x00106400019c7983 */ /* 0x000ee80000300800 */
[----:B------:R-:W4:Y:S04]  /*1e580*/  LDL.LU R158, [R1+0x1060] ;  /* 0x00106000019e7983 */ /* 0x000f280000300800 */
[----:B------:R-:W4:Y:S01]  /*1e590*/  LDL.LU R159, [R1+0x105c] ;  /* 0x00105c00019f7983 */ /* 0x000f220000300800 */
[----:B--2---:R-:W-:-:S03]  /*1e5a0*/  MOV R177, R157 ;  /* 0x0000009d00b17202 */ /* 0x004fc60000000f00 */
[----:B------:R-:W2:Y:S04]  /*1e5b0*/  LDL.LU R157, [R1+0x1058] ;  /* 0x00105800019d7983 */ /* 0x000ea80000300800 */
[----:B------:R-:W2:Y:S04]  /*1e5c0*/  LDL.LU R178, [R1+0x1c8] ;  /* 0x0001c80001b27983 */ /* 0x000ea80000300800 */
[----:B------:R-:W2:Y:S01]  /*1e5d0*/  LDL.LU R179, [R1+0x1cc] ;  /* 0x0001cc0001b37983 */ /* 0x000ea20000300800 */
[----:B---3--:R-:W-:-:S03]  /*1e5e0*/  IMAD.MOV.U32 R168, RZ, RZ, R156 ;  /* 0x000000ffffa87224 */ /* 0x008fc600078e009c */
[----:B------:R-:W3:Y:S01]  /*1e5f0*/  LDL.LU R156, [R1+0x1054] ;  /* 0x00105400019c7983 */ /* 0x000ee20000300800 */
[----:B----4-:R-:W-:-:S03]  /*1e600*/  IMAD.MOV.U32 R169, RZ, RZ, R158 ;  /* 0x000000ffffa97224 */ /* 0x010fc600078e009e */
[----:B------:R-:W4:Y:S01]  /*1e610*/  LDL.LU R158, [R1+0x1050] ;  /* 0x00105000019e7983 */ /* 0x000f220000300800 */
[----:B------:R-:W-:-:S03]  /*1e620*/  MOV R170, R159 ;  /* 0x0000009f00aa7202 */ /* 0x000fc60000000f00 */
[----:B------:R-:W4:Y:S01]  /*1e630*/  LDL.LU R159, [R1+0x104c] ;  /* 0x00104c00019f7983 */ /* 0x000f220000300800 */
[----:B------:R-:W-:Y:S01]  /*1e640*/  IMAD.MOV.U32 R240, RZ, RZ, R113 ;  /* 0x000000fffff07224 */ /* 0x000fe200078e0071 */
[----:B------:R-:W-:Y:S01]  /*1e650*/  MOV R242, R115 ;  /* 0x0000007300f27202 */ /* 0x000fe20000000f00 */
[----:B------:R-:W-:Y:S02]  /*1e660*/  IMAD.MOV.U32 R241, RZ, RZ, R114 ;  /* 0x000000fffff17224 */ /* 0x000fe400078e0072 */
[----:B------:R-:W-:Y:S01]  /*1e670*/  IMAD.MOV.U32 R211, RZ, RZ, R92 ;  /* 0x000000ffffd37224 */ /* 0x000fe200078e005c */
[----:B------:R-:W-:Y:S01]  /*1e680*/  MOV R185, R94 ;  /* 0x0000005e00b97202 */ /* 0x000fe20000000f00 */
[----:B------:R-:W-:Y:S02]  /*1e690*/  IMAD.MOV.U32 R184, RZ, RZ, R93 ;  /* 0x000000ffffb87224 */ /* 0x000fe400078e005d */
[----:B------:R-:W-:Y:S01]  /*1e6a0*/  IMAD.MOV.U32 R186, RZ, RZ, R95 ;  /* 0x000000ffffba7224 */ /* 0x000fe200078e005f */
[----:B------:R-:W-:Y:S01]  /*1e6b0*/  MOV R196, R105 ;  /* 0x0000006900c47202 */ /* 0x000fe20000000f00 */
[----:B------:R-:W-:-:S02]  /*1e6c0*/  IMAD.MOV.U32 R203, RZ, RZ, R104 ;  /* 0x000000ffffcb7224 */ /* 0x000fc400078e0068 */
[----:B------:R-:W-:Y:S02]  /*1e6d0*/  IMAD.MOV.U32 R197, RZ, RZ, R106 ;  /* 0x000000ffffc57224 */ /* 0x000fe400078e006a */
[----:B------:R-:W-:Y:S02]  /*1e6e0*/  IMAD.MOV.U32 R198, RZ, RZ, R107 ;  /* 0x000000ffffc67224 */ /* 0x000fe400078e006b */
[----:B--2---:R-:W-:Y:S02]  /*1e6f0*/  IMAD.MOV.U32 R171, RZ, RZ, R157 ;  /* 0x000000ffffab7224 */ /* 0x004fe400078e009d */
        /* <DEDUP_REMOVED lines=35> */
[----:B---3--:R-:W-:-:S03]  /*1e930*/  IMAD.MOV.U32 R235, RZ, RZ, R156 ;  /* 0x000000ffffeb7224 */ /* 0x008fc600078e009c */
[----:B------:R-:W3:Y:S01]  /*1e940*/  LDL.LU R109, [R1+0x244] ;  /* 0x00024400016d7983 */ /* 0x000ee20000300800 */
[----:B----4-:R-:W-:-:S03]  /*1e950*/  MOV R233, R158 ;  /* 0x0000009e00e97202 */ /* 0x010fc60000000f00 */
[----:B------:R-:W3:Y:S01]  /*1e960*/  LDL.LU R110, [R1+0x248] ;  /* 0x00024800016e7983 */ /* 0x000ee20000300800 */
[----:B------:R-:W-:-:S03]  /*1e970*/  IMAD.MOV.U32 R232, RZ, RZ, R159 ;  /* 0x000000ffffe87224 */ /* 0x000fc600078e009f */
[----:B------:R-:W3:Y:S04]  /*1e980*/  LDL.LU R111, [R1+0x24c] ;  /* 0x00024c00016f7983 */ /* 0x000ee80000300800 */
[----:B------:R-:W4:Y:S01]  /*1e990*/  LDL.LU R156, [R1+0x210] ;  /* 0x00021000019c7983 */ /* 0x000f220000300800 */
[----:B------:R-:W-:Y:S01]  /*1e9a0*/  HMMA.1688.F32.TF32 R88, R96, R56, R88 ;  /* 0x000000386058723c */ /* 0x000fe20000081058 */
[----:B------:R-:W-:Y:S01]  /*1e9b0*/  MOV R250, R152 ;  /* 0x0000009800fa7202 */ /* 0x000fe20000000f00 */
[----:B------:R-:W-:-:S04]  /*1e9c0*/  IMAD.MOV.U32 R251, RZ, RZ, R153 ;  /* 0x000000fffffb7224 */ /* 0x000fc800078e0099 */
[C---:B------:R-:W-:Y:S06]  /*1e9d0*/  HMMA.1688.F32.TF32 R68, R96.reuse, R36, R68 ;  /* 0x000000246044723c */ /* 0x040fec0000081044 */
[C---:B------:R-:W-:Y:S06]  /*1e9e0*/  HMMA.1688.F32.TF32 R72, R96.reuse, R40, R72 ;  /* 0x000000286048723c */ /* 0x040fec0000081048 */
[----:B------:R-:W-:Y:S01]  /*1e9f0*/  HMMA.1688.F32.TF32 R76, R96, R44, R76 ;  /* 0x0000002c604c723c */ /* 0x000fe2000008104c */
[----:B--2---:R-:W-:-:S02]  /*1ea00*/  IMAD.MOV.U32 R234, RZ, RZ, R157 ;  /* 0x000000ffffea7224 */ /* 0x004fc400078e009d */
[----:B------:R-:W4:Y:S04]  /*1ea10*/  LDL.LU R157, [R1+0x214] ;  /* 0x00021400019d7983 */ /* 0x000f280000300800 */
[----:B------:R-:W4:Y:S04]  /*1ea20*/  LDL.LU R158, [R1+0x218] ;  /* 0x00021800019e7983 */ /* 0x000f280000300800 */
[----:B------:R-:W4:Y:S04]  /*1ea30*/  LDL.LU R159, [R1+0x21c] ;  /* 0x00021c00019f7983 */ /* 0x000f280000300800 */
        /* <DEDUP_REMOVED lines=12> */
[----:B------:R-:W-:Y:S04]  /*1eb00*/  STL [R1+0xf54], R91 ;  /* 0x000f545b01007387 */ /* 0x000fe80000100800 */
[----:B------:R-:W4:Y:S04]  /*1eb10*/  LDL.LU R248, [R1+0x130] ;  /* 0x0001300001f87983 */ /* 0x000f280000300800 */
[----:B------:R-:W4:Y:S01]  /*1eb20*/  LDL.LU R249, [R1+0x134] ;  /* 0x0001340001f97983 */ /* 0x000f220000300800 */
[C---:B------:R-:W-:Y:S03]  /*1eb30*/  HMMA.1688.F32.TF32 R92, R96.reuse, R60, R92 ;  /* 0x0000003c605c723c */ /* 0x040fe6000008105c */
[----:B------:R-:W4:Y:S04]  /*1eb40*/  LDL.LU R152, [R1+0x1044] ;  /* 0x0010440001987983 */ /* 0x000f280000300800 */
[----:B------:R-:W4:Y:S01]  /*1eb50*/  LDL.LU R153, [R1+0x1040] ;  /* 0x0010400001997983 */ /* 0x000f220000300800 */
[----:B------:R-:W-:Y:S07]  /*1eb60*/  HMMA.1688.F32.TF32 R96, R96, R64, R244 ;  /* 0x000000406060723c */ /* 0x000fee00000810f4 */
[----:B------:R-:W-:Y:S01]  /*1eb70*/  IMAD.MOV.U32 R244, RZ, RZ, R154 ;  /* 0x000000fffff47224 */ /* 0x000fe200078e009a */
[----:B------:R-:W-:Y:S01]  /*1eb80*/  MOV R245, R155 ;  /* 0x0000009b00f57202 */ /* 0x000fe20000000f00 */
        /* <DEDUP_REMOVED lines=8> */
[----:B------:R-:W-:Y:S06]  /*1ec10*/  HMMA.1688.F32.TF32 R184, R192, R56, R184 ;  /* 0x00000038c0b8723c */ /* 0x000fec00000810b8 */
[----:B------:R-:W-:Y:S06]  /*1ec20*/  HMMA.1688.F32.TF32 R100, R160, R36, R100 ;  /* 0x00000024a064723c */ /* 0x000fec0000081064 */
[----:B-1----:R-:W-:-:S15]  /*1ec30*/  HMMA.1688.F32.TF32 R84, R204, R48, R240 ;  /* 0x00000030cc54723c */ /* 0x002fde00000810f0 */
[----:B------:R-:W-:-:S02]  /*1ec40*/  NOP ;  /* 0x0000000000007918 */ /* 0x000fc40000000000 */
[----:B------:R-:W-:Y:S07]  /*1ec50*/  STL [R1+0xf08], R103 ;  /* 0x000f086701007387 */ /* 0x000fee0000100800 */
[----:B------:R-:W-:Y:S01]  /*1ec60*/  IMAD.MOV.U32 R54, RZ, RZ, R87 ;  /* 0x000000ffff367224 */ /* 0x000fe200078e0057 */
[C---:B--2---:R-:W-:Y:S06]  /*1ec70*/  HMMA.1688.F32.TF32 R172, R192.reuse, R44, R172 ;  /* 0x0000002cc0ac723c */ /* 0x044fec00000810ac */
[C---:B---3--:R-:W-:Y:S06]  /*1ec80*/  HMMA.1688.F32.TF32 R188, R192.reuse, R60, R188 ;  /* 0x0000003cc0bc723c */ /* 0x048fec00000810bc */
[----:B------:R-:W-:Y:S06]  /*1ec90*/  HMMA.1688.F32.TF32 R192, R192, R64, R208 ;  /* 0x00000040c0c0723c */ /* 0x000fec00000810d0 */
[----:B----4-:R-:W-:-:S15]  /*1eca0*/  HMMA.1688.F32.TF32 R208, R204, R44, R236 ;  /* 0x0000002cccd0723c */ /* 0x010fde00000810ec */
[----:B------:R-:W-:-:S08]  /*1ecb0*/  NOP ;  /* 0x0000000000007918 */ /* 0x000fd00000000000 */
[----:B------:R-:W-:Y:S04]  /*1ecc0*/  STL.64 [R1+0x10], R208 ;  /* 0x000010d001007387 */ /* 0x000fe80000100a00 */
[----:B------:R1:W-:Y:S02]  /*1ecd0*/  STL.64 [R1+0x18], R210 ;  /* 0x000018d201007387 */ /* 0x0003e40000100a00 */
[----:B-1----:R-:W-:Y:S07]  /*1ece0*/  HMMA.1688.F32.TF32 R208, R204, R52, R248 ;  /* 0x00000034ccd0723c */ /* 0x002fee00000810f8 */
[----:B------:R-:W-:Y:S01]  /*1ecf0*/  IMAD.MOV.U32 R248, RZ, RZ, R221 ;  /* 0x000000fffff87224 */ /* 0x000fe200078e00dd */
[----:B------:R-:W-:Y:S01]  /*1ed00*/  MOV R249, R220 ;  /* 0x000000dc00f97202 */ /* 0x000fe20000000f00 */
[----:B------:R-:W-:-:S02]  /*1ed10*/  IMAD.MOV.U32 R250, RZ, RZ, R223 ;  /* 0x000000fffffa7224 */ /* 0x000fc400078e00df */
[----:B------:R-:W-:-:S13]  /*1ed20*/  IMAD.MOV.U32 R251, RZ, RZ, R222 ;  /* 0x000000fffffb7224 */ /* 0x000fda00078e00de */
[----:B------:R-:W-:Y:S01]  /*1ed30*/  IMAD.MOV.U32 R87, RZ, RZ, R208 ;  /* 0x000000ffff577224 */ /* 0x000fe200078e00d0 */
[----:B------:R-:W-:Y:S01]  /*1ed40*/  MOV R80, R209 ;  /* 0x000000d100507202 */ /* 0x000fe20000000f00 */
[----:B------:R-:W-:Y:S02]  /*1ed50*/  IMAD.MOV.U32 R81, RZ, RZ, R210 ;  /* 0x000000ffff517224 */ /* 0x000fe400078e00d2 */
[----:B------:R-:W-:Y:S02]  /*1ed60*/  IMAD.MOV.U32 R82, RZ, RZ, R211 ;  /* 0x000000ffff527224 */ /* 0x000fe400078e00d3 */
[----:B------:R-:W-:Y:S07]  /*1ed70*/  HMMA.1688.F32.TF32 R208, R204, R56, R244 ;  /* 0x00000038ccd0723c */ /* 0x000fee00000810f4 */
[----:B------:R-:W-:Y:S01]  /*1ed80*/  IMAD.MOV.U32 R244, RZ, RZ, R226 ;  /* 0x000000fffff47224 */ /* 0x000fe200078e00e2 */
[----:B------:R-:W-:Y:S01]  /*1ed90*/  MOV R246, R0 ;  /* 0x0000000000f67202 */ /* 0x000fe20000000f00 */
[----:B------:R-:W2:Y:S01]  /*1eda0*/  LDL.LU R226, [R1+0x1034] ;  /* 0x0010340001e27983 */ /* 0x000ea20000300800 */
[----:B------:R-:W-:-:S02]  /*1edb0*/  IMAD.MOV.U32 R245, RZ, RZ, R227 ;  /* 0x000000fffff57224 */ /* 0x000fc400078e00e3 */
[----:B------:R-:W-:Y:S01]  /*1edc0*/  IMAD.MOV.U32 R247, RZ, RZ, R3 ;  /* 0x000000fffff77224 */ /* 0x000fe200078e0003 */
[----:B------:R-:W3:Y:S04]  /*1edd0*/  LDL.LU R227, [R1+0x1030] ;  /* 0x0010300001e37983 */ /* 0x000ee80000300800 */
[----:B------:R-:W4:Y:S04]  /*1ede0*/  LDL.LU R0, [R1+0x102c] ;  /* 0x00102c0001007983 */ /* 0x000f280000300800 */
[----:B------:R-:W4:Y:S04]  /*1edf0*/  LDL.LU R3, [R1+0x1028] ;  /* 0x0010280001037983 */ /* 0x000f280000300800 */
[----:B------:R-:W4:Y:S04]  /*1ee00*/  LDL.LU R221, [R1+0x1024] ;  /* 0x0010240001dd7983 */ /* 0x000f280000300800 */
[----:B------:R-:W4:Y:S04]  /*1ee10*/  LDL.LU R220, [R1+0x1020] ;  /* 0x0010200001dc7983 */ /* 0x000f280000300800 */
[----:B------:R-:W4:Y:S04]  /*1ee20*/  LDL.LU R223, [R1+0x101c] ;  /* 0x00101c0001df7983 */ /* 0x000f280000300800 */
[----:B------:R-:W4:Y:S01]  /*1ee30*/  LDL.LU R222, [R1+0x1018] ;  /* 0x0010180001de7983 */ /* 0x000f220000300800 */
[----:B------:R-:W-:Y:S01]  /*1ee40*/  HMMA.1688.F32.TF32 R104, R160, R40, R104 ;  /* 0x00000028a068723c */ /* 0x000fe20000081068 */
[----:B------:R-:W-:Y:S01]  /*1ee50*/  IMAD.MOV.U32 R242, RZ, RZ, R224 ;  /* 0x000000fffff27224 */ /* 0x000fe200078e00e0 */
[----:B------:R-:W-:-:S04]  /*1ee60*/  MOV R243, R225 ;  /* 0x000000e100f37202 */ /* 0x000fc80000000f00 */
[C---:B------:R-:W-:Y:S06]  /*1ee70*/  HMMA.1688.F32.TF32 R108, R160.reuse, R44, R108 ;  /* 0x0000002ca06c723c */ /* 0x040fec000008106c */
[C---:B------:R-:W-:Y:S06]  /*1ee80*/  HMMA.1688.F32.TF32 R112, R160.reuse, R48, R112 ;  /* 0x00000030a070723c */ /* 0x040fec0000081070 */
[C---:B------:R-:W-:Y:S06]  /*1ee90*/  HMMA.1688.F32.TF32 R116, R160.reuse, R52, R116 ;  /* 0x00000034a074723c */ /* 0x040fec0000081074 */
[C---:B------:R-:W-:Y:S06]  /*1eea0*/  HMMA.1688.F32.TF32 R152, R160.reuse, R56, R152 ;  /* 0x00000038a098723c */ /* 0x040fec0000081098 */
[C---:B------:R-:W-:Y:S06]  /*1eeb0*/  HMMA.1688.F32.TF32 R156, R160.reuse, R60, R156 ;  /* 0x0000003ca09c723c */ /* 0x040fec000008109c */
[----:B------:R-:W-:Y:S01]  /*1eec0*/  HMMA.1688.F32.TF32 R160, R160, R64, R232 ;  /* 0x00000040a0a0723c */ /* 0x000fe200000810e8 */
[----:B--2---:R-:W-:Y:S01]  /*1eed0*/  IMAD.MOV.U32 R241, RZ, RZ, R226 ;  /* 0x000000fffff17224 */ /* 0x004fe200078e00e2 */
[----:B---3--:R-:W-:-:S02]  /*1eee0*/  MOV R240, R227 ;  /* 0x000000e300f07202 */ /* 0x008fc40000000f00 */
[----:B------:R-:W2:Y:S04]  /*1eef0*/  LDL.LU R227, [R1+0x1014] ;  /* 0x0010140001e37983 */ /* 0x000ea80000300800 */
[----:B------:R-:W3:Y:S04]  /*1ef00*/  LDL.LU R226, [R1+0x1010] ;  /* 0x0010100001e27983 */ /* 0x000ee80000300800 */
[----:B------:R-:W3:Y:S04]  /*1ef10*/  LDL.LU R224, [R1+0x100c] ;  /* 0x00100c0001e07983 */ /* 0x000ee80000300800 */
[----:B------:R-:W3:Y:S01]  /*1ef20*/  LDL.LU R225, [R1+0x1008] ;  /* 0x0010080001e17983 */ /* 0x000ee20000300800 */
[----:B----4-:R-:W-:Y:S01]  /*1ef30*/  IMAD.MOV.U32 R235, RZ, RZ, R221 ;  /* 0x000000ffffeb7224 */ /* 0x010fe200078e00dd */
[----:B------:R-:W-:Y:S01]  /*1ef40*/  MOV R234, R220 ;  /* 0x000000dc00ea7202 */ /* 0x000fe20000000f00 */
[----:B------:R-:W-:-:S02]  /*1ef50*/  IMAD.MOV.U32 R232, RZ, RZ, R223 ;  /* 0x000000ffffe87224 */ /* 0x000fc400078e00df */
[----:B------:R-:W4:Y:S01]  /*1ef60*/  LDL.LU R223, [R1+0x1004] ;  /* 0x0010040001df7983 */ /* 0x000f220000300800 */
[----:B------:R-:W-:-:S03]  /*1ef70*/  IMAD.MOV.U32 R233, RZ, RZ, R222 ;  /* 0x000000ffffe97224 */ /* 0x000fc600078e00de */
[----:B------:R-:W4:Y:S04]  /*1ef80*/  LDL.LU R222, [R1+0x1000] ;  /* 0x0010000001de7983 */ /* 0x000f280000300800 */
[----:B------:R-:W4:Y:S04]  /*1ef90*/  LDL.LU R220, [R1+0xffc] ;  /* 0x000ffc0001dc7983 */ /* 0x000f280000300800 */
[----:B------:R-:W4:Y:S01]  /*1efa0*/  LDL.LU R221, [R1+0xff8] ;  /* 0x000ff80001dd7983 */ /* 0x000f220000300800 */
[----:B--2---:R-:W-:Y:S02]  /*1efb0*/  IMAD.MOV.U32 R215, RZ, RZ, R227 ;  /* 0x000000ffffd77224 */ /* 0x004fe400078e00e3 */
[----:B---3--:R-:W-:-:S02]  /*1efc0*/  IMAD.MOV.U32 R214, RZ, RZ, R226 ;  /* 0x000000ffffd67224 */ /* 0x008fc400078e00e2 */
[----:B------:R-:W-:Y:S02]  /*1efd0*/  IMAD.MOV.U32 R212, RZ, RZ, R224 ;  /* 0x000000ffffd47224 */ /* 0x000fe400078e00e0 */
[----:B------:R-:W2:Y:S01]  /*1efe0*/  LDL.LU R224, [R1+0xff4] ;  /* 0x000ff40001e07983 */ /* 0x000ea20000300800 */
[----:B------:R-:W-:-:S03]  /*1eff0*/  MOV R213, R225 ;  /* 0x000000e100d57202 */ /* 0x000fc60000000f00 */
[----:B------:R-:W2:Y:S04]  /*1f000*/  LDL.LU R225, [R1+0xff0] ;  /* 0x000ff00001e17983 */ /* 0x000ea80000300800 */
[----:B------:R-:W2:Y:S04]  /*1f010*/  LDL.LU R226, [R1+0xfec] ;  /* 0x000fec0001e27983 */ /* 0x000ea80000300800 */
[----:B------:R-:W2:Y:S01]  /*1f020*/  LDL.LU R227, [R1+0xfe8] ;  /* 0x000fe80001e37983 */ /* 0x000ea20000300800 */
[----:B----4-:R-:W-:Y:S01]  /*1f030*/  MOV R219, R223 ;  /* 0x000000df00db7202 */ /* 0x010fe20000000f00 */
[----:B------:R-:W-:Y:S01]  /*1f040*/  IMAD.MOV.U32 R218, RZ, RZ, R222 ;  /* 0x000000ffffda7224 */ /* 0x000fe200078e00de */
[----:B------:R-:W-:-:S02]  /*1f050*/  MOV R216, R220 ;  /* 0x000000dc00d87202 */ /* 0x000fc40000000f00 */
[----:B------:R-:W3:Y:S01]  /*1f060*/  LDL.LU R220, [R1+0xfe4] ;  /* 0x000fe40001dc7983 */ /* 0x000ee20000300800 */
[----:B------:R-:W-:-:S03]  /*1f070*/  IMAD.MOV.U32 R217, RZ, RZ, R221 ;  /* 0x000000ffffd97224 */ /* 0x000fc600078e00dd */
        /* <DEDUP_REMOVED lines=8> */
[----:B------:R-:W4:Y:S01]  /*1f100*/  LDL.LU R237, [R1+0x2a4] ;  /* 0x0002a40001ed7983 */ /* 0x000f220000300800 */
[----:B------:R-:W-:Y:S01]  /*1f110*/  MOV R55, R208 ;  /* 0x000000d000377202 */ /* 0x000fe20000000f00 */
[----:B------:R-:W-:Y:S01]  /*1f120*/  IMAD.MOV.U32 R50, RZ, RZ, R209 ;  /* 0x000000ffff327224 */ /* 0x000fe200078e00d1 */
[----:B------:R-:W-:Y:S01]  /*1f130*/  MOV R59, R211 ;  /* 0x000000d3003b7202 */ /* 0x000fe20000000f00 */
[----:B------:R-:W-:Y:S01]  /*1f140*/  IMAD.MOV.U32 R51, RZ, RZ, R210 ;  /* 0x000000ffff337224 */ /* 0x000fe200078e00d2 */
[C---:B------:R-:W-:Y:S06]  /*1f150*/  HMMA.1688.F32.TF32 R196, R204.reuse, R36, R196 ;  /* 0x00000024ccc4723c */ /* 0x040fec00000810c4 */
[----:B------:R-:W-:Y:S01]  /*1f160*/  HMMA.1688.F32.TF32 R200, R204, R40, R200 ;  /* 0x00000028ccc8723c */ /* 0x000fe200000810c8 */
[----:B------:R-:W-:-:S02]  /*1f170*/  IMAD.MOV.U32 R238, RZ, RZ, R3 ;  /* 0x000000ffffee7224 */ /* 0x000fc400078e0003 */
[----:B------:R-:W-:-:S03]  /*1f180*/  IMAD.MOV.U32 R239, RZ, RZ, R0 ;  /* 0x000000ffffef7224 */ /* 0x000fc600078e0000 */
[C---:B---3--:R-:W-:Y:S01]  /*1f190*/  HMMA.1688.F32.TF32 R208, R204.reuse, R60, R220 ;  /* 0x0000003cccd0723c */ /* 0x048fe200000810dc */
[----:B------:R-:W-:Y:S01]  /*1f1a0*/  IMAD.MOV.U32 R83, RZ, RZ, R84 ;  /* 0x000000ffff537224 */ /* 0x000fe200078e0054 */
[----:B------:R-:W-:Y:S01]  /*1f1b0*/  MOV R58, R86 ;  /* 0x00000056003a7202 */ /* 0x000fe20000000f00 */
[----:B------:R-:W-:Y:S01]  /*1f1c0*/  IMAD.MOV.U32 R62, RZ, RZ, R85 ;  /* 0x000000ffff3e7224 */ /* 0x000fe200078e0055 */
[----:B------:R-:W-:Y:S02]  /*1f1d0*/  LDS R220, [R2+UR7+0xc300] ;  /* 0x00c3000702dc7984 */ /* 0x000fe40008000800 */
[----:B--2---:R-:W-:Y:S02]  /*1f1e0*/  HMMA.1688.F32.TF32 R204, R204, R64, R224 ;  /* 0x00000040cccc723c */ /* 0x004fe400000810e0 */
[----:B------:R-:W-:Y:S04]  /*1f1f0*/  LDS R222, [R2+UR7+0xd300] ;  /* 0x00d3000702de7984 */ /* 0x000fe80008000800 */
[----:B------:R-:W-:Y:S04]  /*1f200*/  LDS R221, [R252+UR7+0xc300] ;  /* 0x00c30007fcdd7984 */ /* 0x000fe80008000800 */
[----:B------:R-:W-:Y:S04]  /*1f210*/  LDS R223, [R252+UR7+0xd300] ;  /* 0x00d30007fcdf7984 */ /* 0x000fe80008000800 */
[----:B------:R-:W-:Y:S04]  /*1f220*/  LDS R224, [R2+UR7+0xc380] ;  /* 0x00c3800702e07984 */ /* 0x000fe80008000800 */
[----:B------:R-:W-:Y:S01]  /*1f230*/  MOV R91, R208 ;  /* 0x000000d0005b7202 */ /* 0x000fe20000000f00 */
[----:B------:R-:W-:Y:S01]  /*1f240*/  IMAD.MOV.U32 R84, RZ, RZ, R209 ;  /* 0x000000ffff547224 */ /* 0x000fe200078e00d1 */
[----:B------:R-:W-:Y:S01]  /*1f250*/  MOV R86, R211 ;  /* 0x000000d300567202 */ /* 0x000fe20000000f00 */
[----:B------:R-:W-:Y:S01]  /*1f260*/  IMAD.MOV.U32 R85, RZ, RZ, R210 ;  /* 0x000000ffff557224 */ /* 0x000fe200078e00d2 */
[----:B------:R-:W-:Y:S02]  /*1f270*/  LDS R208, [R2+UR7+0xc280] ;  /* 0x00c2800702d07984 */ /* 0x000fe40008000800 */
[----:B------:R-:W-:Y:S01]  /*1f280*/  IMAD.MOV.U32 R63, RZ, RZ, R204 ;  /* 0x000000ffff3f7224 */ /* 0x000fe200078e00cc */
[----:B------:R-:W-:Y:S01]  /*1f290*/  MOV R67, R206 ;  /* 0x000000ce00437202 */ /* 0x000fe20000000f00 */
[----:B------:R-:W-:Y:S01]  /*1f2a0*/  IMAD.MOV.U32 R66, RZ, RZ, R205 ;  /* 0x000000ffff427224 */ /* 0x000fe200078e00cd */
[----:B------:R-:W-:Y:S01]  /*1f2b0*/  LDS R204, [R2+UR7+0xc200] ;  /* 0x00c2000702cc7984 */ /* 0x000fe20008000800 */
[----:B------:R-:W-:-:S03]  /*1f2c0*/  IMAD.MOV.U32 R103, RZ, RZ, R207 ;  /* 0x000000ffff677224 */ /* 0x000fc600078e00cf */
[----:B------:R-:W-:Y:S04]  /*1f2d0*/  LDS R206, [R2+UR7+0xd200] ;  /* 0x00d2000702ce7984 */ /* 0x000fe80008000800 */
[----:B------:R-:W-:Y:S04]  /*1f2e0*/  LDS R205, [R252+UR7+0xc200] ;  /* 0x00c20007fccd7984 */ /* 0x000fe80008000800 */
[----:B------:R-:W4:Y:S04]  /*1f2f0*/  LDS R207, [R252+UR7+0xd200] ;  /* 0x00d20007fccf7984 */ /* 0x000f280008000800 */
[----:B------:R-:W-:Y:S04]  /*1f300*/  LDS R210, [R2+UR7+0xd280] ;  /* 0x00d2800702d27984 */ /* 0x000fe80008000800 */
[----:B------:R-:W-:Y:S04]  /*1f310*/  LDS R209, [R252+UR7+0xc280] ;  /* 0x00c28007fcd17984 */ /* 0x000fe80008000800 */
[----:B------:R-:W-:Y:S04]  /*1f320*/  LDS R211, [R252+UR7+0xd280] ;  /* 0x00d28007fcd37984 */ /* 0x000fe80008000800 */
[----:B------:R-:W-:Y:S04]  /*1f330*/  LDS R226, [R2+UR7+0xd380] ;  /* 0x00d3800702e27984 */ /* 0x000fe80008000800 */
[----:B------:R-:W-:Y:S04]  /*1f340*/  LDS R225, [R252+UR7+0xc380] ;  /* 0x00c38007fce17984 */ /* 0x000fe80008000800 */
[----:B------:R-:W1:Y:S01]  /*1f350*/  LDS R227, [R252+UR7+0xd380] ;  /* 0x00d38007fce37984 */ /* 0x000e620008000800 */
[C---:B----4-:R-:W-:Y:S06]  /*1f360*/  HMMA.1688.F32.TF32 R228, R204.reuse, R36, R228 ;  /* 0x00000024cce4723c */ /* 0x050fec00000810e4 */
[C---:B------:R-:W-:Y:S06]  /*1f370*/  HMMA.1688.F32.TF32 R216, R204.reuse, R40, R216 ;  /* 0x00000028ccd8723c */ /* 0x040fec00000810d8 */
[C---:B------:R-:W-:Y:S06]  /*1f380*/  HMMA.1688.F32.TF32 R212, R204.reuse, R44, R212 ;  /* 0x0000002cccd4723c */ /* 0x040fec00000810d4 */
[C---:B------:R-:W-:Y:S06]  /*1f390*/  HMMA.1688.F32.TF32 R232, R204.reuse, R48, R232 ;  /* 0x00000030cce8723c */ /* 0x040fec00000810e8 */
[C---:B------:R-:W-:Y:S01]  /*1f3a0*/  HMMA.1688.F32.TF32 R236, R204.reuse, R52, R236 ;  /* 0x00000034ccec723c */ /* 0x040fe200000810ec */
[----:B------:R-:W-:Y:S05]  /*1f3b0*/  STL.64 [R1+0x90], R228 ;  /* 0x000090e401007387 */ /* 0x000fea0000100a00 */
[C---:B------:R-:W-:Y:S01]  /*1f3c0*/  HMMA.1688.F32.TF32 R240, R204.reuse, R56, R240 ;  /* 0x00000038ccf0723c */ /* 0x040fe200000810f0 */
[----:B------:R2:W-:Y:S05]  /*1f3d0*/  STL.64 [R1+0x98], R230 ;  /* 0x000098e601007387 */ /* 0x0005ea0000100a00 */
[C---:B------:R-:W-:Y:S01]  /*1f3e0*/  HMMA.1688.F32.TF32 R248, R204.reuse, R60, R248 ;  /* 0x0000003cccf8723c */ /* 0x040fe200000810f8 */
[----:B--2---:R-:W2:Y:S04]  /*1f3f0*/  LDL.LU.64 R230, [R1+0xfd0] ;  /* 0x000fd00001e67983 */ /* 0x004ea80000300a00 */
[----:B------:R-:W2:Y:S04]  /*1f400*/  LDL.LU.64 R228, [R1+0xfc8] ;  /* 0x000fc80001e47983 */ /* 0x000ea80000300a00 */
[----:B------:R-:W-:Y:S04]  /*1f410*/  STL.64 [R1+0xa0], R216 ;  /* 0x0000a0d801007387 */ /* 0x000fe80000100a00 */
[----:B------:R3:W-:Y:S04]  /*1f420*/  STL.64 [R1+0xa8], R218 ;  /* 0x0000a8da01007387 */ /* 0x0007e80000100a00 */
[----:B---3--:R-:W3:Y:S04]  /*1f430*/  LDL.LU.64 R218, [R1+0xfc0] ;  /* 0x000fc00001da7983 */ /* 0x008ee80000300a00 */
[----:B------:R-:W3:Y:S04]  /*1f440*/  LDL.LU.64 R216, [R1+0xfb8] ;  /* 0x000fb80001d87983 */ /* 0x000ee80000300a00 */
[----:B------:R-:W-:Y:S04]  /*1f450*/  STL.64 [R1+0xc0], R212 ;  /* 0x0000c0d401007387 */ /* 0x000fe80000100a00 */
[----:B------:R4:W-:Y:S04]  /*1f460*/  STL.64 [R1+0xc8], R214 ;  /* 0x0000c8d601007387 */ /* 0x0009e80000100a00 */
[----:B----4-:R-:W4:Y:S04]  /*1f470*/  LDL.LU.64 R214, [R1+0xfb0] ;  /* 0x000fb00001d67983 */ /* 0x010f280000300a00 */
[----:B------:R-:W4:Y:S04]  /*1f480*/  LDL.LU.64 R212, [R1+0xfa8] ;  /* 0x000fa80001d47983 */ /* 0x000f280000300a00 */
[----:B------:R-:W-:Y:S04]  /*1f490*/  STL.64 [R1+0xe0], R232 ;  /* 0x0000e0e801007387 */ /* 0x000fe80000100a00 */
[----:B------:R1:W-:Y:S04]  /*1f4a0*/  STL.64 [R1+0xe8], R234 ;  /* 0x0000e8ea01007387 */ /* 0x0003e80000100a00 */
[----:B-1----:R-:W2:Y:S04]  /*1f4b0*/  LDL.LU.64 R234, [R1+0xfa0] ;  /* 0x000fa00001ea7983 */ /* 0x002ea80000300a00 */
[----:B------:R-:W2:Y:S04]  /*1f4c0*/  LDL.LU.64 R232, [R1+0xf98] ;  /* 0x000f980001e87983 */ /* 0x000ea80000300a00 */
[----:B------:R-:W-:Y:S04]  /*1f4d0*/  STL.64 [R1+0x120], R236 ;  /* 0x000120ec01007387 */ /* 0x000fe80000100a00 */
[----:B------:R1:W-:Y:S01]  /*1f4e0*/  STL.64 [R1+0x128], R238 ;  /* 0x000128ee01007387 */ /* 0x0003e20000100a00 */
[----:B------:R-:W-:Y:S03]  /*1f4f0*/  HMMA.1688.F32.TF32 R204, R204, R64, R244 ;  /* 0x00000040cccc723c */ /* 0x000fe600000810f4 */
        /* <DEDUP_REMOVED lines=8> */
[----:B-1----:R-:W2:Y:S04]  /*1f580*/  LDL.LU.64 R250, [R1+0xf70] ;  /* 0x000f700001fa7983 */ /* 0x002ea80000300a00 */
[----:B------:R-:W2:Y:S04]  /*1f590*/  LDL.LU.64 R248, [R1+0xf68] ;  /* 0x000f680001f87983 */ /* 0x000ea80000300a00 */
[----:B------:R-:W4:Y:S04]  /*1f5a0*/  LDL.LU.64 R246, [R1+0xf60] ;  /* 0x000f600001f67983 */ /* 0x000f280000300a00 */
[----:B------:R-:W4:Y:S04]  /*1f5b0*/  LDL.LU.64 R244, [R1+0xf58] ;  /* 0x000f580001f47983 */ /* 0x000f280000300a00 */
[----:B------:R-:W-:Y:S04]  /*1f5c0*/  STL.64 [R1+0x1a0], R204 ;  /* 0x0001a0cc01007387 */ /* 0x000fe80000100a00 */
[----:B------:R4:W-:Y:S01]  /*1f5d0*/  STL.64 [R1+0x1a8], R206 ;  /* 0x0001a8ce01007387 */ /* 0x0009e20000100a00 */
[C---:B------:R-:W-:Y:S06]  /*1f5e0*/  HMMA.1688.F32.TF32 R132, R224.reuse, R52, R132 ;  /* 0x00000034e084723c */ /* 0x040fec0000081084 */
[----:B------:R-:W-:Y:S06]  /*1f5f0*/  HMMA.1688.F32.TF32 R128, R224, R56, R128 ;  /* 0x00000038e080723c */ /* 0x000fec0000081080 */
[----:B------:R-:W-:Y:S06]  /*1f600*/  HMMA.1688.F32.TF32 R8, R220, R40, R8 ;  /* 0x00000028dc08723c */ /* 0x000fec0000081008 */
[C---:B---3--:R-:W-:Y:S06]  /*1f610*/  HMMA.1688.F32.TF32 R236, R208.reuse, R48, R236 ;  /* 0x00000030d0ec723c */ /* 0x048fec00000810ec */
[C---:B----4-:R-:W-:Y:S06]  /*1f620*/  HMMA.1688.F32.TF32 R204, R208.reuse, R36, R244 ;  /* 0x00000024d0cc723c */ /* 0x050fec00000810f4 */
[----:B--2---:R-:W-:-:S15]  /*1f630*/  HMMA.1688.F32.TF32 R244, R208, R40, R248 ;  /* 0x00000028d0f4723c */ /* 0x004fde00000810f8 */
[----:B------:R-:W-:-:S02]  /*1f640*/  NOP ;  /* 0x0000000000007918 */ /* 0x000fc40000000000 */
[----:B------:R-:W-:Y:S04]  /*1f650*/  STL.64 [R1+0x190], R204 ;  /* 0x000190cc01007387 */ /* 0x000fe80000100a00 */
[----:B------:R1:W-:Y:S02]  /*1f660*/  STL.64 [R1+0x198], R206 ;  /* 0x000198ce01007387 */ /* 0x0003e40000100a00 */
[----:B-1----:R-:W-:Y:S02]  /*1f670*/  HMMA.1688.F32.TF32 R204, R208, R44, R240 ;  /* 0x0000002cd0cc723c */ /* 0x002fe400000810f0 */
[----:B------:R-:W-:Y:S04]  /*1f680*/  STL.64 [R1+0x180], R244 ;  /* 0x000180f401007387 */ /* 0x000fe80000100a00 */
[----:B------:R-:W-:-:S15]  /*1f690*/  STL.64 [R1+0x188], R246 ;  /* 0x000188f601007387 */ /* 0x000fde0000100a00 */
[----:B------:R-:W-:-:S02]  /*1f6a0*/  NOP ;  /* 0x0000000000007918 */ /* 0x000fc40000000000 */
[----:B------:R1:W-:Y:S01]  /*1f6b0*/  STL.64 [R1+0x170], R204 ;  /* 0x000170cc01007387 */ /* 0x0003e20000100a00 */
[----:B------:R-:W-:Y:S01]  /*1f6c0*/  IMAD.MOV.U32 R3, RZ, RZ, R206 ;  /* 0x000000ffff037224 */ /* 0x000fe200078e00ce */
[----:B------:R-:W-:Y:S02]  /*1f6d0*/  MOV R0, R207 ;  /* 0x000000cf00007202 */ /* 0x000fe40000000f00 */
[----:B-1----:R-:W-:Y:S03]  /*1f6e0*/  HMMA.1688.F32.TF32 R204, R208, R52, R232 ;  /* 0x00000034d0cc723c */ /* 0x002fe600000810e8 */
[----:B------:R1:W-:Y:S04]  /*1f6f0*/  STL [R1+0xedc], R0 ;  /* 0x000edc0001007387 */ /* 0x0003e80000100800 */
[----:B------:R2:W-:Y:S04]  /*1f700*/  STL [R1+0xed8], R3 ;  /* 0x000ed80301007387 */ /* 0x0005e80000100800 */
[----:B------:R-:W-:Y:S04]  /*1f710*/  STL.64 [R1+0x160], R236 ;  /* 0x000160ec01007387 */ /* 0x000fe80000100a00 */
[----:B------:R-:W-:Y:S08]  /*1f720*/  STL.64 [R1+0x168], R238 ;  /* 0x000168ee01007387 */ /* 0x000ff00000100a00 */
[----:B------:R3:W-:Y:S01]  /*1f730*/  STL.64 [R1+0x150], R204 ;  /* 0x000150cc01007387 */ /* 0x0007e20000100a00 */
[----:B-1----:R-:W-:-:S02]  /*1f740*/  IMAD.MOV.U32 R0, RZ, RZ, R206 ;  /* 0x000000ffff007224 */ /* 0x002fc400078e00ce */
[----:B--2---:R-:W-:Y:S02]  /*1f750*/  IMAD.MOV.U32 R3, RZ, RZ, R207 ;  /* 0x000000ffff037224 */ /* 0x004fe400078e00cf */
[----:B---3--:R-:W-:Y:S03]  /*1f760*/  HMMA.1688.F32.TF32 R204, R208, R56, R212 ;  /* 0x00000038d0cc723c */ /* 0x008fe600000810d4 */
[----:B------:R-:W-:Y:S04]  /*1f770*/  STL [R1+0xee4], R3 ;  /* 0x000ee40301007387 */ /* 0x000fe80000100800 */
[----:B------:R-:W-:-:S15]  /*1f780*/  STL [R1+0xee0], R0 ;  /* 0x000ee00001007387 */ /* 0x000fde0000100800 */
[----:B------:R-:W-:-:S01]  /*1f790*/  NOP ;  /* 0x0000000000007918 */ /* 0x000fc20000000000 */
[----:B------:R1:W-:Y:S01]  /*1f7a0*/  STL.64 [R1+0x148], R206 ;  /* 0x000148ce01007387 */ /* 0x0003e20000100a00 */
[----:B------:R-:W-:Y:S01]  /*1f7b0*/  MOV R233, R204 ;  /* 0x000000cc00e97202 */ /* 0x000fe20000000f00 */
[----:B------:R-:W-:Y:S02]  /*1f7c0*/  IMAD.MOV.U32 R232, RZ, RZ, R205 ;  /* 0x000000ffffe87224 */ /* 0x000fe400078e00cd */
        /* <DEDUP_REMOVED lines=12> */
[C---:B------:R-:W-:Y:S06]  /*1f890*/  HMMA.1688.F32.TF32 R204, R220.reuse, R36, R4 ;  /* 0x00000024dccc723c */ /* 0x040fec0000081004 */
[C---:B------:R-:W-:Y:S06]  /*1f8a0*/  HMMA.1688.F32.TF32 R4, R220.reuse, R44, R12 ;  /* 0x0000002cdc04723c */ /* 0x040fec000008100c */
[----:B------:R-:W-:Y:S01]  /*1f8b0*/  HMMA.1688.F32.TF32 R244, R220, R64, R32 ;  /* 0x00000040dcf4723c */ /* 0x000fe20000081020 */
[----:B------:R-:W-:-:S05]  /*1f8c0*/  IMAD.MOV.U32 R218, RZ, RZ, R233 ;  /* 0x000000ffffda7224 */ /* 0x000fca00078e00e9 */
[----:B------:R-:W-:Y:S01]  /*1f8d0*/  HMMA.1688.F32.TF32 R248, R224, R36, R148 ;  /* 0x00000024e0f8723c */ /* 0x000fe20000081094 */
[----:B------:R-:W-:-:S05]  /*1f8e0*/  IMAD.MOV.U32 R219, RZ, RZ, R232 ;  /* 0x000000ffffdb7224 */ /* 0x000fca00078e00e8 */
[C---:B------:R-:W-:Y:S01]  /*1f8f0*/  HMMA.1688.F32.TF32 R240, R224.reuse, R40, R144 ;  /* 0x00000028e0f0723c */ /* 0x040fe20000081090 */
[----:B------:R1:W-:Y:S04]  /*1f900*/  STL [R1+0xef4], R212 ;  /* 0x000ef4d401007387 */ /* 0x0003e80000100800 */
[----:B------:R-:W-:Y:S01]  /*1f910*/  LDS R12, [R2+UR7+0xe080] ;  /* 0x00e08007020c7984 */ /* 0x000fe20008000800 */
[----:B------:R-:W-:Y:S01]  /*1f920*/  IMAD.MOV.U32 R229, RZ, RZ, R4 ;  /* 0x000000ffffe57224 */ /* 0x000fe200078e0004 */
[----:B------:R-:W-:Y:S01]  /*1f930*/  MOV R228, R5 ;  /* 0x0000000500e47202 */ /* 0x000fe20000000f00 */
[----:B------:R-:W-:Y:S01]  /*1f940*/  IMAD.MOV.U32 R217, RZ, RZ, R6 ;  /* 0x000000ffffd97224 */ /* 0x000fe200078e0006 */
[----:B------:R-:W-:Y:S01]  /*1f950*/  HMMA.1688.F32.TF32 R236, R224, R44, R140 ;  /* 0x0000002ce0ec723c */ /* 0x000fe2000008108c */
[----:B------:R-:W-:Y:S01]  /*1f960*/  IMAD.MOV.U32 R216, RZ, RZ, R7 ;  /* 0x000000ffffd87224 */ /* 0x000fe200078e0007 */
[----:B------:R-:W-:Y:S04]  /*1f970*/  LDS R14, [R2+UR7+0xf080] ;  /* 0x00f08007020e7984 */ /* 0x000fe80008000800 */
[----:B------:R-:W-:Y:S01]  /*1f980*/  HMMA.1688.F32.TF32 R4, R220, R48, R16 ;  /* 0x00000030dc04723c */ /* 0x000fe20000081010 */
[----:B------:R-:W-:Y:S04]  /*1f990*/  LDS R16, [R2+UR7+0xe000] ;  /* 0x00e0000702107984 */ /* 0x000fe80008000800 */
[----:B------:R-:W-:Y:S04]  /*1f9a0*/  LDS R18, [R2+UR7+0xf000] ;  /* 0x00f0000702127984 */ /* 0x000fe80008000800 */
[----:B------:R-:W-:Y:S04]  /*1f9b0*/  LDS R17, [R252+UR7+0xe000] ;  /* 0x00e00007fc117984 */ /* 0x000fe80008000800 */
[----:B------:R-:W2:Y:S04]  /*1f9c0*/  LDS R19, [R252+UR7+0xf000] ;  /* 0x00f00007fc137984 */ /* 0x000ea80008000800 */
[----:B------:R-:W-:Y:S04]  /*1f9d0*/  LDS R13, [R252+UR7+0xe080] ;  /* 0x00e08007fc0d7984 */ /* 0x000fe80008000800 */
[----:B------:R-:W3:Y:S03]  /*1f9e0*/  LDS R15, [R252+UR7+0xf080] ;  /* 0x00f08007fc0f7984 */ /* 0x000ee60008000800 */
[----:B------:R-:W-:Y:S01]  /*1f9f0*/  MOV R3, R4 ;  /* 0x0000000400037202 */ /* 0x000fe20000000f00 */
[----:B------:R-:W-:Y:S01]  /*1fa00*/  IMAD.MOV.U32 R0, RZ, RZ, R5 ;  /* 0x000000ffff007224 */ /* 0x000fe200078e0005 */
[----:B------:R-:W-:Y:S01]  /*1fa10*/  MOV R230, R7 ;  /* 0x0000000700e67202 */ /* 0x000fe20000000f00 */
[----:B------:R-:W-:-:S02]  /*1fa20*/  IMAD.MOV.U32 R231, RZ, RZ, R6 ;  /* 0x000000ffffe77224 */ /* 0x000fc400078e0006 */
[----:B------:R-:W-:Y:S01]  /*1fa30*/  HMMA.1688.F32.TF32 R4, R220, R52, R20 ;  /* 0x00000034dc04723c */ /* 0x000fe20000081014 */
[----:B------:R-:W-:Y:S05]  /*1fa40*/  STL [R1+0xef0], R213 ;  /* 0x000ef0d501007387 */ /* 0x000fea0000100800 */
[----:B------:R-:W-:Y:S01]  /*1fa50*/  HMMA.1688.F32.TF32 R232, R224, R48, R136 ;  /* 0x00000030e0e8723c */ /* 0x000fe20000081088 */
[----:B------:R4:W-:Y:S01]  /*1fa60*/  STL [R1+0xeec], R214 ;  /* 0x000eecd601007387 */ /* 0x0009e20000100800 */
[----:B------:R-:W-:Y:S01]  /*1fa70*/  MOV R140, R218 ;  /* 0x000000da008c7202 */ /* 0x000fe20000000f00 */
[----:B------:R-:W-:Y:S01]  /*1fa80*/  IMAD.MOV.U32 R141, RZ, RZ, R219 ;  /* 0x000000ffff8d7224 */ /* 0x000fe200078e00db */
[----:B------:R-:W3:Y:S01]  /*1fa90*/  LDC R49, c[0x0][0x230] ;  /* 0x00008c00ff317b82 */ /* 0x000ee20000000800 */
[----:B------:R2:W-:Y:S04]  /*1faa0*/  STL [R1+0xee8], R215 ;  /* 0x000ee8d701007387 */ /* 0x0005e80000100800 */
[----:B------:R3:W-:Y:S04]  /*1fab0*/  STL [R1+0xf04], R208 ;  /* 0x000f04d001007387 */ /* 0x0007e80000100800 */
[----:B------:R3:W-:Y:S05]  /*1fac0*/  STL [R1+0xf00], R209 ;  /* 0x000f00d101007387 */ /* 0x0007ea0000100800 */
[----:B-1----:R-:W-:Y:S01]  /*1fad0*/  IMAD.MOV.U32 R212, RZ, RZ, R4 ;  /* 0x000000ffffd47224 */ /* 0x002fe200078e0004 */
[----:B----4-:R-:W-:Y:S01]  /*1fae0*/  MOV R214, R6 ;  /* 0x0000000600d67202 */ /* 0x010fe20000000f00 */
[----:B------:R-:W-:Y:S01]  /*1faf0*/  IMAD.MOV.U32 R213, RZ, RZ, R5 ;  /* 0x000000ffffd57224 */ /* 0x000fe200078e0005 */
[----:B--2---:R-:W-:Y:S01]  /*1fb00*/  HMMA.1688.F32.TF32 R32, R16, R38, R68 ;  /* 0x000000261020723c */ /* 0x004fe20000081044 */
[----:B------:R-:W-:Y:S01]  /*1fb10*/  IMAD.MOV.U32 R215, RZ, RZ, R7 ;  /* 0x000000ffffd77224 */ /* 0x000fe200078e0007 */
[----:B------:R1:W-:Y:S04]  /*1fb20*/  STL [R1+0xefc], R210 ;  /* 0x000efcd201007387 */ /* 0x0003e80000100800 */
[----:B------:R-:W-:Y:S01]  /*1fb30*/  HMMA.1688.F32.TF32 R4, R220, R56, R24 ;  /* 0x00000038dc04723c */ /* 0x000fe20000081018 */
[----:B------:R-:W-:Y:S05]  /*1fb40*/  STL [R1+0xef8], R211 ;  /* 0x000ef8d301007387 */ /* 0x000fea0000100800 */
[C---:B------:R-:W-:Y:S01]  /*1fb50*/  HMMA.1688.F32.TF32 R24, R16.reuse, R42, R72 ;  /* 0x0000002a1018723c */ /* 0x040fe20000081048 */
[----:B------:R-:W-:Y:S05]  /*1fb60*/  STL.64 [R1+0xeb8], R206 ;  /* 0x000eb8ce01007387 */ /* 0x000fea0000100a00 */
[----:B------:R-:W-:Y:S01]  /*1fb70*/  HMMA.1688.F32.TF32 R20, R16, R46, R76 ;  /* 0x0000002e1014723c */ /* 0x000fe2000008104c */
        /* <DEDUP_REMOVED lines=17> */
[----:B------:R2:W-:Y:S04]  /*1fc90*/  STL.64 [R1+0x210], R24 ;  /* 0x0002101801007387 */ /* 0x0005e80000100a00 */
[----:B------:R4:W-:Y:S01]  /*1fca0*/  STL.64 [R1+0x218], R26 ;  /* 0x0002181a01007387 */ /* 0x0009e20000100a00 */
[----:B---3--:R-:W-:-:S03]  /*1fcb0*/  IMAD.MOV.U32 R208, RZ, RZ, R4 ;  /* 0x000000ffffd07224 */ /* 0x008fc600078e0004 */
[----:B------:R3:W-:Y:S01]  /*1fcc0*/  STL.64 [R1+0x200], R20 ;  /* 0x0002001401007387 */ /* 0x0007e20000100a00 */
[----:B------:R-:W-:Y:S01]  /*1fcd0*/  MOV R209, R5 ;  /* 0x0000000500d17202 */ /* 0x000fe20000000f00 */
[----:B-1----:R-:W-:Y:S02]  /*1fce0*/  IMAD.MOV.U32 R210, RZ, RZ, R6 ;  /* 0x000000ffffd27224 */ /* 0x002fe400078e0006 */
[----:B------:R1:W-:Y:S01]  /*1fcf0*/  STL.64 [R1+0x208], R22 ;  /* 0x0002081601007387 */ /* 0x0003e20000100a00 */
[----:B--2---:R-:W-:Y:S01]  /*1fd00*/  MOV R24, R91 ;  /* 0x0000005b00187202 */ /* 0x004fe20000000f00 */
[----:B------:R-:W-:Y:S02]  /*1fd10*/  IMAD.MOV.U32 R25, RZ, RZ, R84 ;  /* 0x000000ffff197224 */ /* 0x000fe400078e0054 */
[----:B------:R-:W2:Y:S01]  /*1fd20*/  LDL.LU R91, [R1+0xf54] ;  /* 0x000f5400015b7983 */ /* 0x000ea20000300800 */
[----:B------:R-:W-:Y:S01]  /*1fd30*/  IMAD.MOV.U32 R211, RZ, RZ, R7 ;  /* 0x000000ffffd37224 */ /* 0x000fe200078e0007 */
[----:B----4-:R-:W-:Y:S01]  /*1fd40*/  MOV R27, R86 ;  /* 0x00000056001b7202 */ /* 0x010fe20000000f00 */
[----:B------:R-:W-:Y:S01]  /*1fd50*/  IMAD.MOV.U32 R26, RZ, RZ, R85 ;  /* 0x000000ffff1a7224 */ /* 0x000fe200078e0055 */
[----:B------:R-:W4:Y:S01]  /*1fd60*/  LDL.LU R84, [R1+0xf50] ;  /* 0x000f500001547983 */ /* 0x000f220000300800 */
[----:B------:R-:W-:Y:S03]  /*1fd70*/  HMMA.1688.F32.TF32 R4, R220, R60, R28 ;  /* 0x0000003cdc04723c */ /* 0x000fe6000008101c */
[----:B------:R-:W4:Y:S04]  /*1fd80*/  LDL.LU R85, [R1+0xf4c] ;  /* 0x000f4c0001557983 */ /* 0x000f280000300800 */
[----:B------:R-:W4:Y:S01]  /*1fd90*/  LDL.LU R86, [R1+0xf48] ;  /* 0x000f480001567983 */ /* 0x000f220000300800 */
[----:B------:R-:W-:Y:S01]  /*1fda0*/  IMAD.MOV.U32 R220, RZ, RZ, R87 ;  /* 0x000000ffffdc7224 */ /* 0x000fe200078e0057 */
[----:B------:R-:W-:Y:S01]  /*1fdb0*/  MOV R222, R81 ;  /* 0x0000005100de7202 */ /* 0x000fe20000000f00 */
[----:B------:R-:W-:Y:S01]  /*1fdc0*/  IMAD.MOV.U32 R221, RZ, RZ, R80 ;  /* 0x000000ffffdd7224 */ /* 0x000fe200078e0050 */
[----:B------:R-:W4:Y:S01]  /*1fdd0*/  LDL.LU R87, [R1+0xf44] ;  /* 0x000f440001577983 */ /* 0x000f220000300800 */
[----:B------:R-:W-:-:S03]  /*1fde0*/  IMAD.MOV.U32 R223, RZ, RZ, R82 ;  /* 0x000000ffffdf7224 */ /* 0x000fc600078e0052 */
[----:B------:R-:W2:Y:S01]  /*1fdf0*/  LDL.LU R80, [R1+0xf40] ;  /* 0x000f400001507983 */ /* 0x000ea20000300800 */
[----:B------:R-:W-:Y:S01]  /*1fe00*/  IMAD.MOV.U32 R244, RZ, RZ, R83 ;  /* 0x000000fffff47224 */ /* 0x000fe200078e0053 */
[----:B------:R-:W-:Y:S02]  /*1fe10*/  MOV R245, R62 ;  /* 0x0000003e00f57202 */ /* 0x000fe40000000f00 */
[----:B------:R-:W2:Y:S01]  /*1fe20*/  LDL.LU R81, [R1+0xf3c] ;  /* 0x000f3c0001517983 */ /* 0x000ea20000300800 */
[----:B------:R-:W-:-:S03]  /*1fe30*/  IMAD.MOV.U32 R246, RZ, RZ, R58 ;  /* 0x000000fffff67224 */ /* 0x000fc600078e003a */
[----:B------:R-:W2:Y:S01]  /*1fe40*/  LDL.LU R82, [R1+0xf38] ;  /* 0x000f380001527983 */ /* 0x000ea20000300800 */
[----:B------:R-:W-:-:S03]  /*1fe50*/  IMAD.MOV.U32 R247, RZ, RZ, R54 ;  /* 0x000000fffff77224 */ /* 0x000fc600078e0036 */
[----:B------:R-:W2:Y:S04]  /*1fe60*/  LDL.LU R83, [R1+0xf34] ;  /* 0x000f340001537983 */ /* 0x000ea80000300800 */
[----:B------:R-:W2:Y:S04]  /*1fe70*/  LDL.LU R62, [R1+0xf30] ;  /* 0x000f3000013e7983 */ /* 0x000ea80000300800 */
[----:B------:R-:W2:Y:S04]  /*1fe80*/  LDL.LU R58, [R1+0xf2c] ;  /* 0x000f2c00013a7983 */ /* 0x000ea80000300800 */
[----:B------:R-:W4:Y:S01]  /*1fe90*/  LDL.LU R54, [R1+0xf28] ;  /* 0x000f280001367983 */ /* 0x000f220000300800 */
[----:B---3--:R-:W-:-:S03]  /*1fea0*/  MOV R20, R55 ;  /* 0x0000003700147202 */ /* 0x008fc60000000f00 */
[----:B------:R-:W3:Y:S01]  /*1feb0*/  LDL.LU R148, [R1+0x10] ;  /* 0x0000100001947983 */ /* 0x000ee20000300800 */
[----:B------:R-:W-:-:S03]  /*1fec0*/  IMAD.MOV.U32 R21, RZ, RZ, R50 ;  /* 0x000000ffff157224 */ /* 0x000fc600078e0032 */
[----:B------:R-:W3:Y:S01]  /*1fed0*/  LDL.LU R149, [R1+0x14] ;  /* 0x0000140001957983 */ /* 0x000ee20000300800 */
[----:B-1----:R-:W-:-:S03]  /*1fee0*/  IMAD.MOV.U32 R22, RZ, RZ, R51 ;  /* 0x000000ffff167224 */ /* 0x002fc600078e0033 */
[----:B------:R-:W3:Y:S04]  /*1fef0*/  LDL.LU R150, [R1+0x18] ;  /* 0x0000180001967983 */ /* 0x000ee80000300800 */
[----:B------:R-:W3:Y:S04]  /*1ff00*/  LDL.LU R151, [R1+0x1c] ;  /* 0x00001c0001977983 */ /* 0x000ee80000300800 */
[----:B------:R-:W4:Y:S04]  /*1ff10*/  LDL.LU R55, [R1+0xf24] ;  /* 0x000f240001377983 */ /* 0x000f280000300800 */
[----:B------:R-:W2:Y:S01]  /*1ff20*/  LDL.LU R50, [R1+0xf20] ;  /* 0x000f200001327983 */ /* 0x000ea20000300800 */
[----:B------:R-:W-:-:S03]  /*1ff30*/  MOV R23, R59 ;  /* 0x0000003b00177202 */ /* 0x000fc60000000f00 */
[----:B------:R-:W2:Y:S04]  /*1ff40*/  LDL.LU R51, [R1+0xf1c] ;  /* 0x000f1c0001337983 */ /* 0x000ea80000300800 */
[----:B------:R-:W3:Y:S01]  /*1ff50*/  LDL.LU R59, [R1+0xf18] ;  /* 0x000f1800013b7983 */ /* 0x000ee20000300800 */
[----:B------:R-:W-:Y:S01]  /*1ff60*/  IMAD.MOV.U32 R32, RZ, RZ, R63 ;  /* 0x000000ffff207224 */ /* 0x000fe200078e003f */
[----:B------:R-:W-:Y:S01]  /*1ff70*/  MOV R34, R67 ;  /* 0x0000004300227202 */ /* 0x000fe20000000f00 */
[----:B------:R-:W-:Y:S01]  /*1ff80*/  IMAD.MOV.U32 R33, RZ, RZ, R66 ;  /* 0x000000ffff217224 */ /* 0x000fe200078e0042 */
[----:B------:R-:W3:Y:S01]  /*1ff90*/  LDL.LU R63, [R1+0xf14] ;  /* 0x000f1400013f7983 */ /* 0x000ee20000300800 */
[----:B------:R-:W-:-:S03]  /*1ffa0*/  IMAD.MOV.U32 R35, RZ, RZ, R103 ;  /* 0x000000ffff237224 */ /* 0x000fc600078e0067 */
[----:B------:R-:W3:Y:S04]  /*1ffb0*/  LDL.LU R66, [R1+0xf10] ;  /* 0x000f100001427983 */ /* 0x000ee80000300800 */
[----:B------:R-:W3:Y:S04]  /*1ffc0*/  LDL.LU R67, [R1+0xf0c] ;  /* 0x000f0c0001437983 */ /* 0x000ee80000300800 */
[----:B------:R-:W3:Y:S01]  /*1ffd0*/  LDL.LU R103, [R1+0xf08] ;  /* 0x000f080001677983 */ /* 0x000ee20000300800 */
        /* <DEDUP_REMOVED lines=10> */
[C---:B----4-:R-:W-:Y:S06]  /*20080*/  HMMA.1688.F32.TF32 R72, R16.reuse, R54, R84 ;  /* 0x000000361048723c */ /* 0x050fec0000081054 */
[C---:B--2---:R-:W-:Y:S06]  /*20090*/  HMMA.1688.F32.TF32 R76, R16.reuse, R50, R80 ;  /* 0x00000032104c723c */ /* 0x044fec0000081050 */
[----:B---3--:R-:W-:-:S15]  /*200a0*/  HMMA.1688.F32.TF32 R68, R16, R58, R88 ;  /* 0x0000003a1044723c */ /* 0x008fde0000081058 */
[----:B------:R-:W-:-:S02]  /*200b0*/  NOP ;  /* 0x0000000000007918 */ /* 0x000fc40000000000 */
[----:B------:R-:W-:Y:S04]  /*200c0*/  STL.64 [R1+0x1f0], R76 ;  /* 0x0001f04c01007387 */ /* 0x000fe80000100a00 */
[----:B------:R-:W-:Y:S04]  /*200d0*/  STL.64 [R1+0x1f8], R78 ;  /* 0x0001f84e01007387 */ /* 0x000fe80000100a00 */
[----:B------:R-:W-:Y:S04]  /*200e0*/  STL.64 [R1+0x1e0], R72 ;  /* 0x0001e04801007387 */ /* 0x000fe80000100a00 */
[----:B------:R-:W-:Y:S04]  /*200f0*/  STL.64 [R1+0x1e8], R74 ;  /* 0x0001e84a01007387 */ /* 0x000fe80000100a00 */
[----:B------:R-:W-:Y:S04]  /*20100*/  STL.64 [R1+0x1d0], R68 ;  /* 0x0001d04401007387 */ /* 0x000fe80000100a00 */
[----:B------:R-:W-:Y:S04]  /*20110*/  STL.64 [R1+0x1d8], R70 ;  /* 0x0001d84601007387 */ /* 0x000fe80000100a00 */
[----:B------:R-:W2:Y:S04]  /*20120*/  LDL.LU R208, [R1+0xf04] ;  /* 0x000f040001d07983 */ /* 0x000ea80000300800 */
        /* <DEDUP_REMOVED lines=21> */
[----:B------:R-:W-:Y:S04]  /*20280*/  LDS R4, [R2+UR7+0xe180] ;  /* 0x00e1800702047984 */ /* 0x000fe80008000800 */
[----:B------:R-:W-:Y:S04]  /*20290*/  LDS R6, [R2+UR7+0xf180] ;  /* 0x00f1800702067984 */ /* 0x000fe80008000800 */
[----:B------:R-:W-:Y:S04]  /*202a0*/  LDS R5, [R252+UR7+0xe180] ;  /* 0x00e18007fc057984 */ /* 0x000fe80008000800 */
[----:B------:R-:W1:Y:S04]  /*202b0*/  LDS R7, [R252+UR7+0xf180] ;  /* 0x00f18007fc077984 */ /* 0x000e680008000800 */
[----:B------:R-:W4:Y:S04]  /*202c0*/  LDL.LU R142, [R1+0x148] ;  /* 0x00014800018e7983 */ /* 0x000f280000300800 */
[----:B------:R-:W4:Y:S04]  /*202d0*/  LDL.LU R143, [R1+0x14c] ;  /* 0x00014c00018f7983 */ /* 0x000f280000300800 */
[----:B------:R-:W4:Y:S04]  /*202e0*/  LDL.LU R136, [R1+0x150] ;  /* 0x0001500001887983 */ /* 0x000f280000300800 */
[----:B------:R-:W4:Y:S01]  /*202f0*/  LDL.LU R137, [R1+0x154] ;  /* 0x0001540001897983 */ /* 0x000f220000300800 */
[----:B------:R-:W-:Y:S01]  /*20300*/  IMAD.MOV.U32 R132, RZ, RZ, R207 ;  /* 0x000000ffff847224 */ /* 0x000fe200078e00cf */
[----:B------:R-:W-:Y:S01]  /*20310*/  MOV R134, R205 ;  /* 0x000000cd00867202 */ /* 0x000fe20000000f00 */
[----:B------:R-:W-:Y:S01]  /*20320*/  IMAD.MOV.U32 R133, RZ, RZ, R206 ;  /* 0x000000ffff857224 */ /* 0x000fe200078e00ce */
[----:B------:R-:W-:Y:S01]  /*20330*/  HMMA.1688.F32.TF32 R92, R16, R62, R92 ;  /* 0x0000003e105c723c */ /* 0x000fe2000008105c */
[----:B------:R-:W-:-:S05]  /*20340*/  IMAD.MOV.U32 R135, RZ, RZ, R204 ;  /* 0x000000ffff877224 */ /* 0x000fca00078e00cc */
        /* <DEDUP_REMOVED lines=15> */
[C---:B------:R-:W-:Y:S06]  /*20440*/  HMMA.1688.F32.TF32 R188, R8.reuse, R62, R188 ;  /* 0x0000003e08bc723c */ /* 0x040fec00000810bc */
[----:B------:R-:W-:Y:S06]  /*20450*/  HMMA.1688.F32.TF32 R192, R8, R66, R192 ;  /* 0x0000004208c0723c */ /* 0x000fec00000810c0 */
[C---:B------:R-:W-:Y:S06]  /*20460*/  HMMA.1688.F32.TF32 R196, R4.reuse, R38, R196 ;  /* 0x0000002604c4723c */ /* 0x040fec00000810c4 */
[C---:B------:R-:W-:Y:S06]  /*20470*/  HMMA.1688.F32.TF32 R200, R4.reuse, R42, R200 ;  /* 0x0000002a04c8723c */ /* 0x040fec00000810c8 */
[C---:B------:R-:W-:Y:S01]  /*20480*/  HMMA.1688.F32.TF32 R8, R4.reuse, R46, R148 ;  /* 0x0000002e0408723c */ /* 0x040fe20000081094 */
[----:B------:R-:W-:Y:S01]  /*20490*/  MOV R235, R216 ;  /* 0x000000d800eb7202 */ /* 0x000fe20000000f00 */
[----:B------:R-:W-:Y:S01]  /*204a0*/  IMAD.MOV.U32 R234, RZ, RZ, R217 ;  /* 0x000000ffffea7224 */ /* 0x000fe200078e00d9 */
[----:B------:R-:W-:Y:S03]  /*204b0*/  LDS R148, [R2+UR7+0xe280] ;  /* 0x00e2800702947984 */ /* 0x000fe60008000800 */
[C---:B------:R-:W-:Y:S01]  /*204c0*/  HMMA.1688.F32.TF32 R12, R4.reuse, R50, R244 ;  /* 0x00000032040c723c */ /* 0x040fe200000810f4 */
[----:B------:R-:W-:Y:S04]  /*204d0*/  LDS R150, [R2+UR7+0xf280] ;  /* 0x00f2800702967984 */ /* 0x000fe80008000800 */
[----:B------:R-:W-:Y:S01]  /*204e0*/  LDS R149, [R252+UR7+0xe280] ;  /* 0x00e28007fc957984 */ /* 0x000fe20008000800 */
[C---:B------:R-:W-:Y:S06]  /*204f0*/  HMMA.1688.F32.TF32 R16, R4.reuse, R54, R220 ;  /* 0x000000360410723c */ /* 0x040fec00000810dc */
[C---:B------:R-:W-:Y:S06]  /*20500*/  HMMA.1688.F32.TF32 R20, R4.reuse, R58, R20 ;  /* 0x0000003a0414723c */ /* 0x040fec0000081014 */
[C---:B------:R-:W-:Y:S01]  /*20510*/  HMMA.1688.F32.TF32 R24, R4.reuse, R62, R24 ;  /* 0x0000003e0418723c */ /* 0x040fe20000081018 */
[----:B------:R-:W-:Y:S05]  /*20520*/  LDS R151, [R252+UR7+0xf280] ;  /* 0x00f28007fc977984 */ /* 0x000fea0008000800 */
[----:B------:R-:W-:Y:S01]  /*20530*/  HMMA.1688.F32.TF32 R4, R4, R66, R32 ;  /* 0x000000420404723c */ /* 0x000fe20000081020 */
[----:B------:R-:W-:Y:S01]  /*20540*/  IMAD.MOV.U32 R247, RZ, RZ, R28 ;  /* 0x000000fffff77224 */ /* 0x000fe200078e001c */
[----:B------:R-:W-:Y:S01]  /*20550*/  MOV R245, R30 ;  /* 0x0000001e00f57202 */ /* 0x000fe20000000f00 */
[----:B------:R-:W-:-:S02]  /*20560*/  IMAD.MOV.U32 R246, RZ, RZ, R29 ;  /* 0x000000fffff67224 */ /* 0x000fc400078e001d */
[----:B------:R-:W-:Y:S02]  /*20570*/  IMAD.MOV.U32 R244, RZ, RZ, R31 ;  /* 0x000000fffff47224 */ /* 0x000fe400078e001f */
[----:B--2---:R-:W-:Y:S02]  /*20580*/  IMAD.MOV.U32 R207, RZ, RZ, R208 ;  /* 0x000000ffffcf7224 */ /* 0x004fe400078e00d0 */
[----:B---3--:R-:W-:Y:S01]  /*20590*/  IMAD.MOV.U32 R206, RZ, RZ, R209 ;  /* 0x000000ffffce7224 */ /* 0x008fe200078e00d1 */
[----:B----4-:R-:W-:Y:S01]  /*205a0*/  MOV R205, R210 ;  /* 0x000000d200cd7202 */ /* 0x010fe20000000f00 */
[----:B------:R-:W-:Y:S01]  /*205b0*/  IMAD.MOV.U32 R204, RZ, RZ, R211 ;  /* 0x000000ffffcc7224 */ /* 0x000fe200078e00d3 */
[----:B------:R-:W-:Y:S01]  /*205c0*/  MOV R139, R3 ;  /* 0x00000003008b7202 */ /* 0x000fe20000000f00 */
[----:B------:R-:W-:Y:S02]  /*205d0*/  IMAD.MOV.U32 R138, RZ, RZ, R0 ;  /* 0x000000ffff8a7224 */ /* 0x000fe400078e0000 */
        /* <DEDUP_REMOVED lines=58> */
[----:B------:R-:W-:Y:S04]  /*20980*/  LDS R212, [R2+UR7+0xe200] ;  /* 0x00e2000702d47984 */ /* 0x000fe80008000800 */
[----:B------:R-:W-:Y:S04]  /*20990*/  LDS R214, [R2+UR7+0xf200] ;  /* 0x00f2000702d67984 */ /* 0x000fe80008000800 */
[----:B------:R-:W-:Y:S04]  /*209a0*/  LDS R213, [R252+UR7+0xe200] ;  /* 0x00e20007fcd57984 */ /* 0x000fe80008000800 */
[----:B------:R-:W4:Y:S01]  /*209b0*/  LDS R215, [R252+UR7+0xf200] ;  /* 0x00f20007fcd77984 */ /* 0x000f220008000800 */
[----:B------:R-:W-:Y:S01]  /*209c0*/  MOV R232, R229 ;  /* 0x000000e500e87202 */ /* 0x000fe20000000f00 */
[----:B------:R-:W-:-:S02]  /*209d0*/  IMAD.MOV.U32 R233, RZ, RZ, R228 ;  /* 0x000000ffffe97224 */ /* 0x000fc400078e00e4 */
[----:B------:R-:W-:Y:S02]  /*209e0*/  IMAD.MOV.U32 R238, RZ, RZ, R231 ;  /* 0x000000ffffee7224 */ /* 0x000fe400078e00e7 */
[----:B------:R-:W-:Y:S01]  /*209f0*/  IMAD.MOV.U32 R239, RZ, RZ, R230 ;  /* 0x000000ffffef7224 */ /* 0x000fe200078e00e6 */
[C---:B-1----:R-:W-:Y:S01]  /*20a00*/  HMMA.1688.F32.TF32 R132, R224.reuse, R42, R132 ;  /* 0x0000002ae084723c */ /* 0x042fe20000081084 */
[----:B------:R-:W-:Y:S04]  /*20a10*/  LDS R231, [R252+UR7+0xf380] ;  /* 0x00f38007fce77984 */ /* 0x000fe80008000800 */
[----:B------:R-:W-:Y:S01]  /*20a20*/  LDS R229, [R252+UR7+0xe380] ;  /* 0x00e38007fce57984 */ /* 0x000fe20008000800 */
[C---:B------:R-:W-:Y:S03]  /*20a30*/  HMMA.1688.F32.TF32 R232, R224.reuse, R46, R232 ;  /* 0x0000002ee0e8723c */ /* 0x040fe600000810e8 */
[----:B------:R-:W-:Y:S03]  /*20a40*/  LDS R228, [R2+UR7+0xe380] ;  /* 0x00e3800702e47984 */ /* 0x000fe60008000800 */
[C---:B------:R-:W-:Y:S01]  /*20a50*/  HMMA.1688.F32.TF32 R236, R224.reuse, R50, R236 ;  /* 0x00000032e0ec723c */ /* 0x040fe200000810ec */
[----:B------:R-:W1:Y:S05]  /*20a60*/  LDS R230, [R2+UR7+0xf380] ;  /* 0x00f3800702e67984 */ /* 0x000e6a0008000800 */
[C---:B------:R-:W-:Y:S06]  /*20a70*/  HMMA.1688.F32.TF32 R240, R224.reuse, R54, R240 ;  /* 0x00000036e0f0723c */ /* 0x040fec00000810f0 */
[----:B------:R-:W-:Y:S06]  /*20a80*/  HMMA.1688.F32.TF32 R248, R224, R58, R248 ;  /* 0x0000003ae0f8723c */ /* 0x000fec00000810f8 */
[C---:B------:R-:W-:Y:S06]  /*20a90*/  HMMA.1688.F32.TF32 R136, R148.reuse, R54, R136 ;  /* 0x000000369488723c */ /* 0x040fec0000081088 */
[C---:B------:R-:W-:Y:S06]  /*20aa0*/  HMMA.1688.F32.TF32 R140, R148.reuse, R58, R140 ;  /* 0x0000003a948c723c */ /* 0x040fec000008108c */
[----:B------:R-:W-:Y:S01]  /*20ab0*/  HMMA.1688.F32.TF32 R144, R148, R62, R144 ;  /* 0x0000003e9490723c */ /* 0x000fe20000081090 */
[----:B--2---:R-:W-:-:S02]  /*20ac0*/  IMAD.MOV.U32 R87, RZ, RZ, R0 ;  /* 0x000000ffff577224 */ /* 0x004fc400078e0000 */
[----:B---3--:R-:W-:Y:S02]  /*20ad0*/  IMAD.MOV.U32 R86, RZ, RZ, R3 ;  /* 0x000000ffff567224 */ /* 0x008fe400078e0003 */
[----:B------:R-:W2:Y:S04]  /*20ae0*/  LDL.LU R3, [R1+0xed4] ;  /* 0x000ed40001037983 */ /* 0x000ea80000300800 */
[----:B------:R-:W3:Y:S01]  /*20af0*/  LDL.LU R0, [R1+0xed0] ;  /* 0x000ed00001007983 */ /* 0x000ee20000300800 */
[----:B------:R-:W-:Y:S06]  /*20b00*/  HMMA.1688.F32.TF32 R244, R224, R62, R244 ;  /* 0x0000003ee0f4723c */ /* 0x000fec00000810f4 */
[C---:B----4-:R-:W-:Y:S06]  /*20b10*/  HMMA.1688.F32.TF32 R88, R148.reuse, R50, R88 ;  /* 0x000000329458723c */ /* 0x050fec0000081058 */
        /* <DEDUP_REMOVED lines=10> */
[----:B------:R-:W4:Y:S04]  /*20bc0*/  LDL.LU.64 R130, [R1+0xec8] ;  /* 0x000ec80001827983 */ /* 0x000f280000300a00 */
[----:B------:R-:W4:Y:S01]  /*20bd0*/  LDL.LU.64 R128, [R1+0xec0] ;  /* 0x000ec00001807983 */ /* 0x000f220000300a00 */
[C---:B------:R-:W-:Y:S06]  /*20be0*/  HMMA.1688.F32.TF32 R84, R148.reuse, R46, R84 ;  /* 0x0000002e9454723c */ /* 0x040fec0000081054 */
[----:B------:R-:W-:Y:S01]  /*20bf0*/  HMMA.1688.F32.TF32 R148, R148, R66, R204 ;  /* 0x000000429494723c */ /* 0x000fe200000810cc */
[----:B------:R-:W2:Y:S04]  /*20c00*/  LDL.LU.64 R206, [R1+0xeb8] ;  /* 0x000eb80001ce7983 */ /* 0x000ea80000300a00 */
[----:B------:R-:W2:Y:S04]  /*20c10*/  LDL.LU.64 R204, [R1+0xeb0] ;  /* 0x000eb00001cc7983 */ /* 0x000ea80000300a00 */
[----:B------:R-:W3:Y:S04]  /*20c20*/  LDL R45, [R1+0xddc] ;  /* 0x000ddc00012d7983 */ /* 0x000ee80000100800 */
[----:B------:R-:W3:Y:S04]  /*20c30*/  LDL.LU R44, [R1+0x3c0] ;  /* 0x0003c000012c7983 */ /* 0x000ee80000300800 */
[----:B------:R-:W-:Y:S04]  /*20c40*/  STL.64 [R1], R132 ;  /* 0x0000008401007387 */ /* 0x000fe80000100a00 */
[----:B------:R1:W-:Y:S04]  /*20c50*/  STL.64 [R1+0x8], R134 ;  /* 0x0000088601007387 */ /* 0x0003e80000100a00 */
[----:B-1----:R-:W4:Y:S04]  /*20c60*/  LDL.LU.64 R134, [R1+0xea8] ;  /* 0x000ea80001867983 */ /* 0x002f280000300a00 */
        /* <DEDUP_REMOVED lines=20> */
[----:B------:R-:W3:Y:S01]  /*20db0*/  LDL.LU.64 R244, [R1+0xe50] ;  /* 0x000e500001f47983 */ /* 0x000ee20000300a00 */
[-C--:B--2---:R-:W-:Y:S06]  /*20dc0*/  HMMA.1688.F32.TF32 R204, R224, R38.reuse, R204 ;  /* 0x00000026e0cc723c */ /* 0x084fec00000810cc */
[----:B----4-:R-:W-:Y:S06]  /*20dd0*/  HMMA.1688.F32.TF32 R36, R228, R38, R248 ;  /* 0x00000026e424723c */ /* 0x010fec00000810f8 */
[----:B---3--:R-:W-:Y:S01]  /*20de0*/  HMMA.1688.F32.TF32 R224, R224, R66, R244 ;  /* 0x00000042e0e0723c */ /* 0x008fe200000810f4 */
[----:B------:R-:W5:Y:S04]  /*20df0*/  LDL.LU.64 R246, [R1+0xe48] ;  /* 0x000e480001f67983 */ /* 0x000f680000300a00 */
[----:B------:R-:W2:-:S15]  /*20e00*/  LDL.LU.64 R244, [R1+0xe40] ;  /* 0x000e400001f47983 */ /* 0x000e9e0000300a00 */
[----:B------:R-:W-:-:S03]  /*20e10*/  NOP ;  /* 0x0000000000007918 */ /* 0x000fc60000000000 */
[----:B------:R-:W-:Y:S04]  /*20e20*/  STL.64 [R1+0xc0], R224 ;  /* 0x0000c0e001007387 */ /* 0x000fe80000100a00 */
[----:B------:R1:W-:Y:S04]  /*20e30*/  STL.64 [R1+0xc8], R226 ;  /* 0x0000c8e201007387 */ /* 0x0003e80000100a00 */
[----:B------:R-:W-:Y:S04]  /*20e40*/  STL.64 [R1+0xa0], R36 ;  /* 0x0000a02401007387 */ /* 0x000fe80000100a00 */
[----:B------:R3:W-:Y:S01]  /*20e50*/  STL.64 [R1+0xa8], R38 ;  /* 0x0000a82601007387 */ /* 0x0007e20000100a00 */
[C---:B-1----:R-:W-:Y:S06]  /*20e60*/  HMMA.1688.F32.TF32 R224, R228.reuse, R42, R240 ;  /* 0x0000002ae4e0723c */ /* 0x042fec00000810f0 */
[C---:B------:R-:W-:Y:S06]  /*20e70*/  HMMA.1688.F32.TF32 R40, R228.reuse, R46, R236 ;  /* 0x0000002ee428723c */ /* 0x040fec00000810ec */
[C---:B---3--:R-:W-:Y:S11]  /*20e80*/  HMMA.1688.F32.TF32 R36, R228.reuse, R50, R232 ;  /* 0x00000032e424723c */ /* 0x048ff600000810e8 */
[----:B------:R-:W-:Y:S04]  /*20e90*/  STL.64 [R1+0x70], R224 ;  /* 0x000070e001007387 */ /* 0x000fe80000100a00 */
[----:B------:R-:W-:Y:S04]  /*20ea0*/  STL.64 [R1+0x78], R226 ;  /* 0x000078e201007387 */ /* 0x000fe80000100a00 */
[----:B------:R1:W-:Y:S04]  /*20eb0*/  STL.64 [R1+0x60], R40 ;  /* 0x0000602801007387 */ /* 0x0003e80000100a00 */
[----:B------:R-:W-:Y:S04]  /*20ec0*/  STL.64 [R1+0x68], R42 ;  /* 0x0000682a01007387 */ /* 0x000fe80000100a00 */
[----:B------:R-:W-:Y:S04]  /*20ed0*/  STL.64 [R1+0x40], R36 ;  /* 0x0000402401007387 */ /* 0x000fe80000100a00 */
[----:B------:R3:W-:Y:S04]  /*20ee0*/  STL.64 [R1+0x48], R38 ;  /* 0x0000482601007387 */ /* 0x0007e80000100a00 */
[----:B-1----:R-:W4:Y:S01]  /*20ef0*/  LDL.LU R41, [R1+0xd90] ;  /* 0x000d900001297983 */ /* 0x002f220000300800 */
[C---:B---3--:R-:W-:Y:S06]  /*20f00*/  HMMA.1688.F32.TF32 R36, R228.reuse, R54, R132 ;  /* 0x00000036e424723c */ /* 0x048fec0000081084 */
[----:B------:R-:W-:-:S15]  /*20f10*/  HMMA.1688.F32.TF32 R52, R228, R58, R128 ;  /* 0x0000003ae434723c */ /* 0x000fde0000081080 */
[----:B------:R-:W-:-:S02]  /*20f20*/  NOP ;  /* 0x0000000000007918 */ /* 0x000fc40000000000 */
[----:B------:R-:W-:Y:S04]  /*20f30*/  STL.64 [R1+0x30], R36 ;  /* 0x0000302401007387 */ /* 0x000fe80000100a00 */
[----:B------:R1:W-:Y:S04]  /*20f40*/  STL.64 [R1+0x38], R38 ;  /* 0x0000382601007387 */ /* 0x0003e80000100a00 */
[----:B-1----:R-:W2:Y:S04]  /*20f50*/  LDL.LU R39, [R1+0xd94] ;  /* 0x000d940001277983 */ /* 0x002ea80000300800 */
[----:B------:R-:W-:Y:S04]  /*20f60*/  STL.64 [R1+0x10], R52 ;  /* 0x0000103401007387 */ /* 0x000fe80000100a00 */
[----:B------:R1:W-:Y:S04]  /*20f70*/  STL.64 [R1+0x18], R54 ;  /* 0x0000183601007387 */ /* 0x0003e80000100a00 */
[----:B------:R-:W3:Y:S04]  /*20f80*/  LDL.LU R42, [R1+0xd98] ;  /* 0x000d9800012a7983 */ /* 0x000ee80000300800 */
[----:B------:R-:W3:Y:S04]  /*20f90*/  LDL.LU R40, [R1+0xd9c] ;  /* 0x000d9c0001287983 */ /* 0x000ee80000300800 */
[----:B-1----:R-:W3:Y:S04]  /*20fa0*/  LDL.LU R55, [R1+0xda0] ;  /* 0x000da00001377983 */ /* 0x002ee80000300800 */
[----:B------:R-:W3:Y:S01]  /*20fb0*/  LDL.LU R53, [R1+0xda4] ;  /* 0x000da40001357983 */ /* 0x000ee20000300800 */
[----:B------:R-:W1:Y:S03]  /*20fc0*/  S2R R48, SR_TID.X ;  /* 0x0000000000307919 */ /* 0x000e660000002100 */
[----:B------:R-:W3:Y:S04]  /*20fd0*/  LDL.LU R47, [R1+0xda8] ;  /* 0x000da800012f7983 */ /* 0x000ee80000300800 */
[----:B------:R-:W3:Y:S01]  /*20fe0*/  LDL.LU R46, [R1+0xdac] ;  /* 0x000dac00012e7983 */ /* 0x000ee20000300800 */
[----:B------:R-:W-:-:S02]  /*20ff0*/  VIADD R49, R49, 0xffffff80 ;  /* 0xffffff8031317836 */ /* 0x000fc40000000000 */
[----:B------:R-:W-:Y:S01]  /*21000*/  VIADD R37, R45, 0xfffffffe ;  /* 0xfffffffe2d257836 */ /* 0x000fe20000000000 */
[----:B------:R-:W3:Y:S01]  /*21010*/  LDL.LU R54, [R1+0xd18] ;  /* 0x000d180001367983 */ /* 0x000ee20000300800 */
[----:B------:R-:W-:-:S03]  /*21020*/  IMAD R36, R44, -0x40, R49 ;  /* 0xffffffc02c247824 */ /* 0x000fc600078e0231 */
[----:B------:R-:W3:Y:S02]  /*21030*/  LDL.LU R43, [R1+0xd20] ;  /* 0x000d2000012b7983 */ /* 0x000ee40000300800 */
[----:B------:R-:W-:Y:S01]  /*21040*/  ISETP.GT.AND P1, PT, R36, RZ, PT ;  /* 0x000000ff2400720c */ /* 0x000fe20003f24270 */
[----:B------:R-:W-:Y:S01]  /*21050*/  BAR.SYNC.DEFER_BLOCKING 0x0 ;  /* 0x0000000000007b1d */ /* 0x000fe20000010000 */
[----:B------:R-:W-:Y:S02]  /*21060*/  ISETP.GE.AND P0, PT, R44, R37, PT ;  /* 0x000000252c00720c */ /* 0x000fe40003f06270 */
[----:B------:R-:W-:Y:S02]  /*21070*/  SEL R37, RZ, 0x4, !P1 ;  /* 0x00000004ff257807 */ /* 0x000fe40004800000 */
[----:B------:R-:W-:-:S04]  /*21080*/  ISETP.GT.AND P1, PT, R36, 0x4, PT ;  /* 0x000000042400780c */ /* 0x000fc80003f24270 */
[----:B------:R-:W-:Y:S02]  /*21090*/  SEL R38, RZ, 0x4, !P1 ;  /* 0x00000004ff267807 */ /* 0x000fe40004800000 */
[----:B-1----:R-:W-:Y:S02]  /*210a0*/  LOP3.LUT R48, R48, 0x3f, RZ, 0xc0, !PT ;  /* 0x0000003f30307812 */ /* 0x002fe400078ec0ff */
[----:B------:R-:W-:Y:S02]  /*210b0*/  SEL R38, R38, RZ, !P0 ;  /* 0x000000ff26267207 */ /* 0x000fe40004000000 */
[----:B------:R-:W-:Y:S02]  /*210c0*/  SHF.L.U32 R60, R48, 0x2, RZ ;  /* 0x00000002303c7819 */ /* 0x000fe400000006ff */
[----:B------:R-:W-:Y:S02]  /*210d0*/  ISETP.NE.U32.AND P1, PT, R38, RZ, PT ;  /* 0x000000ff2600720c */ /* 0x000fe40003f25070 */
[----:B--2---:R-:W-:-:S05]  /*210e0*/  IADD3 R39, P6, R39, R244, RZ ;  /* 0x000000f427277210 */ /* 0x004fca0007fde0ff */
[----:B------:R1:W-:Y:S04]  /*210f0*/  STL [R1+0xd94], R39 ;  /* 0x000d942701007387 */ /* 0x0003e80000100800 */
[----:B------:R-:W2:Y:S01]  /*21100*/  LDL.LU R56, [R1+0xd14] ;  /* 0x000d140001387983 */ /* 0x000ea20000300800 */
[----:B----4-:R-:W-:-:S03]  /*21110*/  IMAD.X R41, R41, 0x1, R3, P6 ;  /* 0x0000000129297824 */ /* 0x010fc600030e0603 */
[----:B------:R-:W4:Y:S01]  /*21120*/  LDL.LU R52, [R1+0xd28] ;  /* 0x000d280001347983 */ /* 0x000f220000300800 */
[----:B---3--:R-:W-:-:S04]  /*21130*/  IADD3 R40, P5, R40, R244, RZ ;  /* 0x000000f428287210 */ /* 0x008fc80007fbe0ff */
[----:B------:R-:W-:Y:S01]  /*21140*/  IADD3.X R42, R42, R3, RZ, P5, !PT ;  /* 0x000000032a2a7210 */ /* 0x000fe20002ffe4ff */
[----:B------:R-:W-:Y:S01]  /*21150*/  STL [R1+0xd9c], R40 ;  /* 0x000d9c2801007387 */ /* 0x000fe20000100800 */
[----:B------:R-:W-:-:S03]  /*21160*/  IADD3 R53, P6, R53, R244, RZ ;  /* 0x000000f435357210 */ /* 0x000fc60007fde0ff */
[----:B------:R3:W-:Y:S01]  /*21170*/  STL [R1+0xd90], R41 ;  /* 0x000d902901007387 */ /* 0x0007e20000100800 */
[----:B------:R-:W-:-:S03]  /*21180*/  IMAD.MOV.U32 R38, RZ, RZ, R39 ;  /* 0x000000ffff267224 */ /* 0x000fc600078e0027 */
[----:B------:R-:W4:Y:S01]  /*21190*/  LDL.LU R48, [R1+0xd1c] ;  /* 0x000d1c0001307983 */ /* 0x000f220000300800 */
[----:B-1----:R-:W-:-:S03]  /*211a0*/  IMAD.MOV.U32 R39, RZ, RZ, R41 ;  /* 0x000000ffff277224 */ /* 0x002fc600078e0029 */
[----:B------:R-:W-:Y:S04]  /*211b0*/  STL [R1+0xda4], R53 ;  /* 0x000da43501007387 */ /* 0x000fe80000100800 */
[----:B------:R1:W-:Y:S04]  /*211c0*/  STL [R1+0xd98], R42 ;  /* 0x000d982a01007387 */ /* 0x0003e80000100800 */
[----:B------:R-:W4:Y:S04]  /*211d0*/  LDL.LU R57, [R1+0xd24] ;  /* 0x000d240001397983 */ /* 0x000f280000300800 */
[----:B---3--:R-:W3:Y:S01]  /*211e0*/  LDL.LU R41, [R1+0xd30] ;  /* 0x000d300001297983 */ /* 0x008ee20000300800 */
[----:B------:R-:W-:-:S02]  /*211f0*/  SEL R37, R37, RZ, !P0 ;  /* 0x000000ff25257207 */ /* 0x000fc40004000000 */
[C---:B------:R-:W-:Y:S01]  /*21200*/  ISETP.GT.AND P2, PT, R36.reuse, 0x8, PT ;  /* 0x000000082400780c */ /* 0x040fe20003f44270 */
[----:B------:R-:W-:Y:S01]  /*21210*/  UIADD3 UR5, UR5, 0x1, URZ ;  /* 0x0000000105057890 */ /* 0x000fe2000fffe03f */
[----:B------:R-:W-:Y:S02]  /*21220*/  ISETP.NE.U32.AND P3, PT, R37, RZ, PT ;  /* 0x000000ff2500720c */ /* 0x000fe40003f65070 */
[----:B------:R-:W-:Y:S01]  /*21230*/  SEL R37, RZ, 0x4, !P2 ;  /* 0x00000004ff257807 */ /* 0x000fe20005000000 */
[----:B------:R-:W-:Y:S01]  /*21240*/  UISETP.GT.AND UP0, UPT, UR5, 0x1, UPT ;  /* 0x000000010500788c */ /* 0x000fe2000bf04270 */
[----:B------:R-:W-:Y:S02]  /*21250*/  ISETP.GT.AND P2, PT, R36, 0xc, PT ;  /* 0x0000000c2400780c */ /* 0x000fe40003f44270 */
[----:B------:R-:W-:Y:S01]  /*21260*/  SEL R37, R37, RZ, !P0 ;  /* 0x000000ff25257207 */ /* 0x000fe20004000000 */
[----:B------:R-:W-:-:S03]  /*21270*/  USEL UR5, UR5, URZ, !UP0 ;  /* 0x0000003f05057287 */ /* 0x000fc6000c000000 */
[----:B------:R-:W-:Y:S02]  /*21280*/  ISETP.NE.U32.AND P4, PT, R37, RZ, PT ;  /* 0x000000ff2500720c */ /* 0x000fe40003f85070 */
[----:B------:R-:W-:Y:S01]  /*21290*/  SEL R37, RZ, 0x4, !P2 ;  /* 0x00000004ff257807 */ /* 0x000fe20005000000 */
[----:B------:R-:W-:-:S03]  /*212a0*/  ULEA UR7, UR5, UR4, 0x10 ;  /* 0x0000000405077291 */ /* 0x000fc6000f8e803f */
[----:B------:R-:W-:Y:S02]  /*212b0*/  SEL R37, R37, RZ, !P0 ;  /* 0x000000ff25257207 */ /* 0x000fe40004000000 */
[----:B------:R-:W-:Y:S02]  /*212c0*/  IADD3 R46, P5, R46, R244, RZ ;  /* 0x000000f42e2e7210 */ /* 0x000fe40007fbe0ff */
[----:B------:R-:W-:Y:S01]  /*212d0*/  ISETP.NE.U32.AND P2, PT, R37, RZ, PT ;  /* 0x000000ff2500720c */ /* 0x000fe20003f45070 */
[----:B------:R-:W-:Y:S01]  /*212e0*/  VIADD R37, R60, UR7 ;  /* 0x000000073c257c36 */ /* 0x000fe20008000000 */
[-C--:B------:R-:W-:Y:S01]  /*212f0*/  IADD3.X R55, R55, R3.reuse, RZ, P6, !PT ;  /* 0x0000000337377210 */ /* 0x080fe200037fe4ff */
[----:B------:R-:W-:Y:S01]  /*21300*/  STL [R1+0xdac], R46 ;  /* 0x000dac2e01007387 */ /* 0x000fe20000100800 */
[----:B------:R-:W-:-:S03]  /*21310*/  IADD3.X R47, R47, R3, RZ, P5, !PT ;  /* 0x000000032f2f7210 */ /* 0x000fc60002ffe4ff */
[----:B------:R-:W-:Y:S01]  /*21320*/  @!PT LDS RZ, [RZ] ;  /* 0x00000000fffff984 */ /* 0x000fe20000000800 */
[----:B------:R-:W-:Y:S01]  /*21330*/  @!PT LDS RZ, [RZ] ;  /* 0x00000000fffff984 */ /* 0x000fe20000000800 */
[----:B------:R-:W-:Y:S01]  /*21340*/  @!PT LDS RZ, [RZ] ;  /* 0x00000000fffff984 */ /* 0x000fe20000000800 */
[----:B------:R1:W-:Y:S01]  /*21350*/  LDGSTS.E [R37], desc[UR8][R38.64], P3 ;  /* 0x0000000026257fae */ /* 0x0003e20009921848 */
[----:B------:R-:W-:-:S03]  /*21360*/  ISETP.GT.AND P6, PT, R36, 0x10, PT ;  /* 0x000000102400780c */ /* 0x000fc60003fc4270 */
[----:B------:R1:W-:Y:S04]  /*21370*/  STL [R1+0xda0], R55 ;  /* 0x000da03701007387 */ /* 0x0003e80000100800 */
[----:B------:R-:W3:Y:S01]  /*21380*/  LDL.LU R50, [R1+0xd2c] ;  /* 0x000d2c0001327983 */ /* 0x000ee20000300800 */
[----:B-1----:R-:W-:-:S03]  /*21390*/  IMAD.MOV.U32 R38, RZ, RZ, R40 ;  /* 0x000000ffff267224 */ /* 0x002fc600078e0028 */
[----:B------:R-:W3:Y:S01]  /*213a0*/  LDL.LU R51, [R1+0xc78] ;  /* 0x000c780001337983 */ /* 0x000ee20000300800 */
[----:B------:R-:W-:Y:S01]  /*213b0*/  IMAD.MOV.U32 R39, RZ, RZ, R42 ;  /* 0x000000ffff277224 */ /* 0x000fe200078e002a */
[----:B------:R-:W-:Y:S02]  /*213c0*/  IADD3 R54, P5, R54, R244, RZ ;  /* 0x000000f436367210 */ /* 0x000fe40007fbe0ff */
[----:B------:R-:W3:Y:S01]  /*213d0*/  LDL.LU R42, [R1+0xc80] ;  /* 0x000c8000012a7983 */ /* 0x000ee20000300800 */
[----:B------:R-:W-:-:S03]  /*213e0*/  SEL R40, RZ, 0x4, !P6 ;  /* 0x00000004ff287807 */ /* 0x000fc60007000000 */
[----:B------:R1:W-:Y:S01]  /*213f0*/  LDGSTS.E [R37+0x100], desc[UR8][R38.64], P3 ;  /* 0x0010000026257fae */ /* 0x0003e20009921848 */
[----:B------:R-:W-:-:S03]  /*21400*/  IADD3 R43, P6, R43, R244, RZ ;  /* 0x000000f42b2b7210 */ /* 0x000fc60007fde0ff */
[----:B------:R1:W-:Y:S02]  /*21410*/  STL [R1+0xda8], R47 ;  /* 0x000da82f01007387 */ /* 0x0003e40000100800 */
[----:B-1----:R-:W-:Y:S02]  /*21420*/  IMAD.MOV.U32 R39, RZ, RZ, R55 ;  /* 0x000000ffff277224 */ /* 0x002fe400078e0037 */
[----:B------:R-:W-:Y:S01]  /*21430*/  IMAD.MOV.U32 R38, RZ, RZ, R53 ;  /* 0x000000ffff267224 */ /* 0x000fe200078e0035 */
[----:B------:R-:W3:Y:S04]  /*21440*/  LDL.LU R55, [R1+0xc74] ;  /* 0x000c740001377983 */ /* 0x000ee80000300800 */
[----:B------:R-:W-:Y:S04]  /*21450*/  STL [R1+0xd18], R54 ;  /* 0x000d183601007387 */ /* 0x000fe80000100800 */
[----:B------:R1:W-:Y:S04]  /*21460*/  LDGSTS.E [R37+0x200], desc[UR8][R38.64], P3 ;  /* 0x0020000026257fae */ /* 0x0003e80009921848 */
[----:B------:R-:W-:Y:S01]  /*21470*/  STL [R1+0xd20], R43 ;  /* 0x000d202b01007387 */ /* 0x000fe20000100800 */
[----:B-1----:R-:W-:-:S02]  /*21480*/  IMAD.MOV.U32 R38, RZ, RZ, R46 ;  /* 0x000000ffff267224 */ /* 0x002fc400078e002e */
[----:B------:R-:W-:Y:S02]  /*21490*/  IMAD.MOV.U32 R39, RZ, RZ, R47 ;  /* 0x000000ffff277224 */ /* 0x000fe400078e002f */
[----:B------:R-:W3:Y:S04]  /*214a0*/  LDL.LU R47, [R1+0xc7c] ;  /* 0x000c7c00012f7983 */ /* 0x000ee80000300800 */
[----:B------:R1:W-:Y:S02]  /*214b0*/  LDGSTS.E [R37+0x300], desc[UR8][R38.64], P3 ;  /* 0x0030000026257fae */ /* 0x0003e40009921848 */
[----:B-1----:R-:W-:Y:S01]  /*214c0*/  IMAD.MOV.U32 R38, RZ, RZ, R54 ;  /* 0x000000ffff267224 */ /* 0x002fe200078e0036 */
[----:B--2---:R-:W-:-:S05]  /*214d0*/  IADD3.X R56, R56, R3, RZ, P5, !PT ;  /* 0x0000000338387210 */ /* 0x004fca0002ffe4ff */
[----:B------:R1:W-:Y:S01]  /*214e0*/  STL [R1+0xd14], R56 ;  /* 0x000d143801007387 */ /* 0x0003e20000100800 */
[----:B------:R-:W-:-:S03]  /*214f0*/  IMAD.MOV.U32 R39, RZ, RZ, R56 ;  /* 0x000000ffff277224 */ /* 0x000fc600078e0038 */
[----:B------:R-:W2:Y:S04]  /*21500*/  LDL.LU R53, [R1+0xc88] ;  /* 0x000c880001357983 */ /* 0x000ea80000300800 */
[----:B------:R-:W2:Y:S04]  /*21510*/  LDL.LU R46, [R1+0xc90] ;  /* 0x000c9000012e7983 */ /* 0x000ea80000300800 */
[----:B-1----:R-:W2:Y:S01]  /*21520*/  LDL.LU R56, [R1+0xc84] ;  /* 0x000c840001387983 */ /* 0x002ea20000300800 */
[----:B----4-:R-:W-:Y:S02]  /*21530*/  IADD3 R52, P5, R52, R244, RZ ;  /* 0x000000f434347210 */ /* 0x010fe40007fbe0ff */
[-C--:B------:R-:W-:Y:S01]  /*21540*/  IADD3.X R48, R48, R3.reuse, RZ, P6, !PT ;  /* 0x0000000330307210 */ /* 0x080fe200037fe4ff */
[----:B------:R1:W-:Y:S04]  /*21550*/  LDGSTS.E [R37+0x1000], desc[UR8][R38.64], P1 ;  /* 0x0100000026257fae */ /* 0x0003e80008921848 */
[----:B------:R-:W-:Y:S04]  /*21560*/  STL [R1+0xd28], R52 ;  /* 0x000d283401007387 */ /* 0x000fe80000100800 */
[----:B------:R4:W-:Y:S01]  /*21570*/  STL [R1+0xd1c], R48 ;  /* 0x000d1c3001007387 */ /* 0x0009e20000100800 */
[----:B------:R-:W-:-:S02]  /*21580*/  IADD3.X R57, R57, R3, RZ, P5, !PT ;  /* 0x0000000339397210 */ /* 0x000fc40002ffe4ff */
[----:B---3--:R-:W-:Y:S01]  /*21590*/  IADD3 R41, P6, R41, R244, RZ ;  /* 0x000000f429297210 */ /* 0x008fe20007fde0ff */
[----:B-1----:R-:W-:-:S04]  /*215a0*/  IMAD.MOV.U32 R39, RZ, RZ, R48 ;  /* 0x000000ffff277224 */ /* 0x002fc800078e0030 */
[----:B------:R-:W-:Y:S04]  /*215b0*/  STL [R1+0xd30], R41 ;  /* 0x000d302901007387 */ /* 0x000fe80000100800 */
[----:B------:R1:W-:Y:S04]  /*215c0*/  STL [R1+0xd24], R57 ;  /* 0x000d243901007387 */ /* 0x0003e80000100800 */
[----:B----4-:R-:W3:Y:S01]  /*215d0*/  LDL.LU R48, [R1+0xc8c] ;  /* 0x000c8c0001307983 */ /* 0x010ee20000300800 */
[----:B------:R-:W-:Y:S01]  /*215e0*/  IMAD.MOV.U32 R38, RZ, RZ, R43 ;  /* 0x000000ffff267224 */ /* 0x000fe200078e002b */
[----:B------:R-:W-:-:S02]  /*215f0*/  SEL R40, R40, RZ, !P0 ;  /* 0x000000ff28287207 */ /* 0x000fc40004000000 */
[----:B------:R-:W-:Y:S01]  /*21600*/  ISETP.GT.AND P5, PT, R36, 0x14, PT ;  /* 0x000000142400780c */ /* 0x000fe20003fa4270 */
[----:B------:R-:W4:Y:S01]  /*21610*/  LDL.LU R54, [R1+0x3f4] ;  /* 0x0003f40001367983 */ /* 0x000f220000300800 */
[----:B------:R-:W-:Y:S02]  /*21620*/  ISETP.NE.U32.AND P3, PT, R40, RZ, PT ;  /* 0x000000ff2800720c */ /* 0x000fe40003f65070 */
[----:B------:R-:W-:Y:S01]  /*21630*/  SEL R40, RZ, 0x4, !P5 ;  /* 0x00000004ff287807 */ /* 0x000fe20006800000 */
[----:B------:R1:W-:Y:S04]  /*21640*/  LDGSTS.E [R37+0x1100], desc[UR8][R38.64], P1 ;  /* 0x0110000026257fae */ /* 0x0003e80008921848 */
[----:B------:R-:W4:Y:S01]  /*21650*/  LDL.LU R43, [R1+0x3fc] ;  /* 0x0003fc00012b7983 */ /* 0x000f220000300800 */
[----:B-1----:R-:W-:-:S02]  /*21660*/  IMAD.MOV.U32 R38, RZ, RZ, R52 ;  /* 0x000000ffff267224 */ /* 0x002fc400078e0034 */
[----:B------:R-:W-:Y:S01]  /*21670*/  IMAD.MOV.U32 R39, RZ, RZ, R57 ;  /* 0x000000ffff277224 */ /* 0x000fe200078e0039 */
[----:B------:R-:W-:-:S04]  /*21680*/  IADD3.X R50, R50, R3, RZ, P6, !PT ;  /* 0x0000000332327210 */ /* 0x000fc800037fe4ff */
[----:B------:R1:W-:Y:S01]  /*21690*/  LDGSTS.E [R37+0x1200], desc[UR8][R38.64], P1 ;  /* 0x0120000026257fae */ /* 0x0003e20008921848 */
[----:B------:R-:W-:-:S03]  /*216a0*/  IADD3 R51, P6, R51, R244, RZ ;  /* 0x000000f433337210 */ /* 0x000fc60007fde0ff */
[----:B------:R1:W-:Y:S01]  /*216b0*/  STL [R1+0xd2c], R50 ;  /* 0x000d2c3201007387 */ /* 0x0003e20000100800 */
[----:B------:R-:W-:-:S03]  /*216c0*/  IADD3 R42, P5, R42, R244, RZ ;  /* 0x000000f42a2a7210 */ /* 0x000fc60007fbe0ff */
[----:B------:R-:W4:Y:S01]  /*216d0*/  LDL.LU R57, [R1+0x3f0] ;  /* 0x0003f00001397983 */ /* 0x000f220000300800 */
[----:B-1----:R-:W-:-:S03]  /*216e0*/  IMAD.MOV.U32 R38, RZ, RZ, R41 ;  /* 0x000000ffff267224 */ /* 0x002fc600078e0029 */
[----:B------:R-:W-:Y:S01]  /*216f0*/  STL [R1+0xc78], R51 ;  /* 0x000c783301007387 */ /* 0x000fe20000100800 */
[----:B------:R-:W-:-:S03]  /*21700*/  IMAD.MOV.U32 R39, RZ, RZ, R50 ;  /* 0x000000ffff277224 */ /* 0x000fc600078e0032 */
[----:B------:R-:W-:Y:S04]  /*21710*/  STL [R1+0xc80], R42 ;  /* 0x000c802a01007387 */ /* 0x000fe80000100800 */
[----:B------:R-:W4:Y:S04]  /*21720*/  LDL.LU R50, [R1+0x3f8] ;  /* 0x0003f80001327983 */ /* 0x000f280000300800 */
[----:B------:R1:W-:Y:S01]  /*21730*/  LDGSTS.E [R37+0x1300], desc[UR8][R38.64], P1 ;  /* 0x0130000026257fae */ /* 0x0003e20008921848 */
[----:B------:R-:W-:-:S05]  /*21740*/  IADD3.X R55, R55, R3, RZ, P6, !PT ;  /* 0x0000000337377210 */ /* 0x000fca00037fe4ff */
[----:B------:R1:W-:Y:S04]  /*21750*/  STL [R1+0xc74], R55 ;  /* 0x000c743701007387 */ /* 0x0003e80000100800 */
[----:B------:R-:W4:Y:S01]  /*21760*/  LDL.LU R52, [R1+0x404] ;  /* 0x0004040001347983 */ /* 0x000f220000300800 */
[----:B-1----:R-:W-:-:S03]  /*21770*/  IMAD.MOV.U32 R39, RZ, RZ, R55 ;  /* 0x000000ffff277224 */ /* 0x002fc600078e0037 */
[----:B------:R-:W4:Y:S01]  /*21780*/  LDL.LU R41, [R1+0x40c] ;  /* 0x00040c0001297983 */ /* 0x000f220000300800 */
[----:B------:R-:W-:-:S03]  /*21790*/  IMAD.MOV.U32 R38, RZ, RZ, R51 ;  /* 0x000000ffff267224 */ /* 0x000fc600078e0033 */
[----:B------:R-:W4:Y:S04]  /*217a0*/  LDL.LU R55, [R1+0x400] ;  /* 0x0004000001377983 */ /* 0x000f280000300800 */
[----:B------:R1:W-:Y:S01]  /*217b0*/  LDGSTS.E [R37+0x2000], desc[UR8][R38.64], P4 ;  /* 0x0200000026257fae */ /* 0x0003e2000a121848 */
[----:B------:R-:W-:-:S05]  /*217c0*/  IADD3.X R47, R47, R3, RZ, P5, !PT ;  /* 0x000000032f2f7210 */ /* 0x000fca0002ffe4ff */
[----:B-1----:R-:W-:Y:S02]  /*217d0*/  IMAD.MOV.U32 R39, RZ, RZ, R47 ;  /* 0x000000ffff277224 */ /* 0x002fe400078e002f */
[----:B------:R-:W-:-:S05]  /*217e0*/  IMAD.MOV.U32 R38, RZ, RZ, R42 ;  /* 0x000000ffff267224 */ /* 0x000fca00078e002a */
[----:B------:R1:W-:Y:S01]  /*217f0*/  LDGSTS.E [R37+0x2100], desc[UR8][R38.64], P4 ;  /* 0x0210000026257fae */ /* 0x0003e2000a121848 */
[-C--:B--2---:R-:W-:Y:S02]  /*21800*/  IADD3 R53, P6, R53, R244.reuse, RZ ;  /* 0x000000f435357210 */ /* 0x084fe40007fde0ff */
[----:B------:R-:W-:-:S03]  /*21810*/  IADD3 R46, P5, R46, R244, RZ ;  /* 0x000000f42e2e7210 */ /* 0x000fc60007fbe0ff */
[----:B------:R-:W-:Y:S01]  /*21820*/  STL [R1+0xc88], R53 ;  /* 0x000c883501007387 */ /* 0x000fe20000100800 */
[----:B------:R-:W-:-:S03]  /*21830*/  IADD3.X R56, R56, R3, RZ, P6, !PT ;  /* 0x0000000338387210 */ /* 0x000fc600037fe4ff */
[----:B------:R2:W-:Y:S04]  /*21840*/  STL [R1+0xc7c], R47 ;  /* 0x000c7c2f01007387 */ /* 0x0005e80000100800 */
[----:B------:R-:W-:Y:S04]  /*21850*/  STL [R1+0xc90], R46 ;  /* 0x000c902e01007387 */ /* 0x000fe80000100800 */
[----:B------:R3:W-:Y:S04]  /*21860*/  STL [R1+0xc84], R56 ;  /* 0x000c843801007387 */ /* 0x0007e80000100800 */
[----:B--2---:R-:W2:Y:S01]  /*21870*/  LDL.LU R47, [R1+0x408] ;  /* 0x00040800012f7983 */ /* 0x004ea20000300800 */
[----:B-1----:R-:W-:-:S03]  /*21880*/  IMAD.MOV.U32 R39, RZ, RZ, R56 ;  /* 0x000000ffff277224 */ /* 0x002fc600078e0038 */
[----:B------:R-:W2:Y:S04]  /*21890*/  LDL.LU R51, [R1+0x474] ;  /* 0x0004740001337983 */ /* 0x000ea80000300800 */
[----:B------:R-:W2:Y:S01]  /*218a0*/  LDL.LU R42, [R1+0x47c] ;  /* 0x00047c00012a7983 */ /* 0x000ea20000300800 */
[----:B---3--:R-:W-:-:S05]  /*218b0*/  IADD3.X R48, R48, R3, RZ, P5, !PT ;  /* 0x0000000330307210 */ /* 0x008fca0002ffe4ff */
[----:B------:R1:W-:Y:S04]  /*218c0*/  STL [R1+0xc8c], R48 ;  /* 0x000c8c3001007387 */ /* 0x0003e80000100800 */
[----:B------:R-:W3:Y:S01]  /*218d0*/  LDL.LU R56, [R1+0x470] ;  /* 0x0004700001387983 */ /* 0x000ee20000300800 */
[----:B------:R-:W-:Y:S02]  /*218e0*/  SEL R40, R40, RZ, !P0 ;  /* 0x000000ff28287207 */ /* 0x000fe40004000000 */
[----:B------:R-:W-:Y:S01]  /*218f0*/  ISETP.GT.AND P6, PT, R36, 0x18, PT ;  /* 0x000000182400780c */ /* 0x000fe20003fc4270 */
[----:B------:R-:W-:Y:S01]  /*21900*/  IMAD.MOV.U32 R38, RZ, RZ, R53 ;  /* 0x000000ffff267224 */ /* 0x000fe200078e0035 */
[----:B------:R-:W-:Y:S02]  /*21910*/  ISETP.NE.U32.AND P1, PT, R40, RZ, PT ;  /* 0x000000ff2800720c */ /* 0x000fe40003f25070 */
[----:B----4-:R-:W-:-:S02]  /*21920*/  IADD3 R54, P5, R54, R244, RZ ;  /* 0x000000f436367210 */ /* 0x010fc40007fbe0ff */
[----:B------:R-:W-:Y:S01]  /*21930*/  SEL R40, RZ, 0x4, !P6 ;  /* 0x00000004ff287807 */ /* 0x000fe20007000000 */
[----:B------:R4:W-:Y:S01]  /*21940*/  LDGSTS.E [R37+0x2200], desc[UR8][R38.64], P4 ;  /* 0x0220000026257fae */ /* 0x0009e2000a121848 */
[----:B------:R-:W-:-:S03]  /*21950*/  IADD3 R43, P6, R43, R244, RZ ;  /* 0x000000f42b2b7210 */ /* 0x000fc60007fde0ff */
[----:B------:R-:W-:Y:S04]  /*21960*/  STL [R1+0x3f4], R54 ;  /* 0x0003f43601007387 */ /* 0x000fe80000100800 */
[----:B------:R-:W-:Y:S01]  /*21970*/  STL [R1+0x3fc], R43 ;  /* 0x0003fc2b01007387 */ /* 0x000fe20000100800 */
[----:B----4-:R-:W-:Y:S02]  /*21980*/  IMAD.MOV.U32 R38, RZ, RZ, R46 ;  /* 0x000000ffff267224 */ /* 0x010fe400078e002e */
[----:B------:R-:W-:Y:S02]  /*21990*/  IMAD.MOV.U32 R39, RZ, RZ, R48 ;  /* 0x000000ffff277224 */ /* 0x000fe400078e0030 */
[----:B-1----:R-:W4:Y:S01]  /*219a0*/  LDL.LU R48, [R1+0x478] ;  /* 0x0004780001307983 */ /* 0x002f220000300800 */
[----:B------:R-:W-:-:S03]  /*219b0*/  IADD3.X R57, R57, R3, RZ, P5, !PT ;  /* 0x0000000339397210 */ /* 0x000fc60002ffe4ff */
[----:B------:R1:W-:Y:S04]  /*219c0*/  LDGSTS.E [R37+0x2300], desc[UR8][R38.64], P4 ;  /* 0x0230000026257fae */ /* 0x0003e8000a121848 */
[----:B------:R1:W-:Y:S04]  /*219d0*/  STL [R1+0x3f0], R57 ;  /* 0x0003f03901007387 */ /* 0x0003e80000100800 */
[----:B------:R-:W4:Y:S01]  /*219e0*/  LDL.LU R53, [R1+0x484] ;  /* 0x0004840001357983 */ /* 0x000f220000300800 */
[----:B------:R-:W-:-:S03]  /*219f0*/  IADD3.X R50, R50, R3, RZ, P6, !PT ;  /* 0x0000000332327210 */ /* 0x000fc600037fe4ff */
[----:B------:R-:W4:Y:S01]  /*21a00*/  LDL.LU R46, [R1+0x48c] ;  /* 0x00048c00012e7983 */ /* 0x000f220000300800 */
[----:B-1----:R-:W-:Y:S02]  /*21a10*/  IMAD.MOV.U32 R38, RZ, RZ, R54 ;  /* 0x000000ffff267224 */ /* 0x002fe400078e0036 */
[----:B------:R-:W-:Y:S02]  /*21a20*/  IMAD.MOV.U32 R39, RZ, RZ, R57 ;  /* 0x000000ffff277224 */ /* 0x000fe400078e0039 */
[----:B------:R-:W4:Y:S04]  /*21a30*/  LDL.LU R57, [R1+0x480] ;  /* 0x0004800001397983 */ /* 0x000f280000300800 */
[----:B------:R1:W-:Y:S01]  /*21a40*/  LDGSTS.E [R37+0x3000], desc[UR8][R38.64], P2 ;  /* 0x0300000026257fae */ /* 0x0003e20009121848 */
[----:B------:R-:W-:-:S02]  /*21a50*/  IADD3 R52, P5, R52, R244, RZ ;  /* 0x000000f434347210 */ /* 0x000fc40007fbe0ff */
[----:B------:R-:W-:-:S03]  /*21a60*/  IADD3 R41, P6, R41, R244, RZ ;  /* 0x000000f429297210 */ /* 0x000fc60007fde0ff */
[----:B------:R-:W-:Y:S01]  /*21a70*/  STL [R1+0x404], R52 ;  /* 0x0004043401007387 */ /* 0x000fe20000100800 */
[----:B------:R-:W-:-:S03]  /*21a80*/  IADD3.X R55, R55, R3, RZ, P5, !PT ;  /* 0x0000000337377210 */ /* 0x000fc60002ffe4ff */
[----:B------:R1:W-:Y:S02]  /*21a90*/  STL [R1+0x3f8], R50 ;  /* 0x0003f83201007387 */ /* 0x0003e40000100800 */
[----:B-1----:R-:W-:Y:S02]  /*21aa0*/  IMAD.MOV.U32 R39, RZ, RZ, R50 ;  /* 0x000000ffff277224 */ /* 0x002fe400078e0032 */
[----:B------:R-:W-:Y:S01]  /*21ab0*/  STL [R1+0x40c], R41 ;  /* 0x00040c2901007387 */ /* 0x000fe20000100800 */
[----:B------:R-:W-:-:S03]  /*21ac0*/  IMAD.MOV.U32 R38, RZ, RZ, R43 ;  /* 0x000000ffff267224 */ /* 0x000fc600078e002b */
[----:B------:R1:W-:Y:S04]  /*21ad0*/  STL [R1+0x400], R55 ;  /* 0x0004003701007387 */ /* 0x0003e80000100800 */
[----:B------:R-:W4:Y:S04]  /*21ae0*/  LDL.LU R50, [R1+0x488] ;  /* 0x0004880001327983 */ /* 0x000f280000300800 */
[----:B------:R-:W4:Y:S04]  /*21af0*/  LDL.LU R54, [R1+0x4f4] ;  /* 0x0004f40001367983 */ /* 0x000f280000300800 */
[----:B------:R-:W4:Y:S04]  /*21b00*/  LDL.LU R43, [R1+0x4fc] ;  /* 0x0004fc00012b7983 */ /* 0x000f280000300800 */
[----:B------:R1:W-:Y:S01]  /*21b10*/  LDGSTS.E [R37+0x3100], desc[UR8][R38.64], P2 ;  /* 0x0310000026257fae */ /* 0x0003e20009121848 */
[----:B------:R-:W-:-:S02]  /*21b20*/  SEL R40, R40, RZ, !P0 ;  /* 0x000000ff28287207 */ /* 0x000fc40004000000 */
[----:B------:R-:W-:Y:S02]  /*21b30*/  ISETP.GT.AND P5, PT, R36, 0x1c, PT ;  /* 0x0000001c2400780c */ /* 0x000fe40003fa4270 */
[----:B------:R-:W-:Y:S01]  /*21b40*/  ISETP.NE.U32.AND P4, PT, R40, RZ, PT ;  /* 0x000000ff2800720c */ /* 0x000fe20003f85070 */
[----:B-1----:R-:W-:Y:S01]  /*21b50*/  IMAD.MOV.U32 R39, RZ, RZ, R55 ;  /* 0x000000ffff277224 */ /* 0x002fe200078e0037 */
[----:B------:R-:W-:Y:S01]  /*21b60*/  SEL R40, RZ, 0x4, !P5 ;  /* 0x00000004ff287807 */ /* 0x000fe20006800000 */
[----:B------:R-:W-:-:S05]  /*21b70*/  IMAD.MOV.U32 R38, RZ, RZ, R52 ;  /* 0x000000ffff267224 */ /* 0x000fca00078e0034 */
[----:B------:R1:W-:Y:S02]  /*21b80*/  LDGSTS.E [R37+0x3200], desc[UR8][R38.64], P2 ;  /* 0x0320000026257fae */ /* 0x0003e40009121848 */
[----:B-1----:R-:W-:Y:S01]  /*21b90*/  IMAD.MOV.U32 R38, RZ, RZ, R41 ;  /* 0x000000ffff267224 */ /* 0x002fe200078e0029 */
[----:B--2---:R-:W-:-:S05]  /*21ba0*/  IADD3.X R47, R47, R3, RZ, P6, !PT ;  /* 0x000000032f2f7210 */ /* 0x004fca00037fe4ff */
[----:B------:R1:W-:Y:S04]  /*21bb0*/  STL [R1+0x408], R47 ;  /* 0x0004082f01007387 */ /* 0x0003e80000100800 */
[----:B------:R-:W2:Y:S01]  /*21bc0*/  LDL.LU R55, [R1+0x4f0] ;  /* 0x0004f00001377983 */ /* 0x000ea20000300800 */
[-C--:B------:R-:W-:Y:S02]  /*21bd0*/  IADD3 R51, P6, R51, R244.reuse, RZ ;  /* 0x000000f433337210 */ /* 0x080fe40007fde0ff */
[----:B------:R-:W-:Y:S01]  /*21be0*/  IADD3 R42, P5, R42, R244, RZ ;  /* 0x000000f42a2a7210 */ /* 0x000fe20007fbe0ff */
[----:B------:R-:W-:Y:S02]  /*21bf0*/  IMAD.MOV.U32 R39, RZ, RZ, R47 ;  /* 0x000000ffff277224 */ /* 0x000fe400078e002f */
[----:B------:R-:W-:Y:S04]  /*21c00*/  STL [R1+0x474], R51 ;  /* 0x0004743301007387 */ /* 0x000fe80000100800 */
[----:B------:R-:W-:Y:S04]  /*21c10*/  STL [R1+0x47c], R42 ;  /* 0x00047c2a01007387 */ /* 0x000fe80000100800 */
[----:B-1----:R-:W2:Y:S04]  /*21c20*/  LDL.LU R47, [R1+0x4f8] ;  /* 0x0004f800012f7983 */ /* 0x002ea80000300800 */
[----:B------:R1:W-:Y:S01]  /*21c30*/  LDGSTS.E [R37+0x3300], desc[UR8][R38.64], P2 ;  /* 0x0330000026257fae */ /* 0x0003e20009121848 */
[----:B---3--:R-:W-:-:S05]  /*21c40*/  IADD3.X R56, R56, R3, RZ, P6, !PT ;  /* 0x0000000338387210 */ /* 0x008fca00037fe4ff */
[----:B------:R3:W-:Y:S04]  /*21c50*/  STL [R1+0x470], R56 ;  /* 0x0004703801007387 */ /* 0x0007e80000100800 */
[----:B------:R-:W2:Y:S01]  /*21c60*/  LDL.LU R52, [R1+0x504] ;  /* 0x0005040001347983 */ /* 0x000ea20000300800 */
[----:B-1----:R-:W-:-:S03]  /*21c70*/  IMAD.MOV.U32 R39, RZ, RZ, R56 ;  /* 0x000000ffff277224 */ /* 0x002fc600078e0038 */
[----:B------:R-:W2:Y:S04]  /*21c80*/  LDL.LU R41, [R1+0x50c] ;  /* 0x00050c0001297983 */ /* 0x000ea80000300800 */
[----:B---3--:R-:W3:Y:S01]  /*21c90*/  LDL.LU R56, [R1+0x500] ;  /* 0x0005000001387983 */ /* 0x008ee20000300800 */
[----:B------:R-:W-:Y:S01]  /*21ca0*/  IMAD.MOV.U32 R38, RZ, RZ, R51 ;  /* 0x000000ffff267224 */ /* 0x000fe200078e0033 */
[----:B------:R-:W-:-:S04]  /*21cb0*/  SEL R40, R40, RZ, !P0 ;  /* 0x000000ff28287207 */ /* 0x000fc80004000000 */
[----:B------:R1:W-:Y:S01]  /*21cc0*/  LDGSTS.E [R37+0x4000], desc[UR8][R38.64], P3 ;  /* 0x0400000026257fae */ /* 0x0003e20009921848 */
[----:B----4-:R-:W-:Y:S02]  /*21cd0*/  IADD3.X R48, R48, R3, RZ, P5, !PT ;  /* 0x0000000330307210 */ /* 0x010fe40002ffe4ff */
[-C--:B------:R-:W-:Y:S02]  /*21ce0*/  IADD3 R53, P6, R53, R244.reuse, RZ ;  /* 0x000000f435357210 */ /* 0x080fe40007fde0ff */
[----:B------:R-:W-:-:S03]  /*21cf0*/  IADD3 R46, P5, R46, R244, RZ ;  /* 0x000000f42e2e7210 */ /* 0x000fc60007fbe0ff */
[----:B------:R-:W-:Y:S01]  /*21d00*/  STL [R1+0x484], R53 ;  /* 0x0004843501007387 */ /* 0x000fe20000100800 */
[----:B------:R-:W-:-:S03]  /*21d10*/  IADD3.X R57, R57, R3, RZ, P6, !PT ;  /* 0x0000000339397210 */ /* 0x000fc600037fe4ff */
[----:B------:R4:W-:Y:S01]  /*21d20*/  STL [R1+0x478], R48 ;  /* 0x0004783001007387 */ /* 0x0009e20000100800 */
[----:B-1----:R-:W-:Y:S02]  /*21d30*/  IMAD.MOV.U32 R38, RZ, RZ, R42 ;  /* 0x000000ffff267224 */ /* 0x002fe400078e002a */
[----:B------:R-:W-:Y:S01]  /*21d40*/  IMAD.MOV.U32 R39, RZ, RZ, R48 ;  /* 0x000000ffff277224 */ /* 0x000fe200078e0030 */
[----:B------:R-:W-:Y:S01]  /*21d50*/  STL [R1+0x48c], R46 ;  /* 0x00048c2e01007387 */ /* 0x000fe20000100800 */
[----:B------:R-:W-:-:S03]  /*21d60*/  ISETP.GT.AND P6, PT, R36, 0x20, PT ;  /* 0x000000202400780c */ /* 0x000fc60003fc4270 */
[----:B------:R1:W-:Y:S04]  /*21d70*/  STL [R1+0x480], R57 ;  /* 0x0004803901007387 */ /* 0x0003e80000100800 */
[----:B----4-:R-:W4:Y:S01]  /*21d80*/  LDL.LU R48, [R1+0x508] ;  /* 0x0005080001307983 */ /* 0x010f220000300800 */
[----:B------:R-:W-:-:S03]  /*21d90*/  ISETP.NE.U32.AND P2, PT, R40, RZ, PT ;  /* 0x000000ff2800720c */ /* 0x000fc60003f45070 */
[----:B------:R-:W4:Y:S01]  /*21da0*/  LDL.LU R51, [R1+0x574] ;  /* 0x0005740001337983 */ /* 0x000f220000300800 */
[----:B------:R-:W-:-:S03]  /*21db0*/  SEL R40, RZ, 0x4, !P6 ;  /* 0x00000004ff287807 */ /* 0x000fc60007000000 */
[----:B------:R-:W4:Y:S04]  /*21dc0*/  LDL.LU R42, [R1+0x57c] ;  /* 0x00057c00012a7983 */ /* 0x000f280000300800 */
[----:B------:R1:W-:Y:S01]  /*21dd0*/  LDGSTS.E [R37+0x4100], desc[UR8][R38.64], P3 ;  /* 0x0410000026257fae */ /* 0x0003e20009921848 */
[----:B------:R-:W-:Y:S02]  /*21de0*/  IADD3.X R50, R50, R3, RZ, P5, !PT ;  /* 0x0000000332327210 */ /* 0x000fe40002ffe4ff */
[----:B------:R-:W-:-:S03]  /*21df0*/  IADD3 R54, P5, R54, R244, RZ ;  /* 0x000000f436367210 */ /* 0x000fc60007fbe0ff */
[----:B------:R1:W-:Y:S02]  /*21e00*/  STL [R1+0x488], R50 ;  /* 0x0004883201007387 */ /* 0x0003e40000100800 */
[----:B-1----:R-:W-:Y:S01]  /*21e10*/  IMAD.MOV.U32 R39, RZ, RZ, R57 ;  /* 0x000000ffff277224 */ /* 0x002fe200078e0039 */
[----:B------:R-:W-:Y:S01]  /*21e20*/  IADD3 R43, P6, R43, R244, RZ ;  /* 0x000000f42b2b7210 */ /* 0x000fe20007fde0ff */
[----:B------:R-:W-:Y:S01]  /*21e30*/  IMAD.MOV.U32 R38, RZ, RZ, R53 ;  /* 0x000000ffff267224 */ /* 0x000fe200078e0035 */
[----:B------:R-:W4:Y:S04]  /*21e40*/  LDL.LU R57, [R1+0x570] ;  /* 0x0005700001397983 */ /* 0x000f280000300800 */
[----:B------:R-:W-:Y:S04]  /*21e50*/  STL [R1+0x4f4], R54 ;  /* 0x0004f43601007387 */ /* 0x000fe80000100800 */
[----:B------:R1:W-:Y:S04]  /*21e60*/  LDGSTS.E [R37+0x4200], desc[UR8][R38.64], P3 ;  /* 0x0420000026257fae */ /* 0x0003e80009921848 */
[----:B------:R-:W-:Y:S01]  /*21e70*/  STL [R1+0x4fc], R43 ;  /* 0x0004fc2b01007387 */ /* 0x000fe20000100800 */
[----:B-1----:R-:W-:-:S02]  /*21e80*/  IMAD.MOV.U32 R38, RZ, RZ, R46 ;  /* 0x000000ffff267224 */ /* 0x002fc400078e002e */
[----:B------:R-:W-:Y:S02]  /*21e90*/  IMAD.MOV.U32 R39, RZ, RZ, R50 ;  /* 0x000000ffff277224 */ /* 0x000fe400078e0032 */
[----:B------:R-:W4:Y:S04]  /*21ea0*/  LDL.LU R50, [R1+0x578] ;  /* 0x0005780001327983 */ /* 0x000f280000300800 */
        /* <DEDUP_REMOVED lines=8> */
[----:B------:R-:W-:-:S03]  /*21f30*/  IADD3.X R47, R47, R3, RZ, P6, !PT ;  /* 0x000000032f2f7210 */ /* 0x000fc600037fe4ff */
[----:B------:R1:W-:Y:S01]  /*21f40*/  LDGSTS.E [R37+0x5000], desc[UR8][R38.64], P1 ;  /* 0x0500000026257fae */ /* 0x0003e20008921848 */
[-C--:B------:R-:W-:Y:S02]  /*21f50*/  IADD3 R52, P5, R52, R244.reuse, RZ ;  /* 0x000000f434347210 */ /* 0x080fe40007fbe0ff */
[----:B------:R-:W-:-:S03]  /*21f60*/  IADD3 R41, P6, R41, R244, RZ ;  /* 0x000000f429297210 */ /* 0x000fc60007fde0ff */
[----:B------:R-:W-:Y:S01]  /*21f70*/  STL [R1+0x504], R52 ;  /* 0x0005043401007387 */ /* 0x000fe20000100800 */
[----:B---3--:R-:W-:-:S03]  /*21f80*/  IADD3.X R56, R56, R3, RZ, P5, !PT ;  /* 0x0000000338387210 */ /* 0x008fc60002ffe4ff */
[----:B------:R3:W-:Y:S01]  /*21f90*/  STL [R1+0x4f8], R47 ;  /* 0x0004f82f01007387 */ /* 0x0007e20000100800 */
[----:B-1----:R-:W-:-:S03]  /*21fa0*/  IMAD.MOV.U32 R39, RZ, RZ, R47 ;  /* 0x000000ffff277224 */ /* 0x002fc600078e002f */
[----:B------:R-:W-:Y:S04]  /*21fb0*/  STL [R1+0x50c], R41 ;  /* 0x00050c2901007387 */ /* 0x000fe80000100800 */
[----:B------:R1:W-:Y:S04]  /*21fc0*/  STL [R1+0x500], R56 ;  /* 0x0005003801007387 */ /* 0x0003e80000100800 */
[----:B---3--:R-:W3:Y:S01]  /*21fd0*/  LDL.LU R47, [R1+0x588] ;  /* 0x00058800012f7983 */ /* 0x008ee20000300800 */
[----:B------:R-:W-:Y:S01]  /*21fe0*/  IMAD.MOV.U32 R38, RZ, RZ, R43 ;  /* 0x000000ffff267224 */ /* 0x000fe200078e002b */
[----:B------:R-:W-:-:S02]  /*21ff0*/  SEL R40, R40, RZ, !P0 ;  /* 0x000000ff28287207 */ /* 0x000fc40004000000 */
[----:B------:R-:W-:Y:S01]  /*22000*/  ISETP.GT.AND P5, PT, R36, 0x24, PT ;  /* 0x000000242400780c */ /* 0x000fe20003fa4270 */
[----:B------:R-:W3:Y:S01]  /*22010*/  LDL.LU R54, [R1+0x5f4] ;  /* 0x0005f40001367983 */ /* 0x000ee20000300800 */
[----:B------:R-:W-:Y:S02]  /*22020*/  ISETP.NE.U32.AND P3, PT, R40, RZ, PT ;  /* 0x000000ff2800720c */ /* 0x000fe40003f65070 */
[----:B------:R-:W-:Y:S01]  /*22030*/  SEL R40, RZ, 0x4, !P5 ;  /* 0x00000004ff287807 */ /* 0x000fe20006800000 */
[----:B------:R1:W-:Y:S04]  /*22040*/  LDGSTS.E [R37+0x5100], desc[UR8][R38.64], P1 ;  /* 0x0510000026257fae */ /* 0x0003e80008921848 */
[----:B------:R-:W3:Y:S01]  /*22050*/  LDL.LU R43, [R1+0x5fc] ;  /* 0x0005fc00012b7983 */ /* 0x000ee20000300800 */
[----:B-1----:R-:W-:-:S02]  /*22060*/  IMAD.MOV.U32 R38, RZ, RZ, R52 ;  /* 0x000000ffff267224 */ /* 0x002fc400078e0034 */
[----:B------:R-:W-:-:S05]  /*22070*/  IMAD.MOV.U32 R39, RZ, RZ, R56 ;  /* 0x000000ffff277224 */ /* 0x000fca00078e0038 */
[----:B------:R1:W-:Y:S01]  /*22080*/  LDGSTS.E [R37+0x5200], desc[UR8][R38.64], P1 ;  /* 0x0520000026257fae */ /* 0x0003e20008921848 */
[----:B----4-:R-:W-:Y:S02]  /*22090*/  IADD3.X R48, R48, R3, RZ, P6, !PT ;  /* 0x0000000330307210 */ /* 0x010fe400037fe4ff */
[----:B------:R-:W-:-:S03]  /*220a0*/  IADD3 R51, P6, R51, R244, RZ ;  /* 0x000000f433337210 */ /* 0x000fc60007fde0ff */
[----:B------:R4:W-:Y:S01]  /*220b0*/  STL [R1+0x508], R48 ;  /* 0x0005083001007387 */ /* 0x0009e20000100800 */
[----:B------:R-:W-:-:S03]  /*220c0*/  IADD3 R42, P5, R42, R244, RZ ;  /* 0x000000f42a2a7210 */ /* 0x000fc60007fbe0ff */
[----:B------:R-:W3:Y:S01]  /*220d0*/  LDL.LU R56, [R1+0x5f0] ;  /* 0x0005f00001387983 */ /* 0x000ee20000300800 */
[----:B-1----:R-:W-:Y:S02]  /*220e0*/  IMAD.MOV.U32 R38, RZ, RZ, R41 ;  /* 0x000000ffff267224 */ /* 0x002fe400078e0029 */
[----:B------:R-:W-:Y:S01]  /*220f0*/  IMAD.MOV.U32 R39, RZ, RZ, R48 ;  /* 0x000000ffff277224 */ /* 0x000fe200078e0030 */
[----:B------:R-:W-:Y:S04]  /*22100*/  STL [R1+0x574], R51 ;  /* 0x0005743301007387 */ /* 0x000fe80000100800 */
[----:B------:R-:W-:Y:S04]  /*22110*/  STL [R1+0x57c], R42 ;  /* 0x00057c2a01007387 */ /* 0x000fe80000100800 */
[----:B----4-:R-:W4:Y:S04]  /*22120*/  LDL.LU R48, [R1+0x5f8] ;  /* 0x0005f80001307983 */ /* 0x010f280000300800 */
[----:B------:R1:W-:Y:S01]  /*22130*/  LDGSTS.E [R37+0x5300], desc[UR8][R38.64], P1 ;  /* 0x0530000026257fae */ /* 0x0003e20008921848 */
[----:B------:R-:W-:-:S05]  /*22140*/  IADD3.X R57, R57, R3, RZ, P6, !PT ;  /* 0x0000000339397210 */ /* 0x000fca00037fe4ff */
[----:B------:R1:W-:Y:S04]  /*22150*/  STL [R1+0x570], R57 ;  /* 0x0005703901007387 */ /* 0x0003e80000100800 */
[----:B------:R-:W4:Y:S01]  /*22160*/  LDL.LU R52, [R1+0x604] ;  /* 0x0006040001347983 */ /* 0x000f220000300800 */
[----:B-1----:R-:W-:-:S03]  /*22170*/  IMAD.MOV.U32 R39, RZ, RZ, R57 ;  /* 0x000000ffff277224 */ /* 0x002fc600078e0039 */
[----:B------:R-:W4:Y:S04]  /*22180*/  LDL.LU R41, [R1+0x60c] ;  /* 0x00060c0001297983 */ /* 0x000f280000300800 */
[----:B------:R-:W4:Y:S01]  /*22190*/  LDL.LU R57, [R1+0x600] ;  /* 0x0006000001397983 */ /* 0x000f220000300800 */
[----:B------:R-:W-:Y:S01]  /*221a0*/  IADD3.X R50, R50, R3, RZ, P5, !PT ;  /* 0x0000000332327210 */ /* 0x000fe20002ffe4ff */
[----:B------:R-:W-:-:S05]  /*221b0*/  IMAD.MOV.U32 R38, RZ, RZ, R51 ;  /* 0x000000ffff267224 */ /* 0x000fca00078e0033 */
[----:B------:R1:W-:Y:S02]  /*221c0*/  LDGSTS.E [R37+0x6000], desc[UR8][R38.64], P4 ;  /* 0x0600000026257fae */ /* 0x0003e4000a121848 */
        /* <DEDUP_REMOVED lines=10> */
[----:B------:R-:W4:Y:S01]  /*22270*/  LDL.LU R51, [R1+0x608] ;  /* 0x0006080001337983 */ /* 0x000f220000300800 */
[----:B-1----:R-:W-:-:S03]  /*22280*/  IMAD.MOV.U32 R39, RZ, RZ, R55 ;  /* 0x000000ffff277224 */ /* 0x002fc600078e0037 */
[----:B--2---:R-:W2:Y:S04]  /*22290*/  LDL.LU R50, [R1+0x674] ;  /* 0x0006740001327983 */ /* 0x004ea80000300800 */
        /* <DEDUP_REMOVED lines=8> */
[----:B------:R-:W-:-:S02]  /*22320*/  IADD3 R54, P5, R54, R244, RZ ;  /* 0x000000f436367210 */ /* 0x000fc40007fbe0ff */
[----:B------:R-:W-:Y:S01]  /*22330*/  SEL R40, RZ, 0x4, !P6 ;  /* 0x00000004ff287807 */ /* 0x000fe20007000000 */
[----:B------:R1:W-:Y:S01]  /*22340*/  LDGSTS.E [R37+0x6200], desc[UR8][R38.64], P4 ;  /* 0x0620000026257fae */ /* 0x0003e2000a121848 */
[----:B------:R-:W-:-:S03]  /*22350*/  IADD3 R43, P6, R43, R244, RZ ;  /* 0x000000f42b2b7210 */ /* 0x000fc60007fde0ff */
[----:B------:R-:W-:Y:S04]  /*22360*/  STL [R1+0x5f4], R54 ;  /* 0x0005f43601007387 */ /* 0x000fe80000100800 */
[----:B------:R-:W-:Y:S01]  /*22370*/  STL [R1+0x5fc], R43 ;  /* 0x0005fc2b01007387 */ /* 0x000fe20000100800 */
[----:B-1----:R-:W-:Y:S02]  /*22380*/  IMAD.MOV.U32 R38, RZ, RZ, R46 ;  /* 0x000000ffff267224 */ /* 0x002fe400078e002e */
[----:B------:R-:W-:Y:S01]  /*22390*/  IMAD.MOV.U32 R39, RZ, RZ, R47 ;  /* 0x000000ffff277224 */ /* 0x000fe200078e002f */
[----:B------:R-:W3:Y:S04]  /*223a0*/  LDL.LU R46, [R1+0x678] ;  /* 0x00067800012e7983 */ /* 0x000ee80000300800 */
[----:B------:R1:W-:Y:S01]  /*223b0*/  LDGSTS.E [R37+0x6300], desc[UR8][R38.64], P4 ;  /* 0x0630000026257fae */ /* 0x0003e2000a121848 */
[----:B------:R-:W-:-:S05]  /*223c0*/  IADD3.X R56, R56, R3, RZ, P5, !PT ;  /* 0x0000000338387210 */ /* 0x000fca0002ffe4ff */
[----:B------:R4:W-:Y:S04]  /*223d0*/  STL [R1+0x5f0], R56 ;  /* 0x0005f03801007387 */ /* 0x0009e80000100800 */
[----:B------:R-:W3:Y:S01]  /*223e0*/  LDL.LU R53, [R1+0x684] ;  /* 0x0006840001357983 */ /* 0x000ee20000300800 */
[----:B-1----:R-:W-:Y:S01]  /*223f0*/  IMAD.MOV.U32 R38, RZ, RZ, R54 ;  /* 0x000000ffff267224 */ /* 0x002fe200078e0036 */
[----:B----4-:R-:W-:Y:S02]  /*22400*/  IADD3.X R48, R48, R3, RZ, P6, !PT ;  /* 0x0000000330307210 */ /* 0x010fe400037fe4ff */
[----:B------:R-:W4:Y:S01]  /*22410*/  LDL.LU R47, [R1+0x68c] ;  /* 0x00068c00012f7983 */ /* 0x000f220000300800 */
[----:B------:R-:W-:-:S03]  /*22420*/  IMAD.MOV.U32 R39, RZ, RZ, R56 ;  /* 0x000000ffff277224 */ /* 0x000fc600078e0038 */
[----:B------:R-:W4:Y:S04]  /*22430*/  LDL.LU R56, [R1+0x680] ;  /* 0x0006800001387983 */ /* 0x000f280000300800 */
[----:B------:R1:W-:Y:S01]  /*22440*/  LDGSTS.E [R37+0x7000], desc[UR8][R38.64], P2 ;  /* 0x0700000026257fae */ /* 0x0003e20009121848 */
[-C--:B------:R-:W-:Y:S02]  /*22450*/  IADD3 R52, P5, R52, R244.reuse, RZ ;  /* 0x000000f434347210 */ /* 0x080fe40007fbe0ff */
        /* <DEDUP_REMOVED lines=20> */
[----:B------:R-:W-:-:S05]  /*225a0*/  IADD3.X R51, R51, R3, RZ, P6, !PT ;  /* 0x0000000333337210 */ /* 0x000fca00037fe4ff */
[----:B------:R1:W-:Y:S04]  /*225b0*/  STL [R1+0x608], R51 ;  /* 0x0006083301007387 */ /* 0x0003e80000100800 */
[----:B------:R-:W4:Y:S01]  /*225c0*/  LDL.LU R57, [R1+0x6f0] ;  /* 0x0006f00001397983 */ /* 0x000f220000300800 */
[-C--:B--2---:R-:W-:Y:S02]  /*225d0*/  IADD3 R50, P6, R50, R244.reuse, RZ ;  /* 0x000000f432327210 */ /* 0x084fe40007fde0ff */
[----:B------:R-:W-:Y:S01]  /*225e0*/  IADD3 R42, P5, R42, R244, RZ ;  /* 0x000000f42a2a7210 */ /* 0x000fe20007fbe0ff */
[----:B------:R-:W-:Y:S02]  /*225f0*/  IMAD.MOV.U32 R39, RZ, RZ, R51 ;  /* 0x000000ffff277224 */ /* 0x000fe400078e0033 */
[----:B------:R-:W-:Y:S04]  /*22600*/  STL [R1+0x674], R50 ;  /* 0x0006743201007387 */ /* 0x000fe80000100800 */
[----:B------:R-:W-:Y:S04]  /*22610*/  STL [R1+0x67c], R42 ;  /* 0x00067c2a01007387 */ /* 0x000fe80000100800 */
[----:B------:R-:W2:Y:S04]  /*22620*/  LDL.LU R52, [R1+0x6f8] ;  /* 0x0006f80001347983 */ /* 0x000ea80000300800 */
[----:B------:R1:W-:Y:S01]  /*22630*/  LDGSTS.E [R37+0x7300], desc[UR8][R38.64], P2 ;  /* 0x0730000026257fae */ /* 0x0003e20009121848 */
[----:B---3--:R-:W-:-:S05]  /*22640*/  IADD3.X R55, R55, R3, RZ, P6, !PT ;  /* 0x0000000337377210 */ /* 0x008fca00037fe4ff */
[----:B------:R3:W-:Y:S04]  /*22650*/  STL [R1+0x670], R55 ;  /* 0x0006703701007387 */ /* 0x0007e80000100800 */
[----:B-1----:R-:W2:Y:S01]  /*22660*/  LDL.LU R51, [R1+0x704] ;  /* 0x0007040001337983 */ /* 0x002ea20000300800 */
[----:B------:R-:W-:-:S03]  /*22670*/  IMAD.MOV.U32 R39, RZ, RZ, R55 ;  /* 0x000000ffff277224 */ /* 0x000fc600078e0037 */
[----:B------:R-:W2:Y:S04]  /*22680*/  LDL.LU R41, [R1+0x70c] ;  /* 0x00070c0001297983 */ /* 0x000ea80000300800 */
[----:B---3--:R-:W3:Y:S01]  /*22690*/  LDL.LU R55, [R1+0x700] ;  /* 0x0007000001377983 */ /* 0x008ee20000300800 */
[----:B------:R-:W-:Y:S01]  /*226a0*/  IMAD.MOV.U32 R38, RZ, RZ, R50 ;  /* 0x000000ffff267224 */ /* 0x000fe200078e0032 */
[----:B------:R-:W-:-:S04]  /*226b0*/  SEL R40, R40, RZ, !P0 ;  /* 0x000000ff28287207 */ /* 0x000fc80004000000 */
[----:B------:R1:W-:Y:S01]  /*226c0*/  LDGSTS.E [R37+0x8000], desc[UR8][R38.64], P3 ;  /* 0x0800000026257fae */ /* 0x0003e20009921848 */
[----:B------:R-:W-:Y:S02]  /*226d0*/  IADD3.X R46, R46, R3, RZ, P5, !PT ;  /* 0x000000032e2e7210 */ /* 0x000fe40002ffe4ff */
[-C--:B------:R-:W-:Y:S02]  /*226e0*/  IADD3 R53, P6, R53, R244.reuse, RZ ;  /* 0x000000f435357210 */ /* 0x080fe40007fde0ff */
[----:B----4-:R-:W-:-:S03]  /*226f0*/  IADD3 R47, P5, R47, R244, RZ ;  /* 0x000000f42f2f7210 */ /* 0x010fc60007fbe0ff */
[----:B------:R-:W-:Y:S01]  /*22700*/  STL [R1+0x684], R53 ;  /* 0x0006843501007387 */ /* 0x000fe20000100800 */
[----:B------:R-:W-:-:S03]  /*22710*/  IADD3.X R56, R56, R3, RZ, P6, !PT ;  /* 0x0000000338387210 */ /* 0x000fc600037fe4ff */
[----:B------:R4:W-:Y:S01]  /*22720*/  STL [R1+0x678], R46 ;  /* 0x0006782e01007387 */ /* 0x0009e20000100800 */
[----:B-1----:R-:W-:Y:S02]  /*22730*/  IMAD.MOV.U32 R38, RZ, RZ, R42 ;  /* 0x000000ffff267224 */ /* 0x002fe400078e002a */
[----:B------:R-:W-:Y:S01]  /*22740*/  IMAD.MOV.U32 R39, RZ, RZ, R46 ;  /* 0x000000ffff277224 */ /* 0x000fe200078e002e */
[----:B------:R1:W-:Y:S01]  /*22750*/  STL [R1+0x68c], R47 ;  /* 0x00068c2f01007387 */ /* 0x0003e20000100800 */
        /* <DEDUP_REMOVED lines=10> */
[----:B------:R2:W-:Y:S01]  /*22800*/  STL [R1+0x688], R48 ;  /* 0x0006883001007387 */ /* 0x0005e20000100800 */
[----:B-1----:R-:W-:Y:S02]  /*22810*/  IMAD.MOV.U32 R38, RZ, RZ, R53 ;  /* 0x000000ffff267224 */ /* 0x002fe400078e0035 */
[----:B------:R-:W-:Y:S01]  /*22820*/  IMAD.MOV.U32 R39, RZ, RZ, R56 ;  /* 0x000000ffff277224 */ /* 0x000fe200078e0038 */
[----:B------:R-:W4:Y:S01]  /*22830*/  LDL.LU R53, [R1+0x770] ;  /* 0x0007700001357983 */ /* 0x000f220000300800 */
[----:B------:R-:W-:-:S03]  /*22840*/  IADD3 R43, P6, R43, R244, RZ ;  /* 0x000000f42b2b7210 */ /* 0x000fc60007fde0ff */
[----:B------:R-:W-:Y:S04]  /*22850*/  STL [R1+0x6f4], R54 ;  /* 0x0006f43601007387 */ /* 0x000fe80000100800 */
[----:B------:R1:W-:Y:S04]  /*22860*/  LDGSTS.E [R37+0x8200], desc[UR8][R38.64], P3 ;  /* 0x0820000026257fae */ /* 0x0003e80009921848 */
[----:B------:R-:W-:Y:S01]  /*22870*/  STL [R1+0x6fc], R43 ;  /* 0x0006fc2b01007387 */ /* 0x000fe20000100800 */
[----:B-1----:R-:W-:Y:S02]  /*22880*/  IMAD.MOV.U32 R38, RZ, RZ, R47 ;  /* 0x000000ffff267224 */ /* 0x002fe400078e002f */
[----:B------:R-:W-:Y:S01]  /*22890*/  IMAD.MOV.U32 R39, RZ, RZ, R48 ;  /* 0x000000ffff277224 */ /* 0x000fe200078e0030 */
[----:B------:R-:W4:Y:S04]  /*228a0*/  LDL.LU R47, [R1+0x778] ;  /* 0x00077800012f7983 */ /* 0x000f280000300800 */
[----:B------:R1:W-:Y:S02]  /*228b0*/  LDGSTS.E [R37+0x8300], desc[UR8][R38.64], P3 ;  /* 0x0830000026257fae */ /* 0x0003e40009921848 */
[----:B-1----:R-:W-:Y:S01]  /*228c0*/  IMAD.MOV.U32 R38, RZ, RZ, R54 ;  /* 0x000000ffff267224 */ /* 0x002fe200078e0036 */
[----:B------:R-:W-:-:S05]  /*228d0*/  IADD3.X R57, R57, R3, RZ, P5, !PT ;  /* 0x0000000339397210 */ /* 0x000fca0002ffe4ff */
[----:B------:R1:W-:Y:S01]  /*228e0*/  STL [R1+0x6f0], R57 ;  /* 0x0006f03901007387 */ /* 0x0003e20000100800 */
[----:B------:R-:W-:-:S03]  /*228f0*/  IMAD.MOV.U32 R39, RZ, RZ, R57 ;  /* 0x000000ffff277224 */ /* 0x000fc600078e0039 */
[----:B------:R-:W4:Y:S04]  /*22900*/  LDL.LU R56, [R1+0x784] ;  /* 0x0007840001387983 */ /* 0x000f280000300800 */
[----:B--2---:R-:W2:Y:S04]  /*22910*/  LDL.LU R48, [R1+0x78c] ;  /* 0x00078c0001307983 */ /* 0x004ea80000300800 */
[----:B-1----:R-:W2:Y:S01]  /*22920*/  LDL.LU R57, [R1+0x780] ;  /* 0x0007800001397983 */ /* 0x002ea20000300800 */
[----:B------:R-:W-:-:S03]  /*22930*/  IADD3.X R52, R52, R3, RZ, P6, !PT ;  /* 0x0000000334347210 */ /* 0x000fc600037fe4ff */
[----:B------:R1:W-:Y:S01]  /*22940*/  LDGSTS.E [R37+0x9000], desc[UR8][R38.64], P1 ;  /* 0x0900000026257fae */ /* 0x0003e20008921848 */
[-C--:B------:R-:W-:Y:S02]  /*22950*/  IADD3 R51, P5, R51, R244.reuse, RZ ;  /* 0x000000f433337210 */ /* 0x080fe40007fbe0ff */
[----:B------:R-:W-:-:S03]  /*22960*/  IADD3 R41, P6, R41, R244, RZ ;  /* 0x000000f429297210 */ /* 0x000fc60007fde0ff */
[----:B------:R-:W-:Y:S01]  /*22970*/  STL [R1+0x704], R51 ;  /* 0x0007043301007387 */ /* 0x000fe20000100800 */
[----:B---3--:R-:W-:-:S03]  /*22980*/  IADD3.X R55, R55, R3, RZ, P5, !PT ;  /* 0x0000000337377210 */ /* 0x008fc60002ffe4ff */
[----:B------:R3:W-:Y:S04]  /*22990*/  STL [R1+0x6f8], R52 ;  /* 0x0006f83401007387 */ /* 0x0007e80000100800 */
[----:B------:R-:W-:Y:S04]  /*229a0*/  STL [R1+0x70c], R41 ;  /* 0x00070c2901007387 */ /* 0x000fe80000100800 */
[----:B------:R4:W-:Y:S04]  /*229b0*/  STL [R1+0x700], R55 ;  /* 0x0007003701007387 */ /* 0x0009e80000100800 */
[----:B------:R-:W2:Y:S01]  /*229c0*/  LDL.LU R54, [R1+0x788] ;  /* 0x0007880001367983 */ /* 0x000ea20000300800 */
[----:B-1----:R-:W-:Y:S01]  /*229d0*/  IMAD.MOV.U32 R38, RZ, RZ, R43 ;  /* 0x000000ffff267224 */ /* 0x002fe200078e002b */
[----:B------:R-:W-:Y:S01]  /*229e0*/  SEL R40, R40, RZ, !P0 ;  /* 0x000000ff28287207 */ /* 0x000fe20004000000 */
[----:B------:R-:W-:Y:S01]  /*229f0*/  IMAD.MOV.U32 R39, RZ, RZ, R52 ;  /* 0x000000ffff277224 */ /* 0x000fe200078e0034 */
[----:B------:R-:W-:Y:S01]  /*22a00*/  ISETP.GT.AND P5, PT, R36, 0x34, PT ;  /* 0x000000342400780c */ /* 0x000fe20003fa4270 */
[----:B---3--:R-:W3:Y:S01]  /*22a10*/  LDL.LU R52, [R1+0x7f4] ;  /* 0x0007f40001347983 */ /* 0x008ee20000300800 */
[----:B------:R-:W-:-:S02]  /*22a20*/  ISETP.NE.U32.AND P3, PT, R40, RZ, PT ;  /* 0x000000ff2800720c */ /* 0x000fc40003f65070 */
[----:B------:R-:W-:Y:S01]  /*22a30*/  SEL R40, RZ, 0x4, !P5 ;  /* 0x00000004ff287807 */ /* 0x000fe20006800000 */
[----:B------:R1:W-:Y:S04]  /*22a40*/  LDGSTS.E [R37+0x9100], desc[UR8][R38.64], P1 ;  /* 0x0910000026257fae */ /* 0x0003e80008921848 */
[----:B------:R-:W3:Y:S01]  /*22a50*/  LDL.LU R43, [R1+0x7fc] ;  /* 0x0007fc00012b7983 */ /* 0x000ee20000300800 */
[----:B-1----:R-:W-:Y:S02]  /*22a60*/  IMAD.MOV.U32 R38, RZ, RZ, R51 ;  /* 0x000000ffff267224 */ /* 0x002fe400078e0033 */
        /* <DEDUP_REMOVED lines=25> */
[-C--:B------:R-:W-:Y:S02]  /*22c00*/  IADD3 R56, P6, R56, R244.reuse, RZ ;  /* 0x000000f438387210 */ /* 0x080fe40007fde0ff */
[----:B--2---:R-:W-:-:S03]  /*22c10*/  IADD3 R48, P5, R48, R244, RZ ;  /* 0x000000f430307210 */ /* 0x004fc60007fbe0ff */
        /* <DEDUP_REMOVED lines=9> */
[----:B------:R-:W-:-:S05]  /*22cb0*/  IADD3.X R54, R54, R3, RZ, P5, !PT ;  /* 0x0000000336367210 */ /* 0x000fca0002ffe4ff */
[----:B------:R1:W-:Y:S04]  /*22cc0*/  STL [R1+0x788], R54 ;  /* 0x0007883601007387 */ /* 0x0003e80000100800 */
[----:B------:R-:W2:Y:S01]  /*22cd0*/  LDL.LU R57, [R1+0x870] ;  /* 0x0008700001397983 */ /* 0x000ea20000300800 */
[----:B------:R-:W-:Y:S02]  /*22ce0*/  SEL R40, R40, RZ, !P0 ;  /* 0x000000ff28287207 */ /* 0x000fe40004000000 */
[----:B------:R-:W-:Y:S01]  /*22cf0*/  ISETP.GT.AND P6, PT, R36, 0x38, PT ;  /* 0x000000382400780c */ /* 0x000fe20003fc4270 */
[----:B------:R-:W-:Y:S01]  /*22d00*/  IMAD.MOV.U32 R38, RZ, RZ, R56 ;  /* 0x000000ffff267224 */ /* 0x000fe200078e0038 */
[----:B------:R-:W-:Y:S02]  /*22d10*/  ISETP.NE.U32.AND P1, PT, R40, RZ, PT ;  /* 0x000000ff2800720c */ /* 0x000fe40003f25070 */
[----:B---3--:R-:W-:-:S02]  /*22d20*/  IADD3 R52, P5, R52, R244, RZ ;  /* 0x000000f434347210 */ /* 0x008fc40007fbe0ff */
[----:B------:R-:W-:Y:S01]  /*22d30*/  SEL R40, RZ, 0x4, !P6 ;  /* 0x00000004ff287807 */ /* 0x000fe20007000000 */
[----:B------:R3:W-:Y:S01]  /*22d40*/  LDGSTS.E [R37+0xa200], desc[UR8][R38.64], P4 ;  /* 0x0a20000026257fae */ /* 0x0007e2000a121848 */
[----:B------:R-:W-:-:S03]  /*22d50*/  IADD3 R43, P6, R43, R244, RZ ;  /* 0x000000f42b2b7210 */ /* 0x000fc60007fde0ff */
[----:B------:R-:W-:Y:S04]  /*22d60*/  STL [R1+0x7f4], R52 ;  /* 0x0007f43401007387 */ /* 0x000fe80000100800 */
[----:B------:R-:W-:Y:S01]  /*22d70*/  STL [R1+0x7fc], R43 ;  /* 0x0007fc2b01007387 */ /* 0x000fe20000100800 */
[----:B---3--:R-:W-:-:S03]  /*22d80*/  IMAD.MOV.U32 R38, RZ, RZ, R48 ;  /* 0x000000ffff267224 */ /* 0x008fc600078e0030 */
[----:B------:R-:W3:Y:S01]  /*22d90*/  LDL.LU R56, [R1+0x878] ;  /* 0x0008780001387983 */ /* 0x000ee20000300800 */
[----:B------:R-:W-:-:S05]  /*22da0*/  IMAD.MOV.U32 R39, RZ, RZ, R54 ;  /* 0x000000ffff277224 */ /* 0x000fca00078e0036 */
[----:B------:R1:W-:Y:S01]  /*22db0*/  LDGSTS.E [R37+0xa300], desc[UR8][R38.64], P4 ;  /* 0x0a30000026257fae */ /* 0x0003e2000a121848 */
[----:B------:R-:W-:-:S05]  /*22dc0*/  IADD3.X R55, R55, R3, RZ, P5, !PT ;  /* 0x0000000337377210 */ /* 0x000fca0002ffe4ff */
[----:B------:R4:W-:Y:S04]  /*22dd0*/  STL [R1+0x7f0], R55 ;  /* 0x0007f03701007387 */ /* 0x0009e80000100800 */
[----:B-1----:R-:W3:Y:S01]  /*22de0*/  LDL.LU R54, [R1+0x884] ;  /* 0x0008840001367983 */ /* 0x002ee20000300800 */
[----:B------:R-:W-:Y:S01]  /*22df0*/  IMAD.MOV.U32 R39, RZ, RZ, R55 ;  /* 0x000000ffff277224 */ /* 0x000fe200078e0037 */
        /* <DEDUP_REMOVED lines=9> */
[----:B------:R1:W-:Y:S04]  /*22e90*/  STL [R1+0x7f8], R46 ;  /* 0x0007f82e01007387 */ /* 0x0003e80000100800 */
[----:B------:R-:W-:Y:S01]  /*22ea0*/  STL [R1+0x80c], R41 ;  /* 0x00080c2901007387 */ /* 0x000fe20000100800 */
[----:B-1----:R-:W-:-:S03]  /*22eb0*/  IMAD.MOV.U32 R38, RZ, RZ, R43 ;  /* 0x000000ffff267224 */ /* 0x002fc600078e002b */
[----:B------:R-:W-:Y:S01]  /*22ec0*/  STL [R1+0x800], R53 ;  /* 0x0008003501007387 */ /* 0x000fe20000100800 */
[----:B------:R-:W-:-:S03]  /*22ed0*/  IMAD.MOV.U32 R39, RZ, RZ, R46 ;  /* 0x000000ffff277224 */ /* 0x000fc600078e002e */
        /* <DEDUP_REMOVED lines=18> */
[----:B------:R2:W-:Y:S04]  /*23000*/  STL [R1+0x874], R47 ;  /* 0x0008742f01007387 */ /* 0x0005e80000100800 */
[----:B------:R4:W-:Y:S04]  /*23010*/  STL [R1+0x87c], R42 ;  /* 0x00087c2a01007387 */ /* 0x0009e80000100800 */
[----:B-1----:R-:W4:Y:S04]  /*23020*/  LDL.LU R50, [R1+0x8f8] ;  /* 0x0008f80001327983 */ /* 0x002f280000300800 */
[----:B------:R1:W-:Y:S01]  /*23030*/  LDGSTS.E [R37+0xb300], desc[UR8][R38.64], P2 ;  /* 0x0b30000026257fae */ /* 0x0003e20009121848 */
[----:B------:R-:W-:-:S05]  /*23040*/  IADD3.X R57, R57, R3, RZ, P6, !PT ;  /* 0x0000000339397210 */ /* 0x000fca00037fe4ff */
[----:B------:R-:W-:Y:S04]  /*23050*/  STL [R1+0x870], R57 ;  /* 0x0008703901007387 */ /* 0x000fe80000100800 */
[----:B------:R-:W4:Y:S01]  /*23060*/  LDL.LU R41, [R1+0x904] ;  /* 0x0009040001297983 */ /* 0x000f220000300800 */
[----:B-1----:R-:W-:-:S03]  /*23070*/  IMAD.MOV.U32 R38, RZ, RZ, R47 ;  /* 0x000000ffff267224 */ /* 0x002fc600078e002f */
[----:B------:R-:W4:Y:S04]  /*23080*/  LDL.LU R53, [R1+0x90c] ;  /* 0x00090c0001357983 */ /* 0x000f280000300800 */
[----:B--2---:R-:W2:Y:S01]  /*23090*/  LDL.LU R47, [R1+0x900] ;  /* 0x00090000012f7983 */ /* 0x004ea20000300800 */
[----:B------:R-:W-:Y:S01]  /*230a0*/  IMAD.MOV.U32 R39, RZ, RZ, R57 ;  /* 0x000000ffff277224 */ /* 0x000fe200078e0039 */
[----:B---3--:R-:W-:-:S04]  /*230b0*/  IADD3.X R56, R56, R3, RZ, P5, !PT ;  /* 0x0000000338387210 */ /* 0x008fc80002ffe4ff */
[----:B------:R1:W-:Y:S01]  /*230c0*/  LDGSTS.E [R37+0xc000], desc[UR8][R38.64], P3 ;  /* 0x0c00000026257fae */ /* 0x0003e20009921848 */
[----:B------:R-:W-:Y:S02]  /*230d0*/  SEL R40, R40, RZ, !P0 ;  /* 0x000000ff28287207 */ /* 0x000fe40004000000 */
[-C--:B------:R-:W-:Y:S02]  /*230e0*/  IADD3 R54, P6, R54, R244.reuse, RZ ;  /* 0x000000f436367210 */ /* 0x080fe40007fde0ff */
[----:B----4-:R-:W-:-:S03]  /*230f0*/  IADD3 R48, P5, R48, R244, RZ ;  /* 0x000000f430307210 */ /* 0x010fc60007fbe0ff */
[----:B------:R-:W-:Y:S01]  /*23100*/  STL [R1+0x884], R54 ;  /* 0x0008843601007387 */ /* 0x000fe20000100800 */
[----:B------:R-:W-:-:S03]  /*23110*/  IADD3.X R55, R55, R3, RZ, P6, !PT ;  /* 0x0000000337377210 */ /* 0x000fc600037fe4ff */
[----:B------:R3:W-:Y:S01]  /*23120*/  STL [R1+0x878], R56 ;  /* 0x0008783801007387 */ /* 0x0007e20000100800 */
[----:B-1----:R-:W-:-:S03]  /*23130*/  IMAD.MOV.U32 R38, RZ, RZ, R42 ;  /* 0x000000ffff267224 */ /* 0x002fc600078e002a */
[----:B------:R1:W-:Y:S01]  /*23140*/  STL [R1+0x88c], R48 ;  /* 0x00088c3001007387 */ /* 0x0003e20000100800 */
[----:B------:R-:W-:-:S03]  /*23150*/  IMAD.MOV.U32 R39, RZ, RZ, R56 ;  /* 0x000000ffff277224 */ /* 0x000fc600078e0038 */
[----:B------:R4:W-:Y:S01]  /*23160*/  STL [R1+0x880], R55 ;  /* 0x0008803701007387 */ /* 0x0009e20000100800 */
[----:B------:R-:W-:-:S03]  /*23170*/  ISETP.GT.AND P6, PT, R36, 0x1, PT ;  /* 0x000000012400780c */ /* 0x000fc60003fc4270 */
[----:B------:R-:W2:Y:S01]  /*23180*/  LDL.LU R58, [R1+0x908] ;  /* 0x00090800013a7983 */ /* 0x000ea20000300800 */
[----:B------:R-:W-:-:S03]  /*23190*/  ISETP.NE.U32.AND P2, PT, R40, RZ, PT ;  /* 0x000000ff2800720c */ /* 0x000fc60003f45070 */
[----:B------:R-:W2:Y:S01]  /*231a0*/  LDL.LU R42, [R1+0x974] ;  /* 0x00097400012a7983 */ /* 0x000ea20000300800 */
[----:B------:R-:W-:-:S03]  /*231b0*/  SEL R40, RZ, 0x4, !P6 ;  /* 0x00000004ff287807 */ /* 0x000fc60007000000 */
[----:B------:R3:W-:Y:S01]  /*231c0*/  LDGSTS.E [R37+0xc100], desc[UR8][R38.64], P3 ;  /* 0x0c10000026257fae */ /* 0x0007e20009921848 */
[----:B------:R-:W-:Y:S01]  /*231d0*/  IADD3.X R52, R52, R3, RZ, P5, !PT ;  /* 0x0000000334347210 */ /* 0x000fe20002ffe4ff */
[----:B---3--:R-:W-:Y:S01]  /*231e0*/  IMAD.MOV.U32 R38, RZ, RZ, R54 ;  /* 0x000000ffff267224 */ /* 0x008fe200078e0036 */
[----:B------:R-:W-:-:S03]  /*231f0*/  IADD3 R43, P5, R43, R244, RZ ;  /* 0x000000f42b2b7210 */ /* 0x000fc60007fbe0ff */
[----:B------:R-:W-:Y:S01]  /*23200*/  STL [R1+0x888], R52 ;  /* 0x0008883401007387 */ /* 0x000fe20000100800 */
[----:B------:R-:W-:Y:S02]  /*23210*/  MOV R39, R55 ;  /* 0x0000003700277202 */ /* 0x000fe40000000f00 */
[----:B------:R-:W-:Y:S01]  /*23220*/  IADD3 R46, P6, R46, R244, RZ ;  /* 0x000000f42e2e7210 */ /* 0x000fe20007fde0ff */
[----:B------:R-:W3:Y:S04]  /*23230*/  LDL.LU R56, [R1+0x97c] ;  /* 0x00097c0001387983 */ /* 0x000ee80000300800 */
[----:B------:R2:W-:Y:S04]  /*23240*/  STL [R1+0x8f4], R43 ;  /* 0x0008f42b01007387 */ /* 0x0005e80000100800 */
[----:B------:R1:W-:Y:S04]  /*23250*/  LDGSTS.E [R37+0xc200], desc[UR8][R38.64], P3 ;  /* 0x0c20000026257fae */ /* 0x0003e80009921848 */
[----:B------:R-:W-:Y:S01]  /*23260*/  STL [R1+0x8fc], R46 ;  /* 0x0008fc2e01007387 */ /* 0x000fe20000100800 */
[----:B-1----:R-:W-:-:S03]  /*23270*/  MOV R38, R48 ;  /* 0x0000003000267202 */ /* 0x002fc60000000f00 */
[----:B------:R-:W3:Y:S01]  /*23280*/  LDL.LU R48, [R1+0x970] ;  /* 0x0009700001307983 */ /* 0x000ee20000300800 */
[----:B------:R-:W-:-:S05]  /*23290*/  IMAD.MOV.U32 R39, RZ, RZ, R52 ;  /* 0x000000ffff277224 */ /* 0x000fca00078e0034 */
[----:B------:R1:W-:Y:S02]  /*232a0*/  LDGSTS.E [R37+0xc300], desc[UR8][R38.64], P3 ;  /* 0x0c30000026257fae */ /* 0x0003e40009921848 */
[----:B-1----:R-:W-:Y:S02]  /*232b0*/  IMAD.MOV.U32 R38, RZ, RZ, R43 ;  /* 0x000000ffff267224 */ /* 0x002fe400078e002b */
[----:B------:R-:W-:-:S05]  /*232c0*/  IMAD.X R51, R51, 0x1, R3, P5 ;  /* 0x0000000133337824 */ /* 0x000fca00028e0603 */
[----:B------:R1:W-:Y:S04]  /*232d0*/  STL [R1+0x8f0], R51 ;  /* 0x0008f03301007387 */ /* 0x0003e80000100800 */
[----:B------:R-:W3:Y:S04]  /*232e0*/  LDL.LU R57, [R1+0x978] ;  /* 0x0009780001397983 */ /* 0x000ee80000300800 */
[----:B------:R-:W3:Y:S01]  /*232f0*/  LDL.LU R54, [R1+0x984] ;  /* 0x0009840001367983 */ /* 0x000ee20000300800 */
[----:B------:R-:W-:-:S03]  /*23300*/  IADD3.X R50, R50, R3, RZ, P6, !PT ;  /* 0x0000000332327210 */ /* 0x000fc600037fe4ff */
[----:B----4-:R-:W4:Y:S01]  /*23310*/  LDL.LU R55, [R1+0x980] ;  /* 0x0009800001377983 */ /* 0x010f220000300800 */
[----:B------:R-:W-:-:S05]  /*23320*/  MOV R39, R51 ;  /* 0x0000003300277202 */ /* 0x000fca0000000f00 */
[----:B------:R1:W-:Y:S01]  /*23330*/  LDGSTS.E [R37+0xd000], desc[UR8][R38.64], P1 ;  /* 0x0d00000026257fae */ /* 0x0003e20008921848 */
[-C--:B------:R-:W-:Y:S02]  /*23340*/  IADD3 R41, P5, R41, R244.reuse, RZ ;  /* 0x000000f429297210 */ /* 0x080fe40007fbe0ff */
[----:B------:R-:W-:-:S03]  /*23350*/  IADD3 R53, P6, R53, R244, RZ ;  /* 0x000000f435357210 */ /* 0x000fc60007fde0ff */
[----:B------:R-:W-:Y:S01]  /*23360*/  STL [R1+0x904], R41 ;  /* 0x0009042901007387 */ /* 0x000fe20000100800 */
[----:B--2---:R-:W-:-:S03]  /*23370*/  IMAD.X R47, R47, 0x1, R3, P5 ;  /* 0x000000012f2f7824 */ /* 0x004fc600028e0603 */
[----:B------:R2:W-:Y:S04]  /*23380*/  STL [R1+0x8f8], R50 ;  /* 0x0008f83201007387 */ /* 0x0005e80000100800 */
[----:B------:R-:W4:Y:S04]  /*23390*/  LDL.LU R43, [R1+0x98c] ;  /* 0x00098c00012b7983 */ /* 0x000f280000300800 */
[----:B------:R-:W-:Y:S04]  /*233a0*/  STL [R1+0x90c], R53 ;  /* 0x00090c3501007387 */ /* 0x000fe80000100800 */
[----:B------:R2:W-:Y:S04]  /*233b0*/  STL [R1+0x900], R47 ;  /* 0x0009002f01007387 */ /* 0x0005e80000100800 */
[----:B-1----:R-:W4:Y:S01]  /*233c0*/  LDL.LU R51, [R1+0x988] ;  /* 0x0009880001337983 */ /* 0x002f220000300800 */
[----:B------:R-:W-:-:S03]  /*233d0*/  MOV R38, R46 ;  /* 0x0000002e00267202 */ /* 0x000fc60000000f00 */
[----:B------:R-:W4:Y:S01]  /*233e0*/  LDL.LU R46, [R1+0x9f4] ;  /* 0x0009f400012e7983 */ /* 0x000f220000300800 */
[----:B------:R-:W-:Y:S01]  /*233f0*/  IMAD.MOV.U32 R39, RZ, RZ, R50 ;  /* 0x000000ffff277224 */ /* 0x000fe200078e0032 */
[----:B------:R-:W-:Y:S02]  /*23400*/  SEL R40, R40, RZ, !P0 ;  /* 0x000000ff28287207 */ /* 0x000fe40004000000 */
[----:B------:R-:W-:Y:S02]  /*23410*/  ISETP.GT.AND P5, PT, R36, 0x5, PT ;  /* 0x000000052400780c */ /* 0x000fe40003fa4270 */
[----:B------:R-:W-:Y:S01]  /*23420*/  ISETP.NE.U32.AND P3, PT, R40, RZ, PT ;  /* 0x000000ff2800720c */ /* 0x000fe20003f65070 */
[----:B------:R1:W-:Y:S01]  /*23430*/  LDGSTS.E [R37+0xd100], desc[UR8][R38.64], P1 ;  /* 0x0d10000026257fae */ /* 0x0003e20008921848 */
[----:B------:R-:W-:Y:S02]  /*23440*/  SEL R40, RZ, 0x4, !P5 ;  /* 0x00000004ff287807 */ /* 0x000fe40006800000 */
[----:B------:R-:W-:Y:S01]  /*23450*/  IADD3.X R58, R58, R3, RZ, P6, !PT ;  /* 0x000000033a3a7210 */ /* 0x000fe200037fe4ff */
[----:B-1----:R-:W-:Y:S01]  /*23460*/  IMAD.MOV.U32 R38, RZ, RZ, R41 ;  /* 0x000000ffff267224 */ /* 0x002fe200078e0029 */
[----:B------:R-:W-:-:S03]  /*23470*/  IADD3 R42, P6, R42, R244, RZ ;  /* 0x000000f42a2a7210 */ /* 0x000fc60007fde0ff */
[----:B------:R-:W-:Y:S01]  /*23480*/  STL [R1+0x908], R58 ;  /* 0x0009083a01007387 */ /* 0x000fe20000100800 */
[----:B------:R-:W-:-:S03]  /*23490*/  MOV R39, R47 ;  /* 0x0000002f00277202 */ /* 0x000fc60000000f00 */
[----:B--2---:R-:W2:Y:S04]  /*234a0*/  LDL.LU R50, [R1+0x9f0] ;  /* 0x0009f00001327983 */ /* 0x004ea80000300800 */
[----:B------:R-:W-:Y:S04]  /*234b0*/  STL [R1+0x974], R42 ;  /* 0x0009742a01007387 */ /* 0x000fe80000100800 */
[----:B------:R-:W2:Y:S04]  /*234c0*/  LDL.LU R52, [R1+0x9fc] ;  /* 0x0009fc0001347983 */ /* 0x000ea80000300800 */
[----:B------:R-:W2:Y:S04]  /*234d0*/  LDL.LU R47, [R1+0xa04] ;  /* 0x000a0400012f7983 */ /* 0x000ea80000300800 */
[----:B------:R-:W2:Y:S01]  /*234e0*/  LDL.LU R41, [R1+0xa0c] ;  /* 0x000a0c0001297983 */ /* 0x000ea20000300800 */
[----:B---3--:R-:W-:-:S03]  /*234f0*/  IADD3 R56, P5, R56, R244, RZ ;  /* 0x000000f438387210 */ /* 0x008fc60007fbe0ff */
[----:B------:R1:W-:Y:S04]  /*23500*/  LDGSTS.E [R37+0xd200], desc[UR8][R38.64], P1 ;  /* 0x0d20000026257fae */ /* 0x0003e80008921848 */
[----:B------:R-:W-:Y:S01]  /*23510*/  STL [R1+0x97c], R56 ;  /* 0x00097c3801007387 */ /* 0x000fe20000100800 */
[----:B-1----:R-:W-:Y:S01]  /*23520*/  MOV R38, R53 ;  /* 0x0000003500267202 */ /* 0x002fe20000000f00 */
[----:B------:R-:W-:Y:S02]  /*23530*/  IMAD.MOV.U32 R39, RZ, RZ, R58 ;  /* 0x000000ffff277224 */ /* 0x000fe400078e003a */
[----:B------:R-:W3:Y:S04]  /*23540*/  LDL.LU R53, [R1+0x9f8] ;  /* 0x0009f80001357983 */ /* 0x000ee80000300800 */
[----:B------:R1:W-:Y:S01]  /*23550*/  LDGSTS.E [R37+0xd300], desc[UR8][R38.64], P1 ;  /* 0x0d30000026257fae */ /* 0x0003e20008921848 */
[----:B------:R-:W-:-:S05]  /*23560*/  IMAD.X R48, R48, 0x1, R3, P6 ;  /* 0x0000000130307824 */ /* 0x000fca00030e0603 */
[----:B------:R1:W-:Y:S02]  /*23570*/  STL [R1+0x970], R48 ;  /* 0x0009703001007387 */ /* 0x0003e40000100800 */
[----:B-1----:R-:W-:Y:S01]  /*23580*/  MOV R39, R48 ;  /* 0x0000003000277202 */ /* 0x002fe20000000f00 */
[----:B------:R-:W-:Y:S01]  /*23590*/  IMAD.MOV.U32 R38, RZ, RZ, R42 ;  /* 0x000000ffff267224 */ /* 0x000fe200078e002a */
[----:B------:R-:W3:Y:S04]  /*235a0*/  LDL.LU R48, [R1+0xa00] ;  /* 0x000a000001307983 */ /* 0x000ee80000300800 */
[----:B------:R1:W-:Y:S01]  /*235b0*/  LDGSTS.E [R37+0xe000], desc[UR8][R38.64], P4 ;  /* 0x0e00000026257fae */ /* 0x0003e2000a121848 */
[----:B------:R-:W-:Y:S02]  /*235c0*/  SEL R40, R40, RZ, !P0 ;  /* 0x000000ff28287207 */ /* 0x000fe40004000000 */
[----:B-1----:R-:W-:-:S02]  /*235d0*/  MOV R38, R56 ;  /* 0x0000003800267202 */ /* 0x002fc40000000f00 */
[----:B------:R-:W-:Y:S02]  /*235e0*/  ISETP.NE.U32.AND P1, PT, R40, RZ, PT ;  /* 0x000000ff2800720c */ /* 0x000fe40003f25070 */
[----:B------:R-:W-:Y:S02]  /*235f0*/  IADD3.X R57, R57, R3, RZ, P5, !PT ;  /* 0x0000000339397210 */ /* 0x000fe40002ffe4ff */
[----:B------:R-:W-:-:S05]  /*23600*/  IADD3 R54, P6, R54, R244, RZ ;  /* 0x000000f436367210 */ /* 0x000fca0007fde0ff */
[----:B------:R-:W-:Y:S04]  /*23610*/  STL [R1+0x984], R54 ;  /* 0x0009843601007387 */ /* 0x000fe80000100800 */
[----:B------:R1:W-:Y:S04]  /*23620*/  STL [R1+0x978], R57 ;  /* 0x0009783901007387 */ /* 0x0003e80000100800 */
[----:B------:R-:W3:Y:S01]  /*23630*/  LDL.LU R42, [R1+0xa08] ;  /* 0x000a0800012a7983 */ /* 0x000ee20000300800 */
[----:B------:R-:W-:Y:S02]  /*23640*/  IMAD.MOV.U32 R39, RZ, RZ, R57 ;  /* 0x000000ffff277224 */ /* 0x000fe400078e0039 */
[----:B----4-:R-:W-:Y:S01]  /*23650*/  IMAD.X R55, R55, 0x1, R3, P6 ;  /* 0x0000000137377824 */ /* 0x010fe200030e0603 */
[----:B------:R-:W-:-:S02]  /*23660*/  ISETP.GT.AND P6, PT, R36, 0x9, PT ;  /* 0x000000092400780c */ /* 0x000fc40003fc4270 */
[----:B------:R4:W-:Y:S01]  /*23670*/  LDGSTS.E [R37+0xe100], desc[UR8][R38.64], P4 ;  /* 0x0e10000026257fae */ /* 0x0009e2000a121848 */
[----:B------:R-:W-:Y:S01]  /*23680*/  IADD3 R43, P5, R43, R244, RZ ;  /* 0x000000f42b2b7210 */ /* 0x000fe20007fbe0ff */
[----:B----4-:R-:W-:Y:S01]  /*23690*/  IMAD.MOV.U32 R38, RZ, RZ, R54 ;  /* 0x000000ffff267224 */ /* 0x010fe200078e0036 */
[----:B------:R-:W-:-:S03]  /*236a0*/  MOV R39, R55 ;  /* 0x0000003700277202 */ /* 0x000fc60000000f00 */
[----:B------:R-:W-:Y:S01]  /*236b0*/  STL [R1+0x98c], R43 ;  /* 0x00098c2b01007387 */ /* 0x000fe20000100800 */
[----:B------:R-:W-:Y:S02]  /*236c0*/  SEL R40, RZ, 0x4, !P6 ;  /* 0x00000004ff287807 */ /* 0x000fe40007000000 */
[----:B------:R-:W-:Y:S01]  /*236d0*/  IADD3.X R51, R51, R3, RZ, P5, !PT ;  /* 0x0000000333337210 */ /* 0x000fe20002ffe4ff */
[----:B------:R-:W-:Y:S01]  /*236e0*/  STL [R1+0x980], R55 ;  /* 0x0009803701007387 */ /* 0x000fe20000100800 */
[----:B------:R-:W-:-:S03]  /*236f0*/  IADD3 R46, P6, R46, R244, RZ ;  /* 0x000000f42e2e7210 */ /* 0x000fc60007fde0ff */
[----:B------:R4:W-:Y:S04]  /*23700*/  LDGSTS.E [R37+0xe200], desc[UR8][R38.64], P4 ;  /* 0x0e20000026257fae */ /* 0x0009e8000a121848 */
[----:B------:R4:W-:Y:S04]  /*23710*/  STL [R1+0x988], R51 ;  /* 0x0009883301007387 */ /* 0x0009e80000100800 */
[----:B-1----:R-:W3:Y:S01]  /*23720*/  LDL.LU R57, [R1+0xdb0] ;  /* 0x000db00001397983 */ /* 0x002ee20000300800 */
[----:B----4-:R-:W-:-:S03]  /*23730*/  MOV R39, R51 ;  /* 0x0000003300277202 */ /* 0x010fc60000000f00 */
[----:B------:R-:W4:Y:S01]  /*23740*/  LDL.LU R51, [R1+0xdb4] ;  /* 0x000db40001337983 */ /* 0x000f220000300800 */
[----:B------:R-:W-:-:S03]  /*23750*/  IMAD.MOV.U32 R38, RZ, RZ, R43 ;  /* 0x000000ffff267224 */ /* 0x000fc600078e002b */
[----:B------:R-:W-:Y:S04]  /*23760*/  STL [R1+0x9f4], R46 ;  /* 0x0009f42e01007387 */ /* 0x000fe80000100800 */
[----:B------:R-:W4:Y:S04]  /*23770*/  LDL.LU R43, [R1+0xdbc] ;  /* 0x000dbc00012b7983 */ /* 0x000f280000300800 */
[----:B------:R-:W4:Y:S01]  /*23780*/  LDL.LU R54, [R1+0xdc4] ;  /* 0x000dc40001367983 */ /* 0x000f220000300800 */
[----:B--2---:R-:W-:-:S03]  /*23790*/  IMAD.X R50, R50, 0x1, R3, P6 ;  /* 0x0000000132327824 */ /* 0x004fc600030e0603 */
[----:B------:R1:W-:Y:S01]  /*237a0*/  LDGSTS.E [R37+0xe300], desc[UR8][R38.64], P4 ;  /* 0x0e30000026257fae */ /* 0x0003e2000a121848 */
[-C--:B------:R-:W-:Y:S02]  /*237b0*/  IADD3 R52, P5, R52, R244.reuse, RZ ;  /* 0x000000f434347210 */ /* 0x080fe40007fbe0ff */
[----:B------:R-:W-:-:S03]  /*237c0*/  IADD3 R47, P6, R47, R244, RZ ;  /* 0x000000f42f2f7210 */ /* 0x000fc60007fde0ff */
[----:B------:R-:W-:Y:S01]  /*237d0*/  STL [R1+0x9fc], R52 ;  /* 0x0009fc3401007387 */ /* 0x000fe20000100800 */
[----:B-1----:R-:W-:Y:S01]  /*237e0*/  IMAD.MOV.U32 R38, RZ, RZ, R46 ;  /* 0x000000ffff267224 */ /* 0x002fe200078e002e */
[----:B------:R-:W-:Y:S02]  /*237f0*/  MOV R39, R50 ;  /* 0x0000003200277202 */ /* 0x000fe40000000f00 */
[----:B------:R1:W-:Y:S04]  /*23800*/  STL [R1+0x9f0], R50 ;  /* 0x0009f03201007387 */ /* 0x0003e80000100800 */
[----:B------:R2:W-:Y:S04]  /*23810*/  STL [R1+0xa04], R47 ;  /* 0x000a042f01007387 */ /* 0x0005e80000100800 */
[----:B------:R2:W-:Y:S01]  /*23820*/  LDGSTS.E [R37+0xf000], desc[UR8][R38.64], P2 ;  /* 0x0f00000026257fae */ /* 0x0005e20009121848 */
[----:B---3--:R-:W-:-:S02]  /*23830*/  IADD3.X R53, R53, R3, RZ, P5, !PT ;  /* 0x0000000335357210 */ /* 0x008fc40002ffe4ff */
[----:B------:R-:W-:-:S03]  /*23840*/  IADD3 R41, P5, R41, R244, RZ ;  /* 0x000000f429297210 */ /* 0x000fc60007fbe0ff */
[----:B------:R3:W-:Y:S04]  /*23850*/  STL [R1+0x9f8], R53 ;  /* 0x0009f83501007387 */ /* 0x0007e80000100800 */
[----:B-1----:R-:W4:Y:S01]  /*23860*/  LDL.LU R50, [R1+0xdb8] ;  /* 0x000db80001327983 */ /* 0x002f220000300800 */
[----:B--2---:R-:W-:-:S03]  /*23870*/  IMAD.MOV.U32 R38, RZ, RZ, R52 ;  /* 0x000000ffff267224 */ /* 0x004fc600078e0034 */
[----:B------:R-:W2:Y:S01]  /*23880*/  LDL.LU R55, [R1+0xdc0] ;  /* 0x000dc00001377983 */ /* 0x000ea20000300800 */
[----:B------:R-:W-:-:S03]  /*23890*/  MOV R39, R53 ;  /* 0x0000003500277202 */ /* 0x000fc60000000f00 */
[----:B------:R-:W-:Y:S04]  /*238a0*/  STL [R1+0xa0c], R41 ;  /* 0x000a0c2901007387 */ /* 0x000fe80000100800 */
[----:B------:R-:W2:Y:S01]  /*238b0*/  LDL.LU R46, [R1+0xdcc] ;  /* 0x000dcc00012e7983 */ /* 0x000ea20000300800 */
[----:B------:R-:W-:-:S03]  /*238c0*/  IMAD.X R48, R48, 0x1, R3, P6 ;  /* 0x0000000130307824 */ /* 0x000fc600030e0603 */
[----:B------:R1:W-:Y:S04]  /*238d0*/  LDGSTS.E [R37+0xf100], desc[UR8][R38.64], P2 ;  /* 0x0f10000026257fae */ /* 0x0003e80009121848 */
[----:B------:R3:W-:Y:S01]  /*238e0*/  STL [R1+0xa00], R48 ;  /* 0x000a003001007387 */ /* 0x0007e20000100800 */
[----:B-1----:R-:W-:Y:S01]  /*238f0*/  IMAD.MOV.U32 R38, RZ, RZ, R47 ;  /* 0x000000ffff267224 */ /* 0x002fe200078e002f */
[----:B------:R-:W-:-:S05]  /*23900*/  MOV R39, R48 ;  /* 0x0000003000277202 */ /* 0x000fca0000000f00 */
[----:B------:R1:W-:Y:S02]  /*23910*/  LDGSTS.E [R37+0xf200], desc[UR8][R38.64], P2 ;  /* 0x0f20000026257fae */ /* 0x0003e40009121848 */
[----:B-1----:R-:W-:Y:S01]  /*23920*/  IMAD.MOV.U32 R38, RZ, RZ, R41 ;  /* 0x000000ffff267224 */ /* 0x002fe200078e0029 */
[----:B------:R-:W-:-:S05]  /*23930*/  IADD3.X R42, R42, R3, RZ, P5, !PT ;  /* 0x000000032a2a7210 */ /* 0x000fca0002ffe4ff */
[----:B------:R1:W-:Y:S04]  /*23940*/  STL [R1+0xa08], R42 ;  /* 0x000a082a01007387 */ /* 0x0003e80000100800 */
[----:B------:R-:W2:Y:S01]  /*23950*/  LDL.LU R47, [R1+0xdc8] ;  /* 0x000dc800012f7983 */ /* 0x000ea20000300800 */
[----:B------:R-:W-:-:S03]  /*23960*/  MOV R39, R42 ;  /* 0x0000002a00277202 */ /* 0x000fc60000000f00 */
[----:B---3--:R-:W3:Y:S04]  /*23970*/  LDL.LU R53, [R1+0xd38] ;  /* 0x000d380001357983 */ /* 0x008ee80000300800 */
[----:B------:R-:W3:Y:S04]  /*23980*/  LDL.LU R56, [R1+0xd34] ;  /* 0x000d340001387983 */ /* 0x000ee80000300800 */
[----:B------:R-:W3:Y:S04]  /*23990*/  LDL.LU R48, [R1+0xd3c] ;  /* 0x000d3c0001307983 */ /* 0x000ee80000300800 */
[----:B-1----:R-:W3:Y:S04]  /*239a0*/  LDL.LU R42, [R1+0xd40] ;  /* 0x000d4000012a7983 */ /* 0x002ee80000300800 */
[----:B------:R1:W-:Y:S04]  /*239b0*/  LDGSTS.E [R37+0xf300], desc[UR8][R38.64], P2 ;  /* 0x0f30000026257fae */ /* 0x0003e80009121848 */
[----:B------:R-:W3:Y:S04]  /*239c0*/  LDL.LU R52, [R1+0xd48] ;  /* 0x000d480001347983 */ /* 0x000ee80000300800 */
[----:B------:R-:W3:Y:S01]  /*239d0*/  LDL.LU R41, [R1+0xd50] ;  /* 0x000d500001297983 */ /* 0x000ee20000300800 */
[----:B----4-:R-:W-:-:S05]  /*239e0*/  IADD3 R51, P2, R51, R244, RZ ;  /* 0x000000f433337210 */ /* 0x010fca0007f5e0ff */
[----:B------:R-:W-:Y:S01]  /*239f0*/  IMAD.X R57, R57, 0x1, R3, P2 ;  /* 0x0000000139397824 */ /* 0x000fe200010e0603 */
[----:B------:R-:W-:Y:S01]  /*23a00*/  IADD3 R43, P6, R43, R244, RZ ;  /* 0x000000f42b2b7210 */ /* 0x000fe20007fde0ff */
[----:B------:R-:W-:Y:S02]  /*23a10*/  STL [R1+0xdb4], R51 ;  /* 0x000db43301007387 */ /* 0x000fe40000100800 */
[----:B-1----:R-:W-:Y:S02]  /*23a20*/  IMAD.MOV.U32 R39, RZ, RZ, R57 ;  /* 0x000000ffff277224 */ /* 0x002fe400078e0039 */
[----:B------:R-:W-:Y:S04]  /*23a30*/  STL [R1+0xdbc], R43 ;  /* 0x000dbc2b01007387 */ /* 0x000fe80000100800 */
[----:B------:R1:W-:Y:S04]  /*23a40*/  STL [R1+0xdb0], R57 ;  /* 0x000db03901007387 */ /* 0x0003e80000100800 */
[----:B-1----:R-:W4:Y:S01]  /*23a50*/  LDL.LU R57, [R1+0xd44] ;  /* 0x000d440001397983 */ /* 0x002f220000300800 */
[----:B------:R-:W-:-:S02]  /*23a60*/  SEL R40, R40, RZ, !P0 ;  /* 0x000000ff28287207 */ /* 0x000fc40004000000 */
[----:B------:R-:W-:Y:S02]  /*23a70*/  ISETP.GT.AND P5, PT, R36, 0xd, PT ;  /* 0x0000000d2400780c */ /* 0x000fe40003fa4270 */
[----:B------:R-:W-:Y:S02]  /*23a80*/  ISETP.NE.U32.AND P4, PT, R40, RZ, PT ;  /* 0x000000ff2800720c */ /* 0x000fe40003f85070 */
[----:B------:R-:W-:Y:S02]  /*23a90*/  SEL R40, RZ, 0x4, !P5 ;  /* 0x00000004ff287807 */ /* 0x000fe40006800000 */
[----:B------:R-:W-:Y:S02]  /*23aa0*/  LOP3.LUT R37, R60, 0x20, RZ, 0x3c, !PT ;  /* 0x000000203c257812 */ /* 0x000fe400078e3cff */
[----:B------:R-:W-:Y:S02]  /*23ab0*/  SEL R38, R40, RZ, !P0 ;  /* 0x000000ff28267207 */ /* 0x000fe40004000000 */
[----:B------:R-:W-:-:S02]  /*23ac0*/  IADD3 R54, P5, R54, R244, RZ ;  /* 0x000000f436367210 */ /* 0x000fc40007fbe0ff */
[----:B------:R-:W-:Y:S02]  /*23ad0*/  ISETP.NE.U32.AND P2, PT, R38, RZ, PT ;  /* 0x000000ff2600720c */ /* 0x000fe40003f45070 */
[----:B------:R-:W-:Y:S02]  /*23ae0*/  IADD3 R37, R37, UR7, RZ ;  /* 0x0000000725257c10 */ /* 0x000fe4000fffe0ff */
[----:B------:R-:W-:Y:S01]  /*23af0*/  MOV R38, R51 ;  /* 0x0000003300267202 */ /* 0x000fe20000000f00 */
[----:B------:R-:W-:Y:S04]  /*23b00*/  STL [R1+0xdc4], R54 ;  /* 0x000dc43601007387 */ /* 0x000fe80000100800 */
[----:B------:R1:W-:Y:S01]  /*23b10*/  LDGSTS.E [R37+0x400], desc[UR8][R38.64], P3 ;  /* 0x0040000026257fae */ /* 0x0003e20009921848 */
[----:B------:R-:W-:Y:S01]  /*23b20*/  IMAD.X R50, R50, 0x1, R3, P6 ;  /* 0x0000000132327824 */ /* 0x000fe200030e0603 */
[----:B--2---:R-:W-:-:S04]  /*23b30*/  IADD3.X R55, R55, R3, RZ, P5, !PT ;  /* 0x0000000337377210 */ /* 0x004fc80002ffe4ff */
[----:B------:R2:W-:Y:S01]  /*23b40*/  STL [R1+0xdb8], R50 ;  /* 0x000db83201007387 */ /* 0x0005e20000100800 */
[----:B-1----:R-:W-:Y:S02]  /*23b50*/  MOV R39, R50 ;  /* 0x0000003200277202 */ /* 0x002fe40000000f00 */
[----:B------:R-:W-:Y:S01]  /*23b60*/  IADD3 R46, P6, R46, R244, RZ ;  /* 0x000000f42e2e7210 */ /* 0x000fe20007fde0ff */
[----:B------:R-:W-:-:S04]  /*23b70*/  IMAD.MOV.U32 R38, RZ, RZ, R43 ;  /* 0x000000ffff267224 */ /* 0x000fc800078e002b */
[----:B------:R-:W-:Y:S04]  /*23b80*/  STL [R1+0xdcc], R46 ;  /* 0x000dcc2e01007387 */ /* 0x000fe80000100800 */
[----:B------:R1:W-:Y:S01]  /*23b90*/  STL [R1+0xdc0], R55 ;  /* 0x000dc03701007387 */ /* 0x0003e20000100800 */
[----:B------:R-:W-:-:S03]  /*23ba0*/  ISETP.GT.AND P5, PT, R36, 0x11, PT ;  /* 0x000000112400780c */ /* 0x000fc60003fa4270 */
[----:B--2---:R-:W2:Y:S04]  /*23bb0*/  LDL.LU R50, [R1+0xd4c] ;  /* 0x000d4c0001327983 */ /* 0x004ea80000300800 */
[----:B------:R-:W2:Y:S01]  /*23bc0*/  LDL.LU R51, [R1+0xc98] ;  /* 0x000c980001337983 */ /* 0x000ea20000300800 */
[----:B------:R-:W-:-:S03]  /*23bd0*/  SEL R40, RZ, 0x4, !P5 ;  /* 0x00000004ff287807 */ /* 0x000fc60006800000 */
[----:B------:R-:W2:Y:S04]  /*23be0*/  LDL.LU R43, [R1+0xca0] ;  /* 0x000ca000012b7983 */ /* 0x000ea80000300800 */
[----:B------:R1:W-:Y:S02]  /*23bf0*/  LDGSTS.E [R37+0x500], desc[UR8][R38.64], P3 ;  /* 0x0050000026257fae */ /* 0x0003e40009921848 */
[----:B-1----:R-:W-:Y:S01]  /*23c00*/  IMAD.MOV.U32 R39, RZ, RZ, R55 ;  /* 0x000000ffff277224 */ /* 0x002fe200078e0037 */
[----:B------:R-:W-:-:S05]  /*23c10*/  MOV R38, R54 ;  /* 0x0000003600267202 */ /* 0x000fca0000000f00 */
[----:B------:R1:W-:Y:S02]  /*23c20*/  LDGSTS.E [R37+0x600], desc[UR8][R38.64], P3 ;  /* 0x0060000026257fae */ /* 0x0003e40009921848 */
[----:B-1----:R-:W-:Y:S02]  /*23c30*/  IMAD.MOV.U32 R38, RZ, RZ, R46 ;  /* 0x000000ffff267224 */ /* 0x002fe400078e002e */
[----:B------:R-:W-:Y:S01]  /*23c40*/  IMAD.X R47, R47, 0x1, R3, P6 ;  /* 0x000000012f2f7824 */ /* 0x000fe200030e0603 */
[----:B---3--:R-:W-:-:S04]  /*23c50*/  IADD3 R53, P6, R53, R244, RZ ;  /* 0x000000f435357210 */ /* 0x008fc80007fde0ff */
[----:B------:R1:W-:Y:S04]  /*23c60*/  STL [R1+0xdc8], R47 ;  /* 0x000dc82f01007387 */ /* 0x0003e80000100800 */
[----:B------:R-:W3:Y:S01]  /*23c70*/  LDL.LU R55, [R1+0xc94] ;  /* 0x000c940001377983 */ /* 0x000ee20000300800 */
[----:B------:R-:W-:Y:S02]  /*23c80*/  IADD3.X R56, R56, R3, RZ, P6, !PT ;  /* 0x0000000338387210 */ /* 0x000fe400037fe4ff */
[----:B------:R-:W-:Y:S01]  /*23c90*/  IADD3 R42, P5, R42, R244, RZ ;  /* 0x000000f42a2a7210 */ /* 0x000fe20007fbe0ff */
[----:B------:R-:W-:Y:S01]  /*23ca0*/  STL [R1+0xd38], R53 ;  /* 0x000d383501007387 */ /* 0x000fe20000100800 */
[----:B------:R-:W-:-:S03]  /*23cb0*/  MOV R39, R47 ;  /* 0x0000002f00277202 */ /* 0x000fc60000000f00 */
[----:B------:R-:W-:Y:S04]  /*23cc0*/  STL [R1+0xd40], R42 ;  /* 0x000d402a01007387 */ /* 0x000fe80000100800 */
[----:B-1----:R-:W3:Y:S04]  /*23cd0*/  LDL.LU R47, [R1+0xc9c] ;  /* 0x000c9c00012f7983 */ /* 0x002ee80000300800 */
[----:B------:R1:W-:Y:S04]  /*23ce0*/  STL [R1+0xd34], R56 ;  /* 0x000d343801007387 */ /* 0x0003e80000100800 */
[----:B------:R-:W3:Y:S04]  /*23cf0*/  LDL.LU R54, [R1+0xca8] ;  /* 0x000ca80001367983 */ /* 0x000ee80000300800 */
[----:B------:R1:W-:Y:S01]  /*23d00*/  LDGSTS.E [R37+0x700], desc[UR8][R38.64], P3 ;  /* 0x0070000026257fae */ /* 0x0003e20009921848 */
[----:B------:R-:W-:-:S03]  /*23d10*/  IADD3 R52, P6, R52, R244, RZ ;  /* 0x000000f434347210 */ /* 0x000fc60007fde0ff */
[----:B------:R-:W3:Y:S01]  /*23d20*/  LDL.LU R46, [R1+0xcb0] ;  /* 0x000cb000012e7983 */ /* 0x000ee20000300800 */
[----:B------:R-:W-:Y:S01]  /*23d30*/  IMAD.X R48, R48, 0x1, R3, P5 ;  /* 0x0000000130307824 */ /* 0x000fe200028e0603 */
[----:B------:R-:W-:Y:S01]  /*23d40*/  IADD3 R41, P5, R41, R244, RZ ;  /* 0x000000f429297210 */ /* 0x000fe20007fbe0ff */
[----:B-1----:R-:W-:Y:S02]  /*23d50*/  IMAD.MOV.U32 R39, RZ, RZ, R56 ;  /* 0x000000ffff277224 */ /* 0x002fe400078e0038 */
[----:B------:R-:W3:Y:S01]  /*23d60*/  LDL.LU R56, [R1+0xca4] ;  /* 0x000ca40001387983 */ /* 0x000ee20000300800 */
[----:B------:R-:W-:-:S03]  /*23d70*/  MOV R38, R53 ;  /* 0x0000003500267202 */ /* 0x000fc60000000f00 */
[----:B------:R-:W-:Y:S04]  /*23d80*/  STL [R1+0xd48], R52 ;  /* 0x000d483401007387 */ /* 0x000fe80000100800 */
[----:B------:R1:W-:Y:S04]  /*23d90*/  STL [R1+0xd3c], R48 ;  /* 0x000d3c3001007387 */ /* 0x0003e80000100800 */
[----:B------:R1:W-:Y:S01]  /*23da0*/  LDGSTS.E [R37+0x1400], desc[UR8][R38.64], P1 ;  /* 0x0140000026257fae */ /* 0x0003e20008921848 */
[----:B----4-:R-:W-:-:S03]  /*23db0*/  IADD3.X R57, R57, R3, RZ, P6, !PT ;  /* 0x0000000339397210 */ /* 0x010fc600037fe4ff */
[----:B------:R-:W-:Y:S04]  /*23dc0*/  STL [R1+0xd50], R41 ;  /* 0x000d502901007387 */ /* 0x000fe80000100800 */
[----:B------:R4:W-:Y:S01]  /*23dd0*/  STL [R1+0xd44], R57 ;  /* 0x000d443901007387 */ /* 0x0009e20000100800 */
[----:B-1----:R-:W-:-:S03]  /*23de0*/  MOV R39, R48 ;  /* 0x0000003000277202 */ /* 0x002fc60000000f00 */
[----:B------:R-:W3:Y:S01]  /*23df0*/  LDL.LU R48, [R1+0xcac] ;  /* 0x000cac0001307983 */ /* 0x000ee20000300800 */
[----:B------:R-:W-:Y:S01]  /*23e00*/  IMAD.MOV.U32 R38, RZ, RZ, R42 ;  /* 0x000000ffff267224 */ /* 0x000fe200078e002a */
[----:B------:R-:W-:Y:S02]  /*23e10*/  SEL R40, R40, RZ, !P0 ;  /* 0x000000ff28287207 */ /* 0x000fe40004000000 */
[----:B------:R-:W-:Y:S01]  /*23e20*/  ISETP.GT.AND P6, PT, R36, 0x15, PT ;  /* 0x000000152400780c */ /* 0x000fe20003fc4270 */
[----:B------:R-:W3:Y:S01]  /*23e30*/  LDL.LU R53, [R1+0x414] ;  /* 0x0004140001357983 */ /* 0x000ee20000300800 */
[----:B------:R-:W-:Y:S02]  /*23e40*/  ISETP.NE.U32.AND P3, PT, R40, RZ, PT ;  /* 0x000000ff2800720c */ /* 0x000fe40003f65070 */
[----:B------:R-:W-:Y:S01]  /*23e50*/  SEL R40, RZ, 0x4, !P6 ;  /* 0x00000004ff287807 */ /* 0x000fe20007000000 */
[----:B------:R1:W-:Y:S04]  /*23e60*/  LDGSTS.E [R37+0x1500], desc[UR8][R38.64], P1 ;  /* 0x0150000026257fae */ /* 0x0003e80008921848 */
[----:B------:R-:W3:Y:S01]  /*23e70*/  LDL.LU R42, [R1+0x41c] ;  /* 0x00041c00012a7983 */ /* 0x000ee20000300800 */
[----:B-1----:R-:W-:Y:S01]  /*23e80*/  MOV R38, R52 ;  /* 0x0000003400267202 */ /* 0x002fe20000000f00 */
[----:B------:R-:W-:-:S05]  /*23e90*/  IMAD.MOV.U32 R39, RZ, RZ, R57 ;  /* 0x000000ffff277224 */ /* 0x000fca00078e0039 */
[----:B------:R1:W-:Y:S01]  /*23ea0*/  LDGSTS.E [R37+0x1600], desc[UR8][R38.64], P1 ;  /* 0x0160000026257fae */ /* 0x0003e20008921848 */
[----:B--2---:R-:W-:Y:S01]  /*23eb0*/  IMAD.X R50, R50, 0x1, R3, P5 ;  /* 0x0000000132327824 */ /* 0x004fe200028e0603 */
[----:B------:R-:W-:-:S04]  /*23ec0*/  IADD3 R51, P5, R51, R244, RZ ;  /* 0x000000f433337210 */ /* 0x000fc80007fbe0ff */
[----:B------:R2:W-:Y:S01]  /*23ed0*/  STL [R1+0xd4c], R50 ;  /* 0x000d4c3201007387 */ /* 0x0005e20000100800 */
[----:B------:R-:W-:-:S03]  /*23ee0*/  IADD3 R43, P6, R43, R244, RZ ;  /* 0x000000f42b2b7210 */ /* 0x000fc60007fde0ff */
[----:B----4-:R-:W4:Y:S01]  /*23ef0*/  LDL.LU R57, [R1+0x410] ;  /* 0x0004100001397983 */ /* 0x010f220000300800 */
[----:B-1----:R-:W-:Y:S01]  /*23f00*/  IMAD.MOV.U32 R38, RZ, RZ, R41 ;  /* 0x000000ffff267224 */ /* 0x002fe200078e0029 */
[----:B------:R-:W-:Y:S02]  /*23f10*/  MOV R39, R50 ;  /* 0x0000003200277202 */ /* 0x000fe40000000f00 */
[----:B------:R-:W-:Y:S04]  /*23f20*/  STL [R1+0xc98], R51 ;  /* 0x000c983301007387 */ /* 0x000fe80000100800 */
[----:B------:R-:W-:Y:S04]  /*23f30*/  STL [R1+0xca0], R43 ;  /* 0x000ca02b01007387 */ /* 0x000fe80000100800 */
[----:B--2---:R-:W2:Y:S04]  /*23f40*/  LDL.LU R50, [R1+0x418] ;  /* 0x0004180001327983 */ /* 0x004ea80000300800 */
[----:B------:R1:W-:Y:S02]  /*23f50*/  LDGSTS.E [R37+0x1700], desc[UR8][R38.64], P1 ;  /* 0x0170000026257fae */ /* 0x0003e40008921848 */
[----:B-1----:R-:W-:-:S02]  /*23f60*/  MOV R38, R51 ;  /* 0x0000003300267202 */ /* 0x002fc40000000f00 */
[----:B---3--:R-:W-:-:S05]  /*23f70*/  IADD3.X R55, R55, R3, RZ, P5, !PT ;  /* 0x0000000337377210 */ /* 0x008fca0002ffe4ff */
[----:B------:R1:W-:Y:S01]  /*23f80*/  STL [R1+0xc94], R55 ;  /* 0x000c943701007387 */ /* 0x0003e20000100800 */
[----:B------:R-:W-:-:S03]  /*23f90*/  IMAD.MOV.U32 R39, RZ, RZ, R55 ;  /* 0x000000ffff277224 */ /* 0x000fc600078e0037 */
[----:B------:R-:W3:Y:S04]  /*23fa0*/  LDL.LU R52, [R1+0x424] ;  /* 0x0004240001347983 */ /* 0x000ee80000300800 */
[----:B------:R-:W3:Y:S01]  /*23fb0*/  LDL.LU R41, [R1+0x42c] ;  /* 0x00042c0001297983 */ /* 0x000ee20000300800 */
[----:B------:R-:W-:-:S03]  /*23fc0*/  IMAD.X R47, R47, 0x1, R3, P6 ;  /* 0x000000012f2f7824 */ /* 0x000fc600030e0603 */
[----:B-1----:R-:W3:Y:S04]  /*23fd0*/  LDL.LU R55, [R1+0x420] ;  /* 0x0004200001377983 */ /* 0x002ee80000300800 */
[----:B------:R1:W-:Y:S01]  /*23fe0*/  LDGSTS.E [R37+0x2400], desc[UR8][R38.64], P4 ;  /* 0x0240000026257fae */ /* 0x0003e2000a121848 */
[----:B------:R-:W-:-:S05]  /*23ff0*/  IADD3 R54, P5, R54, R244, RZ ;  /* 0x000000f436367210 */ /* 0x000fca0007fbe0ff */
[----:B------:R-:W-:Y:S01]  /*24000*/  STL [R1+0xca8], R54 ;  /* 0x000ca83601007387 */ /* 0x000fe20000100800 */
[----:B------:R-:W-:-:S03]  /*24010*/  IADD3 R46, P6, R46, R244, RZ ;  /* 0x000000f42e2e7210 */ /* 0x000fc60007fde0ff */
[----:B------:R1:W-:Y:S02]  /*24020*/  STL [R1+0xc9c], R47 ;  /* 0x000c9c2f01007387 */ /* 0x0003e40000100800 */
[----:B-1----:R-:W-:Y:S02]  /*24030*/  MOV R39, R47 ;  /* 0x0000002f00277202 */ /* 0x002fe40000000f00 */
[----:B------:R-:W-:Y:S01]  /*24040*/  STL [R1+0xcb0], R46 ;  /* 0x000cb02e01007387 */ /* 0x000fe20000100800 */
[----:B------:R-:W-:-:S05]  /*24050*/  IADD3.X R56, R56, R3, RZ, P5, !PT ;  /* 0x0000000338387210 */ /* 0x000fca0002ffe4ff */
[----:B------:R1:W-:Y:S04]  /*24060*/  STL [R1+0xca4], R56 ;  /* 0x000ca43801007387 */ /* 0x0003e80000100800 */
[----:B------:R-:W3:Y:S01]  /*24070*/  LDL.LU R47, [R1+0x428] ;  /* 0x00042800012f7983 */ /* 0x000ee20000300800 */
[----:B------:R-:W-:-:S03]  /*24080*/  IMAD.MOV.U32 R38, RZ, RZ, R43 ;  /* 0x000000ffff267224 */ /* 0x000fc600078e002b */
[----:B------:R-:W3:Y:S04]  /*24090*/  LDL.LU R51, [R1+0x494] ;  /* 0x0004940001337983 */ /* 0x000ee80000300800 */
[----:B------:R-:W3:Y:S04]  /*240a0*/  LDL.LU R43, [R1+0x49c] ;  /* 0x00049c00012b7983 */ /* 0x000ee80000300800 */
[----:B------:R1:W-:Y:S01]  /*240b0*/  LDGSTS.E [R37+0x2500], desc[UR8][R38.64], P4 ;  /* 0x0250000026257fae */ /* 0x0003e2000a121848 */
[----:B------:R-:W-:-:S05]  /*240c0*/  IMAD.X R48, R48, 0x1, R3, P6 ;  /* 0x0000000130307824 */ /* 0x000fca00030e0603 */
[----:B------:R1:W-:Y:S02]  /*240d0*/  STL [R1+0xcac], R48 ;  /* 0x000cac3001007387 */ /* 0x0003e40000100800 */
[----:B-1----:R-:W-:Y:S02]  /*240e0*/  IMAD.MOV.U32 R39, RZ, RZ, R56 ;  /* 0x000000ffff277224 */ /* 0x002fe400078e0038 */
[----:B------:R-:W3:Y:S01]  /*240f0*/  LDL.LU R56, [R1+0x490] ;  /* 0x0004900001387983 */ /* 0x000ee20000300800 */
[----:B------:R-:W-:Y:S02]  /*24100*/  SEL R40, R40, RZ, !P0 ;  /* 0x000000ff28287207 */ /* 0x000fe40004000000 */
[----:B------:R-:W-:Y:S02]  /*24110*/  ISETP.GT.AND P5, PT, R36, 0x19, PT ;  /* 0x000000192400780c */ /* 0x000fe40003fa4270 */
[----:B------:R-:W-:Y:S02]  /*24120*/  ISETP.NE.U32.AND P1, PT, R40, RZ, PT ;  /* 0x000000ff2800720c */ /* 0x000fe40003f25070 */
[----:B------:R-:W-:-:S02]  /*24130*/  IADD3 R53, P6, R53, R244, RZ ;  /* 0x000000f435357210 */ /* 0x000fc40007fde0ff */
[----:B------:R-:W-:Y:S02]  /*24140*/  SEL R40, RZ, 0x4, !P5 ;  /* 0x00000004ff287807 */ /* 0x000fe40006800000 */
[----:B------:R-:W-:Y:S02]  /*24150*/  MOV R38, R54 ;  /* 0x0000003600267202 */ /* 0x000fe40000000f00 */
[----:B------:R-:W-:Y:S01]  /*24160*/  IADD3 R42, P5, R42, R244, RZ ;  /* 0x000000f42a2a7210 */ /* 0x000fe20007fbe0ff */
[----:B------:R-:W-:Y:S04]  /*24170*/  STL [R1+0x414], R53 ;  /* 0x0004143501007387 */ /* 0x000fe80000100800 */
[----:B------:R1:W-:Y:S04]  /*24180*/  LDGSTS.E [R37+0x2600], desc[UR8][R38.64], P4 ;  /* 0x0260000026257fae */ /* 0x0003e8000a121848 */
[----:B------:R-:W-:Y:S01]  /*24190*/  STL [R1+0x41c], R42 ;  /* 0x00041c2a01007387 */ /* 0x000fe20000100800 */
[----:B-1----:R-:W-:Y:S01]  /*241a0*/  IMAD.MOV.U32 R38, RZ, RZ, R46 ;  /* 0x000000ffff267224 */ /* 0x002fe200078e002e */
[----:B------:R-:W-:-:S02]  /*241b0*/  MOV R39, R48 ;  /* 0x0000003000277202 */ /* 0x000fc40000000f00 */
[----:B------:R-:W3:Y:S04]  /*241c0*/  LDL.LU R48, [R1+0x498] ;  /* 0x0004980001307983 */ /* 0x000ee80000300800 */
[----:B------:R1:W-:Y:S01]  /*241d0*/  LDGSTS.E [R37+0x2700], desc[UR8][R38.64], P4 ;  /* 0x0270000026257fae */ /* 0x0003e2000a121848 */
[----:B----4-:R-:W-:-:S05]  /*241e0*/  IADD3.X R57, R57, R3, RZ, P6, !PT ;  /* 0x0000000339397210 */ /* 0x010fca00037fe4ff */
[----:B------:R4:W-:Y:S01]  /*241f0*/  STL [R1+0x410], R57 ;  /* 0x0004103901007387 */ /* 0x0009e20000100800 */
[----:B-1----:R-:W-:-:S03]  /*24200*/  IMAD.MOV.U32 R39, RZ, RZ, R57 ;  /* 0x000000ffff277224 */ /* 0x002fc600078e0039 */
[----:B------:R-:W3:Y:S01]  /*24210*/  LDL.LU R54, [R1+0x4a4] ;  /* 0x0004a40001367983 */ /* 0x000ee20000300800 */
[----:B------:R-:W-:Y:S01]  /*24220*/  MOV R38, R53 ;  /* 0x0000003500267202 */ /* 0x000fe20000000f00 */
[----:B--2---:R-:W-:Y:S02]  /*24230*/  IMAD.X R50, R50, 0x1, R3, P5 ;  /* 0x0000000132327824 */ /* 0x004fe400028e0603 */
[----:B------:R-:W2:Y:S04]  /*24240*/  LDL.LU R46, [R1+0x4ac] ;  /* 0x0004ac00012e7983 */ /* 0x000ea80000300800 */
[----:B----4-:R-:W4:Y:S04]  /*24250*/  LDL.LU R57, [R1+0x4a0] ;  /* 0x0004a00001397983 */ /* 0x010f280000300800 */
[----:B------:R1:W-:Y:S01]  /*24260*/  LDGSTS.E [R37+0x3400], desc[UR8][R38.64], P2 ;  /* 0x0340000026257fae */ /* 0x0003e20009121848 */
[----:B------:R-:W-:-:S02]  /*24270*/  SEL R40, R40, RZ, !P0 ;  /* 0x000000ff28287207 */ /* 0x000fc40004000000 */
[----:B-1----:R-:W-:Y:S01]  /*24280*/  MOV R39, R50 ;  /* 0x0000003200277202 */ /* 0x002fe20000000f00 */
[----:B------:R-:W-:Y:S01]  /*24290*/  IMAD.MOV.U32 R38, RZ, RZ, R42 ;  /* 0x000000ffff267224 */ /* 0x000fe200078e002a */
[----:B------:R-:W-:-:S04]  /*242a0*/  ISETP.NE.U32.AND P4, PT, R40, RZ, PT ;  /* 0x000000ff2800720c */ /* 0x000fc80003f85070 */
[----:B------:R1:W-:Y:S01]  /*242b0*/  LDGSTS.E [R37+0x3500], desc[UR8][R38.64], P2 ;  /* 0x0350000026257fae */ /* 0x0003e20009121848 */
[-C--:B---3--:R-:W-:Y:S02]  /*242c0*/  IADD3 R52, P6, R52, R244.reuse, RZ ;  /* 0x000000f434347210 */ /* 0x088fe40007fde0ff */
[----:B------:R-:W-:-:S03]  /*242d0*/  IADD3 R41, P5, R41, R244, RZ ;  /* 0x000000f429297210 */ /* 0x000fc60007fbe0ff */
[----:B------:R-:W-:Y:S01]  /*242e0*/  STL [R1+0x424], R52 ;  /* 0x0004243401007387 */ /* 0x000fe20000100800 */
[----:B------:R-:W-:-:S03]  /*242f0*/  IADD3.X R55, R55, R3, RZ, P6, !PT ;  /* 0x0000000337377210 */ /* 0x000fc600037fe4ff */
[----:B------:R3:W-:Y:S04]  /*24300*/  STL [R1+0x418], R50 ;  /* 0x0004183201007387 */ /* 0x0007e80000100800 */
[----:B------:R-:W-:Y:S04]  /*24310*/  STL [R1+0x42c], R41 ;  /* 0x00042c2901007387 */ /* 0x000fe80000100800 */
[----:B------:R1:W-:Y:S04]  /*24320*/  STL [R1+0x420], R55 ;  /* 0x0004203701007387 */ /* 0x0003e80000100800 */
[----:B---3--:R-:W3:Y:S01]  /*24330*/  LDL.LU R50, [R1+0x4a8] ;  /* 0x0004a80001327983 */ /* 0x008ee20000300800 */
[----:B------:R-:W-:-:S03]  /*24340*/  ISETP.GT.AND P6, PT, R36, 0x1d, PT ;  /* 0x0000001d2400780c */ /* 0x000fc60003fc4270 */
[----:B------:R-:W3:Y:S01]  /*24350*/  LDL.LU R53, [R1+0x514] ;  /* 0x0005140001357983 */ /* 0x000ee20000300800 */
[----:B-1----:R-:W-:-:S03]  /*24360*/  IMAD.MOV.U32 R39, RZ, RZ, R55 ;  /* 0x000000ffff277224 */ /* 0x002fc600078e0037 */
[----:B------:R-:W3:Y:S01]  /*24370*/  LDL.LU R42, [R1+0x51c] ;  /* 0x00051c00012a7983 */ /* 0x000ee20000300800 */
[----:B------:R-:W-:Y:S02]  /*24380*/  SEL R40, RZ, 0x4, !P6 ;  /* 0x00000004ff287807 */ /* 0x000fe40007000000 */
[----:B------:R-:W-:-:S05]  /*24390*/  MOV R38, R52 ;  /* 0x0000003400267202 */ /* 0x000fca0000000f00 */
[----:B------:R1:W-:Y:S01]  /*243a0*/  LDGSTS.E [R37+0x3600], desc[UR8][R38.64], P2 ;  /* 0x0360000026257fae */ /* 0x0003e20009121848 */
[----:B------:R-:W-:-:S05]  /*243b0*/  IMAD.X R47, R47, 0x1, R3, P5 ;  /* 0x000000012f2f7824 */ /* 0x000fca00028e0603 */
[----:B------:R1:W-:Y:S01]  /*243c0*/  STL [R1+0x428], R47 ;  /* 0x0004282f01007387 */ /* 0x0003e20000100800 */
[----:B------:R-:W-:-:S03]  /*243d0*/  IADD3 R51, P5, R51, R244, RZ ;  /* 0x000000f433337210 */ /* 0x000fc60007fbe0ff */
[----:B------:R-:W3:Y:S01]  /*243e0*/  LDL.LU R55, [R1+0x510] ;  /* 0x0005100001377983 */ /* 0x000ee20000300800 */
[----:B------:R-:W-:Y:S01]  /*243f0*/  IADD3 R43, P6, R43, R244, RZ ;  /* 0x000000f42b2b7210 */ /* 0x000fe20007fde0ff */
[----:B-1----:R-:W-:Y:S01]  /*24400*/  IMAD.MOV.U32 R38, RZ, RZ, R41 ;  /* 0x000000ffff267224 */ /* 0x002fe200078e0029 */
[----:B------:R-:W-:Y:S01]  /*24410*/  MOV R39, R47 ;  /* 0x0000002f00277202 */ /* 0x000fe20000000f00 */
[----:B------:R-:W-:Y:S04]  /*24420*/  STL [R1+0x494], R51 ;  /* 0x0004943301007387 */ /* 0x000fe80000100800 */
[----:B------:R-:W-:Y:S04]  /*24430*/  STL [R1+0x49c], R43 ;  /* 0x00049c2b01007387 */ /* 0x000fe80000100800 */
[----:B------:R-:W3:Y:S04]  /*24440*/  LDL.LU R47, [R1+0x518] ;  /* 0x00051800012f7983 */ /* 0x000ee80000300800 */
[----:B------:R1:W-:Y:S01]  /*24450*/  LDGSTS.E [R37+0x3700], desc[UR8][R38.64], P2 ;  /* 0x0370000026257fae */ /* 0x0003e20009121848 */
[----:B------:R-:W-:-:S05]  /*24460*/  IADD3.X R56, R56, R3, RZ, P5, !PT ;  /* 0x0000000338387210 */ /* 0x000fca0002ffe4ff */
[----:B------:R1:W-:Y:S04]  /*24470*/  STL [R1+0x490], R56 ;  /* 0x0004903801007387 */ /* 0x0003e80000100800 */
[----:B------:R-:W3:Y:S01]  /*24480*/  LDL.LU R52, [R1+0x524] ;  /* 0x0005240001347983 */ /* 0x000ee20000300800 */
[----:B-1----:R-:W-:-:S03]  /*24490*/  IMAD.MOV.U32 R39, RZ, RZ, R56 ;  /* 0x000000ffff277224 */ /* 0x002fc600078e0038 */
[----:B------:R-:W3:Y:S04]  /*244a0*/  LDL.LU R41, [R1+0x52c] ;  /* 0x00052c0001297983 */ /* 0x000ee80000300800 */
[----:B------:R-:W3:Y:S01]  /*244b0*/  LDL.LU R56, [R1+0x520] ;  /* 0x0005200001387983 */ /* 0x000ee20000300800 */
[----:B------:R-:W-:-:S05]  /*244c0*/  MOV R38, R51 ;  /* 0x0000003300267202 */ /* 0x000fca0000000f00 */
[----:B------:R1:W-:Y:S01]  /*244d0*/  LDGSTS.E [R37+0x4400], desc[UR8][R38.64], P3 ;  /* 0x0440000026257fae */ /* 0x0003e20009921848 */
[----:B------:R-:W-:Y:S02]  /*244e0*/  IMAD.X R48, R48, 0x1, R3, P6 ;  /* 0x0000000130307824 */ /* 0x000fe400030e0603 */
[----:B-1----:R-:W-:-:S03]  /*244f0*/  IMAD.MOV.U32 R38, RZ, RZ, R43 ;  /* 0x000000ffff267224 */ /* 0x002fc600078e002b */
[----:B------:R-:W-:Y:S02]  /*24500*/  MOV R39, R48 ;  /* 0x0000003000277202 */ /* 0x000fe40000000f00 */
[----:B------:R-:W-:-:S03]  /*24510*/  SEL R40, R40, RZ, !P0 ;  /* 0x000000ff28287207 */ /* 0x000fc60004000000 */
[----:B------:R1:W-:Y:S01]  /*24520*/  LDGSTS.E [R37+0x4500], desc[UR8][R38.64], P3 ;  /* 0x0450000026257fae */ /* 0x0003e20009921848 */
[-C--:B------:R-:W-:Y:S02]  /*24530*/  IADD3 R54, P5, R54, R244.reuse, RZ ;  /* 0x000000f436367210 */ /* 0x080fe40007fbe0ff */
[----:B--2---:R-:W-:-:S03]  /*24540*/  IADD3 R46, P6, R46, R244, RZ ;  /* 0x000000f42e2e7210 */ /* 0x004fc60007fde0ff */
[----:B------:R-:W-:Y:S01]  /*24550*/  STL [R1+0x4a4], R54 ;  /* 0x0004a43601007387 */ /* 0x000fe20000100800 */
[----:B----4-:R-:W-:-:S03]  /*24560*/  IADD3.X R57, R57, R3, RZ, P5, !PT ;  /* 0x0000000339397210 */ /* 0x010fc60002ffe4ff */
[----:B------:R2:W-:Y:S04]  /*24570*/  STL [R1+0x498], R48 ;  /* 0x0004983001007387 */ /* 0x0005e80000100800 */
[----:B------:R-:W-:Y:S04]  /*24580*/  STL [R1+0x4ac], R46 ;  /* 0x0004ac2e01007387 */ /* 0x000fe80000100800 */
[----:B------:R4:W-:Y:S01]  /*24590*/  STL [R1+0x4a0], R57 ;  /* 0x0004a03901007387 */ /* 0x0009e20000100800 */
[----:B------:R-:W-:-:S03]  /*245a0*/  ISETP.GT.AND P5, PT, R36, 0x21, PT ;  /* 0x000000212400780c */ /* 0x000fc60003fa4270 */
[----:B--2---:R-:W2:Y:S01]  /*245b0*/  LDL.LU R48, [R1+0x528] ;  /* 0x0005280001307983 */ /* 0x004ea20000300800 */
[----:B------:R-:W-:-:S03]  /*245c0*/  ISETP.NE.U32.AND P2, PT, R40, RZ, PT ;  /* 0x000000ff2800720c */ /* 0x000fc60003f45070 */
[----:B------:R-:W2:Y:S01]  /*245d0*/  LDL.LU R51, [R1+0x594] ;  /* 0x0005940001337983 */ /* 0x000ea20000300800 */
[----:B-1----:R-:W-:Y:S01]  /*245e0*/  IMAD.MOV.U32 R39, RZ, RZ, R57 ;  /* 0x000000ffff277224 */ /* 0x002fe200078e0039 */
[----:B------:R-:W-:Y:S02]  /*245f0*/  SEL R40, RZ, 0x4, !P5 ;  /* 0x00000004ff287807 */ /* 0x000fe40006800000 */
[----:B------:R-:W2:Y:S01]  /*24600*/  LDL.LU R43, [R1+0x59c] ;  /* 0x00059c00012b7983 */ /* 0x000ea20000300800 */
[----:B------:R-:W-:-:S05]  /*24610*/  MOV R38, R54 ;  /* 0x0000003600267202 */ /* 0x000fca0000000f00 */
[----:B------:R1:W-:Y:S02]  /*24620*/  LDGSTS.E [R37+0x4600], desc[UR8][R38.64], P3 ;  /* 0x0460000026257fae */ /* 0x0003e40009921848 */
[----:B-1----:R-:W-:Y:S02]  /*24630*/  IMAD.MOV.U32 R38, RZ, RZ, R46 ;  /* 0x000000ffff267224 */ /* 0x002fe400078e002e */
[----:B---3--:R-:W-:Y:S01]  /*24640*/  IMAD.X R50, R50, 0x1, R3, P6 ;  /* 0x0000000132327824 */ /* 0x008fe200030e0603 */
[----:B------:R-:W-:-:S04]  /*24650*/  IADD3 R53, P6, R53, R244, RZ ;  /* 0x000000f435357210 */ /* 0x000fc80007fde0ff */
[----:B------:R1:W-:Y:S01]  /*24660*/  STL [R1+0x4a8], R50 ;  /* 0x0004a83201007387 */ /* 0x0003e20000100800 */
[----:B------:R-:W-:-:S03]  /*24670*/  IADD3 R42, P5, R42, R244, RZ ;  /* 0x000000f42a2a7210 */ /* 0x000fc60007fbe0ff */
[----:B----4-:R-:W3:Y:S01]  /*24680*/  LDL.LU R57, [R1+0x590] ;  /* 0x0005900001397983 */ /* 0x010ee20000300800 */
[----:B------:R-:W-:-:S03]  /*24690*/  MOV R39, R50 ;  /* 0x0000003200277202 */ /* 0x000fc60000000f00 */
[----:B------:R-:W-:Y:S04]  /*246a0*/  STL [R1+0x514], R53 ;  /* 0x0005143501007387 */ /* 0x000fe80000100800 */
[----:B------:R-:W-:Y:S04]  /*246b0*/  STL [R1+0x51c], R42 ;  /* 0x00051c2a01007387 */ /* 0x000fe80000100800 */
[----:B-1----:R-:W4:Y:S04]  /*246c0*/  LDL.LU R50, [R1+0x598] ;  /* 0x0005980001327983 */ /* 0x002f280000300800 */
[----:B------:R1:W-:Y:S01]  /*246d0*/  LDGSTS.E [R37+0x4700], desc[UR8][R38.64], P3 ;  /* 0x0470000026257fae */ /* 0x0003e20009921848 */
[----:B------:R-:W-:-:S05]  /*246e0*/  IADD3.X R55, R55, R3, RZ, P6, !PT ;  /* 0x0000000337377210 */ /* 0x000fca00037fe4ff */
[----:B------:R1:W-:Y:S04]  /*246f0*/  STL [R1+0x510], R55 ;  /* 0x0005103701007387 */ /* 0x0003e80000100800 */
[----:B------:R-:W4:Y:S01]  /*24700*/  LDL.LU R54, [R1+0x5a4] ;  /* 0x0005a40001367983 */ /* 0x000f220000300800 */
[----:B-1----:R-:W-:-:S03]  /*24710*/  IMAD.MOV.U32 R39, RZ, RZ, R55 ;  /* 0x000000ffff277224 */ /* 0x002fc600078e0037 */
[----:B------:R-:W4:Y:S04]  /*24720*/  LDL.LU R46, [R1+0x5ac] ;  /* 0x0005ac00012e7983 */ /* 0x000f280000300800 */
[----:B------:R-:W4:Y:S01]  /*24730*/  LDL.LU R55, [R1+0x5a0] ;  /* 0x0005a00001377983 */ /* 0x000f220000300800 */
[----:B------:R-:W-:Y:S01]  /*24740*/  IMAD.X R47, R47, 0x1, R3, P5 ;  /* 0x000000012f2f7824 */ /* 0x000fe200028e0603 */
[----:B------:R-:W-:-:S05]  /*24750*/  MOV R38, R53 ;  /* 0x0000003500267202 */ /* 0x000fca0000000f00 */
[----:B------:R1:W-:Y:S01]  /*24760*/  LDGSTS.E [R37+0x5400], desc[UR8][R38.64], P1 ;  /* 0x0540000026257fae */ /* 0x0003e20008921848 */
[-C--:B------:R-:W-:Y:S02]  /*24770*/  IADD3 R52, P6, R52, R244.reuse, RZ ;  /* 0x000000f434347210 */ /* 0x080fe40007fde0ff */
[----:B------:R-:W-:-:S03]  /*24780*/  IADD3 R41, P5, R41, R244, RZ ;  /* 0x000000f429297210 */ /* 0x000fc60007fbe0ff */
[----:B------:R-:W-:Y:S01]  /*24790*/  STL [R1+0x524], R52 ;  /* 0x0005243401007387 */ /* 0x000fe20000100800 */
[----:B------:R-:W-:-:S03]  /*247a0*/  IADD3.X R56, R56, R3, RZ, P6, !PT ;  /* 0x0000000338387210 */ /* 0x000fc600037fe4ff */
[----:B------:R1:W-:Y:S02]  /*247b0*/  STL [R1+0x518], R47 ;  /* 0x0005182f01007387 */ /* 0x0003e40000100800 */
[----:B-1----:R-:W-:Y:S02]  /*247c0*/  MOV R39, R47 ;  /* 0x0000002f00277202 */ /* 0x002fe40000000f00 */
[----:B------:R-:W-:Y:S04]  /*247d0*/  STL [R1+0x52c], R41 ;  /* 0x00052c2901007387 */ /* 0x000fe80000100800 */
[----:B------:R1:W-:Y:S04]  /*247e0*/  STL [R1+0x520], R56 ;  /* 0x0005203801007387 */ /* 0x0003e80000100800 */
[----:B------:R-:W4:Y:S01]  /*247f0*/  LDL.LU R47, [R1+0x5a8] ;  /* 0x0005a800012f7983 */ /* 0x000f220000300800 */
        /* <DEDUP_REMOVED lines=8> */
[----:B-1----:R-:W-:Y:S01]  /*24880*/  MOV R38, R52 ;  /* 0x0000003400267202 */ /* 0x002fe20000000f00 */
[----:B------:R-:W-:-:S05]  /*24890*/  IMAD.MOV.U32 R39, RZ, RZ, R56 ;  /* 0x000000ffff277224 */ /* 0x000fca00078e0038 */
[----:B------:R1:W-:Y:S01]  /*248a0*/  LDGSTS.E [R37+0x5600], desc[UR8][R38.64], P1 ;  /* 0x0560000026257fae */ /* 0x0003e20008921848 */
[----:B--2---:R-:W-:Y:S01]  /*248b0*/  IMAD.X R48, R48, 0x1, R3, P5 ;  /* 0x0000000130307824 */ /* 0x004fe200028e0603 */
[----:B------:R-:W-:-:S04]  /*248c0*/  IADD3 R51, P5, R51, R244, RZ ;  /* 0x000000f433337210 */ /* 0x000fc80007fbe0ff */
[----:B------:R2:W-:Y:S01]  /*248d0*/  STL [R1+0x528], R48 ;  /* 0x0005283001007387 */ /* 0x0005e20000100800 */
[----:B------:R-:W-:-:S03]  /*248e0*/  IADD3 R43, P6, R43, R244, RZ ;  /* 0x000000f42b2b7210 */ /* 0x000fc60007fde0ff */
[----:B------:R-:W4:Y:S01]  /*248f0*/  LDL.LU R56, [R1+0x610] ;  /* 0x0006100001387983 */ /* 0x000f220000300800 */
        /* <DEDUP_REMOVED lines=12> */
[----:B----4-:R-:W-:-:S03]  /*249c0*/  IMAD.X R50, R50, 0x1, R3, P6 ;  /* 0x0000000132327824 */ /* 0x010fc600030e0603 */
[----:B-1----:R-:W4:Y:S04]  /*249d0*/  LDL.LU R57, [R1+0x620] ;  /* 0x0006200001397983 */ /* 0x002f280000300800 */
[----:B------:R1:W-:Y:S01]  /*249e0*/  LDGSTS.E [R37+0x6400], desc[UR8][R38.64], P4 ;  /* 0x0640000026257fae */ /* 0x0003e2000a121848 */
[-C--:B------:R-:W-:Y:S02]  /*249f0*/  IADD3 R54, P5, R54, R244.reuse, RZ ;  /* 0x000000f436367210 */ /* 0x080fe40007fbe0ff */
[----:B------:R-:W-:-:S03]  /*24a00*/  IADD3 R46, P6, R46, R244, RZ ;  /* 0x000000f42e2e7210 */ /* 0x000fc60007fde0ff */
[----:B------:R-:W-:Y:S01]  /*24a10*/  STL [R1+0x5a4], R54 ;  /* 0x0005a43601007387 */ /* 0x000fe20000100800 */
[----:B------:R-:W-:-:S03]  /*24a20*/  IADD3.X R55, R55, R3, RZ, P5, !PT ;  /* 0x0000000337377210 */ /* 0x000fc60002ffe4ff */
[----:B------:R1:W-:Y:S04]  /*24a30*/  STL [R1+0x598], R50 ;  /* 0x0005983201007387 */ /* 0x0003e80000100800 */
[----:B------:R-:W-:Y:S04]  /*24a40*/  STL [R1+0x5ac], R46 ;  /* 0x0005ac2e01007387 */ /* 0x000fe80000100800 */
[----:B------:R1:W-:Y:S04]  /*24a50*/  STL [R1+0x5a0], R55 ;  /* 0x0005a03701007387 */ /* 0x0003e80000100800 */
[----:B------:R-:W4:Y:S01]  /*24a60*/  LDL.LU R51, [R1+0x628] ;  /* 0x0006280001337983 */ /* 0x000f220000300800 */
[----:B-1----:R-:W-:Y:S01]  /*24a70*/  IMAD.MOV.U32 R38, RZ, RZ, R43 ;  /* 0x000000ffff267224 */ /* 0x002fe200078e002b */
[----:B------:R-:W-:-:S02]  /*24a80*/  MOV R39, R50 ;  /* 0x0000003200277202 */ /* 0x000fc40000000f00 */
[----:B------:R-:W4:Y:S04]  /*24a90*/  LDL.LU R50, [R1+0x694] ;  /* 0x0006940001327983 */ /* 0x000f280000300800 */
[----:B------:R-:W4:Y:S04]  /*24aa0*/  LDL.LU R43, [R1+0x69c] ;  /* 0x00069c00012b7983 */ /* 0x000f280000300800 */
[----:B------:R1:W-:Y:S01]  /*24ab0*/  LDGSTS.E [R37+0x6500], desc[UR8][R38.64], P4 ;  /* 0x0650000026257fae */ /* 0x0003e2000a121848 */
[----:B------:R-:W-:-:S05]  /*24ac0*/  IMAD.X R47, R47, 0x1, R3, P6 ;  /* 0x000000012f2f7824 */ /* 0x000fca00030e0603 */
[----:B------:R2:W-:Y:S01]  /*24ad0*/  STL [R1+0x5a8], R47 ;  /* 0x0005a82f01007387 */ /* 0x0005e20000100800 */
[----:B-1----:R-:W-:-:S03]  /*24ae0*/  IMAD.MOV.U32 R39, RZ, RZ, R55 ;  /* 0x000000ffff277224 */ /* 0x002fc600078e0037 */
[----:B------:R-:W4:Y:S01]  /*24af0*/  LDL.LU R55, [R1+0x690] ;  /* 0x0006900001377983 */ /* 0x000f220000300800 */
[----:B------:R-:W-:Y:S02]  /*24b00*/  SEL R40, R40, RZ, !P0 ;  /* 0x000000ff28287207 */ /* 0x000fe40004000000 */
[----:B------:R-:W-:Y:S02]  /*24b10*/  ISETP.GT.AND P5, PT, R36, 0x29, PT ;  /* 0x000000292400780c */ /* 0x000fe40003fa4270 */
[----:B------:R-:W-:Y:S02]  /*24b20*/  ISETP.NE.U32.AND P1, PT, R40, RZ, PT ;  /* 0x000000ff2800720c */ /* 0x000fe40003f25070 */
[----:B------:R-:W-:Y:S02]  /*24b30*/  IADD3 R53, P6, R53, R244, RZ ;  /* 0x000000f435357210 */ /* 0x000fe40007fde0ff */
[----:B------:R-:W-:Y:S02]  /*24b40*/  SEL R40, RZ, 0x4, !P5 ;  /* 0x00000004ff287807 */ /* 0x000fe40006800000 */
[----:B------:R-:W-:-:S02]  /*24b50*/  MOV R38, R54 ;  /* 0x0000003600267202 */ /* 0x000fc40000000f00 */
[----:B------:R-:W-:Y:S01]  /*24b60*/  IADD3 R42, P5, R42, R244, RZ ;  /* 0x000000f42a2a7210 */ /* 0x000fe20007fbe0ff */
[----:B------:R-:W-:Y:S04]  /*24b70*/  STL [R1+0x614], R53 ;  /* 0x0006143501007387 */ /* 0x000fe80000100800 */
[----:B------:R1:W-:Y:S04]  /*24b80*/  LDGSTS.E [R37+0x6600], desc[UR8][R38.64], P4 ;  /* 0x0660000026257fae */ /* 0x0003e8000a121848 */
[----:B------:R-:W-:Y:S01]  /*24b90*/  STL [R1+0x61c], R42 ;  /* 0x00061c2a01007387 */ /* 0x000fe20000100800 */
[----:B-1----:R-:W-:Y:S01]  /*24ba0*/  IMAD.MOV.U32 R38, RZ, RZ, R46 ;  /* 0x000000ffff267224 */ /* 0x002fe200078e002e */
[----:B------:R-:W-:-:S02]  /*24bb0*/  MOV R39, R47 ;  /* 0x0000002f00277202 */ /* 0x000fc40000000f00 */
[----:B------:R-:W4:Y:S04]  /*24bc0*/  LDL.LU R46, [R1+0x698] ;  /* 0x00069800012e7983 */ /* 0x000f280000300800 */
[----:B------:R1:W-:Y:S01]  /*24bd0*/  LDGSTS.E [R37+0x6700], desc[UR8][R38.64], P4 ;  /* 0x0670000026257fae */ /* 0x0003e2000a121848 */
[----:B------:R-:W-:-:S05]  /*24be0*/  IADD3.X R56, R56, R3, RZ, P6, !PT ;  /* 0x0000000338387210 */ /* 0x000fca00037fe4ff */
[----:B------:R2:W-:Y:S01]  /*24bf0*/  STL [R1+0x610], R56 ;  /* 0x0006103801007387 */ /* 0x0005e20000100800 */
[----:B-1----:R-:W-:-:S03]  /*24c00*/  IMAD.MOV.U32 R39, RZ, RZ, R56 ;  /* 0x000000ffff277224 */ /* 0x002fc600078e0038 */
[----:B------:R-:W4:Y:S01]  /*24c10*/  LDL.LU R54, [R1+0x6a4] ;  /* 0x0006a40001367983 */ /* 0x000f220000300800 */
[----:B------:R-:W-:Y:S01]  /*24c20*/  MOV R38, R53 ;  /* 0x0000003500267202 */ /* 0x000fe20000000f00 */
[----:B--2---:R-:W-:Y:S02]  /*24c30*/  IMAD.X R48, R48, 0x1, R3, P5 ;  /* 0x0000000130307824 */ /* 0x004fe400028e0603 */
[----:B------:R-:W2:Y:S04]  /*24c40*/  LDL.LU R47, [R1+0x6ac] ;  /* 0x0006ac00012f7983 */ /* 0x000ea80000300800 */
[----:B------:R-:W2:Y:S04]  /*24c50*/  LDL.LU R56, [R1+0x6a0] ;  /* 0x0006a00001387983 */ /* 0x000ea80000300800 */
        /* <DEDUP_REMOVED lines=9> */
[----:B----4-:R-:W-:-:S03]  /*24cf0*/  IADD3.X R57, R57, R3, RZ, P6, !PT ;  /* 0x0000000339397210 */ /* 0x010fc600037fe4ff */
        /* <DEDUP_REMOVED lines=14> */
[----:B----4-:R-:W4:Y:S01]  /*24de0*/  LDL.LU R57, [R1+0x710] ;  /* 0x0007100001397983 */ /* 0x010f220000300800 */
[----:B------:R-:W-:Y:S01]  /*24df0*/  IADD3 R43, P6, R43, R244, RZ ;  /* 0x000000f42b2b7210 */ /* 0x000fe20007fde0ff */
[----:B-1----:R-:W-:Y:S01]  /*24e00*/  IMAD.MOV.U32 R38, RZ, RZ, R41 ;  /* 0x000000ffff267224 */ /* 0x002fe200078e0029 */
[----:B------:R-:W-:Y:S01]  /*24e10*/  MOV R39, R51 ;  /* 0x0000003300277202 */ /* 0x000fe20000000f00 */
[----:B------:R-:W-:Y:S04]  /*24e20*/  STL [R1+0x694], R50 ;  /* 0x0006943201007387 */ /* 0x000fe80000100800 */
[----:B------:R-:W-:Y:S04]  /*24e30*/  STL [R1+0x69c], R43 ;  /* 0x00069c2b01007387 */ /* 0x000fe80000100800 */
[----:B------:R-:W4:Y:S04]  /*24e40*/  LDL.LU R52, [R1+0x718] ;  /* 0x0007180001347983 */ /* 0x000f280000300800 */
[----:B------:R1:W-:Y:S01]  /*24e50*/  LDGSTS.E [R37+0x7700], desc[UR8][R38.64], P2 ;  /* 0x0770000026257fae */ /* 0x0003e20009121848 */
[----:B------:R-:W-:-:S05]  /*24e60*/  IADD3.X R55, R55, R3, RZ, P5, !PT ;  /* 0x0000000337377210 */ /* 0x000fca0002ffe4ff */
[----:B------:R1:W-:Y:S04]  /*24e70*/  STL [R1+0x690], R55 ;  /* 0x0006903701007387 */ /* 0x0003e80000100800 */
[----:B------:R-:W4:Y:S01]  /*24e80*/  LDL.LU R51, [R1+0x724] ;  /* 0x0007240001337983 */ /* 0x000f220000300800 */
[----:B-1----:R-:W-:-:S03]  /*24e90*/  IMAD.MOV.U32 R39, RZ, RZ, R55 ;  /* 0x000000ffff277224 */ /* 0x002fc600078e0037 */
[----:B------:R-:W4:Y:S04]  /*24ea0*/  LDL.LU R41, [R1+0x72c] ;  /* 0x00072c0001297983 */ /* 0x000f280000300800 */
[----:B------:R-:W4:Y:S01]  /*24eb0*/  LDL.LU R55, [R1+0x720] ;  /* 0x0007200001377983 */ /* 0x000f220000300800 */
[----:B------:R-:W-:-:S05]  /*24ec0*/  MOV R38, R50 ;  /* 0x0000003200267202 */ /* 0x000fca0000000f00 */
[----:B------:R1:W-:Y:S01]  /*24ed0*/  LDGSTS.E [R37+0x8400], desc[UR8][R38.64], P3 ;  /* 0x0840000026257fae */ /* 0x0003e20009921848 */
[----:B------:R-:W-:Y:S01]  /*24ee0*/  IMAD.X R46, R46, 0x1, R3, P6 ;  /* 0x000000012e2e7824 */ /* 0x000fe200030e0603 */
[----:B------:R-:W-:Y:S01]  /*24ef0*/  SEL R40, R40, RZ, !P0 ;  /* 0x000000ff28287207 */ /* 0x000fe20004000000 */
[----:B-1----:R-:W-:-:S03]  /*24f00*/  IMAD.MOV.U32 R38, RZ, RZ, R43 ;  /* 0x000000ffff267224 */ /* 0x002fc600078e002b */
[----:B------:R-:W-:Y:S02]  /*24f10*/  MOV R39, R46 ;  /* 0x0000002e00277202 */ /* 0x000fe40000000f00 */
[----:B------:R-:W-:-:S03]  /*24f20*/  IADD3 R54, P5, R54, R244, RZ ;  /* 0x000000f436367210 */ /* 0x000fc60007fbe0ff */
[----:B------:R1:W-:Y:S01]  /*24f30*/  LDGSTS.E [R37+0x8500], desc[UR8][R38.64], P3 ;  /* 0x0850000026257fae */ /* 0x0003e20009921848 */
[----:B--2---:R-:W-:-:S03]  /*24f40*/  IADD3 R47, P6, R47, R244, RZ ;  /* 0x000000f42f2f7210 */ /* 0x004fc60007fde0ff */
[----:B------:R-:W-:Y:S01]  /*24f50*/  STL [R1+0x6a4], R54 ;  /* 0x0006a43601007387 */ /* 0x000fe20000100800 */
[----:B------:R-:W-:-:S03]  /*24f60*/  IADD3.X R56, R56, R3, RZ, P5, !PT ;  /* 0x0000000338387210 */ /* 0x000fc60002ffe4ff */
[----:B------:R2:W-:Y:S04]  /*24f70*/  STL [R1+0x698], R46 ;  /* 0x0006982e01007387 */ /* 0x0005e80000100800 */
[----:B------:R3:W-:Y:S04]  /*24f80*/  STL [R1+0x6ac], R47 ;  /* 0x0006ac2f01007387 */ /* 0x0007e80000100800 */
[----:B------:R4:W-:Y:S01]  /*24f90*/  STL [R1+0x6a0], R56 ;  /* 0x0006a03801007387 */ /* 0x0009e20000100800 */
[----:B------:R-:W-:-:S03]  /*24fa0*/  ISETP.GT.AND P5, PT, R36, 0x31, PT ;  /* 0x000000312400780c */ /* 0x000fc60003fa4270 */
[----:B--2---:R-:W2:Y:S01]  /*24fb0*/  LDL.LU R46, [R1+0x728] ;  /* 0x00072800012e7983 */ /* 0x004ea20000300800 */
[----:B------:R-:W-:-:S03]  /*24fc0*/  ISETP.NE.U32.AND P2, PT, R40, RZ, PT ;  /* 0x000000ff2800720c */ /* 0x000fc60003f45070 */
[----:B------:R-:W2:Y:S01]  /*24fd0*/  LDL.LU R50, [R1+0x794] ;  /* 0x0007940001327983 */ /* 0x000ea20000300800 */
[----:B-1----:R-:W-:Y:S01]  /*24fe0*/  MOV R38, R54 ;  /* 0x0000003600267202 */ /* 0x002fe20000000f00 */
[----:B------:R-:W-:Y:S02]  /*24ff0*/  IMAD.MOV.U32 R39, RZ, RZ, R56 ;  /* 0x000000ffff277224 */ /* 0x000fe400078e0038 */
[----:B------:R-:W2:Y:S01]  /*25000*/  LDL.LU R43, [R1+0x79c] ;  /* 0x00079c00012b7983 */ /* 0x000ea20000300800 */
[----:B------:R-:W-:-:S03]  /*25010*/  SEL R40, RZ, 0x4, !P5 ;  /* 0x00000004ff287807 */ /* 0x000fc60006800000 */
[----:B------:R1:W-:Y:S02]  /*25020*/  LDGSTS.E [R37+0x8600], desc[UR8][R38.64], P3 ;  /* 0x0860000026257fae */ /* 0x0003e40009921848 */
[----:B-1----:R-:W-:Y:S02]  /*25030*/  IMAD.MOV.U32 R38, RZ, RZ, R47 ;  /* 0x000000ffff267224 */ /* 0x002fe400078e002f */
[----:B---3--:R-:W-:Y:S01]  /*25040*/  IMAD.X R48, R48, 0x1, R3, P6 ;  /* 0x0000000130307824 */ /* 0x008fe200030e0603 */
[----:B------:R-:W-:-:S04]  /*25050*/  IADD3 R53, P6, R53, R244, RZ ;  /* 0x000000f435357210 */ /* 0x000fc80007fde0ff */
[----:B------:R1:W-:Y:S01]  /*25060*/  STL [R1+0x6a8], R48 ;  /* 0x0006a83001007387 */ /* 0x0003e20000100800 */
[----:B------:R-:W-:-:S03]  /*25070*/  IADD3 R42, P5, R42, R244, RZ ;  /* 0x000000f42a2a7210 */ /* 0x000fc60007fbe0ff */
[----:B------:R-:W3:Y:S01]  /*25080*/  LDL.LU R54, [R1+0x790] ;  /* 0x0007900001367983 */ /* 0x000ee20000300800 */
[----:B------:R-:W-:-:S03]  /*25090*/  MOV R39, R48 ;  /* 0x0000003000277202 */ /* 0x000fc60000000f00 */
[----:B------:R-:W-:Y:S04]  /*250a0*/  STL [R1+0x714], R53 ;  /* 0x0007143501007387 */ /* 0x000fe80000100800 */
[----:B------:R-:W-:Y:S04]  /*250b0*/  STL [R1+0x71c], R42 ;  /* 0x00071c2a01007387 */ /* 0x000fe80000100800 */
[----:B------:R-:W3:Y:S04]  /*250c0*/  LDL.LU R47, [R1+0x798] ;  /* 0x00079800012f7983 */ /* 0x000ee80000300800 */
[----:B------:R1:W-:Y:S01]  /*250d0*/  LDGSTS.E [R37+0x8700], desc[UR8][R38.64], P3 ;  /* 0x0870000026257fae */ /* 0x0003e20009921848 */
[----:B----4-:R-:W-:-:S05]  /*250e0*/  IADD3.X R57, R57, R3, RZ, P6, !PT ;  /* 0x0000000339397210 */ /* 0x010fca00037fe4ff */
[----:B------:R4:W-:Y:S04]  /*250f0*/  STL [R1+0x710], R57 ;  /* 0x0007103901007387 */ /* 0x0009e80000100800 */
[----:B------:R-:W3:Y:S01]  /*25100*/  LDL.LU R56, [R1+0x7a4] ;  /* 0x0007a40001387983 */ /* 0x000ee20000300800 */
[----:B-1----:R-:W-:-:S03]  /*25110*/  IMAD.MOV.U32 R39, RZ, RZ, R57 ;  /* 0x000000ffff277224 */ /* 0x002fc600078e0039 */
[----:B------:R-:W3:Y:S04]  /*25120*/  LDL.LU R48, [R1+0x7ac] ;  /* 0x0007ac0001307983 */ /* 0x000ee80000300800 */
[----:B----4-:R-:W4:Y:S01]  /*25130*/  LDL.LU R57, [R1+0x7a0] ;  /* 0x0007a00001397983 */ /* 0x010f220000300800 */
[----:B------:R-:W-:Y:S01]  /*25140*/  IMAD.X R52, R52, 0x1, R3, P5 ;  /* 0x0000000134347824 */ /* 0x000fe200028e0603 */
[-C--:B------:R-:W-:Y:S02]  /*25150*/  IADD3 R51, P6, R51, R244.reuse, RZ ;  /* 0x000000f433337210 */ /* 0x080fe40007fde0ff */
[----:B------:R-:W-:-:S03]  /*25160*/  IADD3 R41, P5, R41, R244, RZ ;  /* 0x000000f429297210 */ /* 0x000fc60007fbe0ff */
[----:B------:R-:W-:Y:S01]  /*25170*/  STL [R1+0x724], R51 ;  /* 0x0007243301007387 */ /* 0x000fe20000100800 */
[----:B------:R-:W-:-:S03]  /*25180*/  IADD3.X R55, R55, R3, RZ, P6, !PT ;  /* 0x0000000337377210 */ /* 0x000fc600037fe4ff */
[----:B------:R1:W-:Y:S01]  /*25190*/  STL [R1+0x718], R52 ;  /* 0x0007183401007387 */ /* 0x0003e20000100800 */
[----:B------:R-:W-:-:S03]  /*251a0*/  MOV R38, R53 ;  /* 0x0000003500267202 */ /* 0x000fc60000000f00 */
[----:B------:R-:W-:Y:S04]  /*251b0*/  STL [R1+0x72c], R41 ;  /* 0x00072c2901007387 */ /* 0x000fe80000100800 */
[----:B------:R2:W-:Y:S04]  /*251c0*/  STL [R1+0x720], R55 ;  /* 0x0007203701007387 */ /* 0x0005e80000100800 */
[----:B------:R-:W4:Y:S01]  /*251d0*/  LDL.LU R53, [R1+0x7a8] ;  /* 0x0007a80001357983 */ /* 0x000f220000300800 */
[----:B------:R-:W-:-:S03]  /*251e0*/  SEL R40, R40, RZ, !P0 ;  /* 0x000000ff28287207 */ /* 0x000fc60004000000 */
[----:B------:R1:W-:Y:S01]  /*251f0*/  LDGSTS.E [R37+0x9400], desc[UR8][R38.64], P1 ;  /* 0x0940000026257fae */ /* 0x0003e20008921848 */
[----:B------:R-:W-:Y:S02]  /*25200*/  ISETP.GT.AND P6, PT, R36, 0x35, PT ;  /* 0x000000352400780c */ /* 0x000fe40003fc4270 */
[----:B------:R-:W-:Y:S02]  /*25210*/  ISETP.NE.U32.AND P3, PT, R40, RZ, PT ;  /* 0x000000ff2800720c */ /* 0x000fe40003f65070 */
[----:B------:R-:W-:Y:S01]  /*25220*/  SEL R40, RZ, 0x4, !P6 ;  /* 0x00000004ff287807 */ /* 0x000fe20007000000 */
[----:B-1----:R-:W-:Y:S01]  /*25230*/  IMAD.MOV.U32 R38, RZ, RZ, R42 ;  /* 0x000000ffff267224 */ /* 0x002fe200078e002a */
[----:B------:R-:W-:Y:S02]  /*25240*/  MOV R39, R52 ;  /* 0x0000003400277202 */ /* 0x000fe40000000f00 */
[----:B------:R-:W4:Y:S04]  /*25250*/  LDL.LU R52, [R1+0x814] ;  /* 0x0008140001347983 */ /* 0x000f280000300800 */
        /* <DEDUP_REMOVED lines=25> */
[-C--:B------:R-:W-:Y:S02]  /*253f0*/  IADD3 R56, P5, R56, R244.reuse, RZ ;  /* 0x000000f438387210 */ /* 0x080fe40007fbe0ff */
[----:B------:R-:W-:-:S03]  /*25400*/  IADD3 R48, P6, R48, R244, RZ ;  /* 0x000000f430307210 */ /* 0x000fc60007fde0ff */
[----:B------:R-:W-:Y:S01]  /*25410*/  STL [R1+0x7a4], R56 ;  /* 0x0007a43801007387 */ /* 0x000fe20000100800 */
[----:B----4-:R-:W-:-:S03]  /*25420*/  IADD3.X R57, R57, R3, RZ, P5, !PT ;  /* 0x0000000339397210 */ /* 0x010fc60002ffe4ff */
[----:B------:R4:W-:Y:S04]  /*25430*/  STL [R1+0x798], R47 ;  /* 0x0007982f01007387 */ /* 0x0009e80000100800 */
[----:B------:R-:W-:Y:S04]  /*25440*/  STL [R1+0x7ac], R48 ;  /* 0x0007ac3001007387 */ /* 0x000fe80000100800 */
[----:B------:R4:W-:Y:S04]  /*25450*/  STL [R1+0x7a0], R57 ;  /* 0x0007a03901007387 */ /* 0x0009e80000100800 */
[----:B------:R-:W3:Y:S01]  /*25460*/  LDL.LU R50, [R1+0x828] ;  /* 0x0008280001327983 */ /* 0x000ee20000300800 */
[----:B-1----:R-:W-:Y:S01]  /*25470*/  IMAD.MOV.U32 R38, RZ, RZ, R43 ;  /* 0x000000ffff267224 */ /* 0x002fe200078e002b */
[----:B------:R-:W-:-:S02]  /*25480*/  MOV R39, R47 ;  /* 0x0000002f00277202 */ /* 0x000fc40000000f00 */
[----:B----4-:R-:W4:Y:S04]  /*25490*/  LDL.LU R47, [R1+0x894] ;  /* 0x00089400012f7983 */ /* 0x010f280000300800 */
        /* <DEDUP_REMOVED lines=9> */
[----:B------:R-:W-:Y:S02]  /*25530*/  SEL R40, RZ, 0x4, !P5 ;  /* 0x00000004ff287807 */ /* 0x000fe40006800000 */
[----:B------:R-:W-:Y:S02]  /*25540*/  MOV R38, R56 ;  /* 0x0000003800267202 */ /* 0x000fe40000000f00 */
[----:B------:R-:W-:-:S03]  /*25550*/  IADD3 R52, P6, R52, R244, RZ ;  /* 0x000000f434347210 */ /* 0x000fc60007fde0ff */
[----:B------:R1:W-:Y:S01]  /*25560*/  LDGSTS.E [R37+0xa600], desc[UR8][R38.64], P4 ;  /* 0x0a60000026257fae */ /* 0x0003e2000a121848 */
[----:B------:R-:W-:-:S03]  /*25570*/  IADD3 R42, P5, R42, R244, RZ ;  /* 0x000000f42a2a7210 */ /* 0x000fc60007fbe0ff */
[----:B------:R-:W-:Y:S04]  /*25580*/  STL [R1+0x814], R52 ;  /* 0x0008143401007387 */ /* 0x000fe80000100800 */
[----:B------:R-:W-:Y:S01]  /*25590*/  STL [R1+0x81c], R42 ;  /* 0x00081c2a01007387 */ /* 0x000fe20000100800 */
[----:B-1----:R-:W-:Y:S01]  /*255a0*/  IMAD.MOV.U32 R38, RZ, RZ, R48 ;  /* 0x000000ffff267224 */ /* 0x002fe200078e0030 */
[----:B------:R-:W-:Y:S02]  /*255b0*/  MOV R39, R53 ;  /* 0x0000003500277202 */ /* 0x000fe40000000f00 */
[----:B------:R-:W4:Y:S04]  /*255c0*/  LDL.LU R56, [R1+0x898] ;  /* 0x0008980001387983 */ /* 0x000f280000300800 */
[----:B------:R1:W-:Y:S01]  /*255d0*/  LDGSTS.E [R37+0xa700], desc[UR8][R38.64], P4 ;  /* 0x0a70000026257fae */ /* 0x0003e2000a121848 */
[----:B------:R-:W-:-:S05]  /*255e0*/  IADD3.X R55, R55, R3, RZ, P6, !PT ;  /* 0x0000000337377210 */ /* 0x000fca00037fe4ff */
[----:B------:R2:W-:Y:S01]  /*255f0*/  STL [R1+0x810], R55 ;  /* 0x0008103701007387 */ /* 0x0005e20000100800 */
[----:B-1----:R-:W-:-:S03]  /*25600*/  IMAD.MOV.U32 R39, RZ, RZ, R55 ;  /* 0x000000ffff277224 */ /* 0x002fc600078e0037 */
[----:B--2---:R-:W2:Y:S01]  /*25610*/  LDL.LU R53, [R1+0x8a4] ;  /* 0x0008a40001357983 */ /* 0x004ea20000300800 */
[----:B------:R-:W-:-:S03]  /*25620*/  IMAD.X R46, R46, 0x1, R3, P5 ;  /* 0x000000012e2e7824 */ /* 0x000fc600028e0603 */
[----:B------:R-:W2:Y:S01]  /*25630*/  LDL.LU R48, [R1+0x8ac] ;  /* 0x0008ac0001307983 */ /* 0x000ea20000300800 */
[----:B------:R-:W-:-:S03]  /*25640*/  MOV R38, R52 ;  /* 0x0000003400267202 */ /* 0x000fc60000000f00 */
[----:B------:R-:W2:Y:S04]  /*25650*/  LDL.LU R55, [R1+0x8a0] ;  /* 0x0008a00001377983 */ /* 0x000ea80000300800 */
[----:B------:R1:W-:Y:S01]  /*25660*/  LDGSTS.E [R37+0xb400], desc[UR8][R38.64], P2 ;  /* 0x0b40000026257fae */ /* 0x0003e20009121848 */
[----:B------:R-:W-:Y:S01]  /*25670*/  SEL R40, R40, RZ, !P0 ;  /* 0x000000ff28287207 */ /* 0x000fe20004000000 */
[----:B-1----:R-:W-:Y:S01]  /*25680*/  IMAD.MOV.U32 R38, RZ, RZ, R42 ;  /* 0x000000ffff267224 */ /* 0x002fe200078e002a */
[----:B------:R-:W-:-:S05]  /*25690*/  MOV R39, R46 ;  /* 0x0000002e00277202 */ /* 0x000fca0000000f00 */
[----:B------:R1:W-:Y:S01]  /*256a0*/  LDGSTS.E [R37+0xb500], desc[UR8][R38.64], P2 ;  /* 0x0b50000026257fae */ /* 0x0003e20009121848 */
[----:B------:R-:W-:Y:S02]  /*256b0*/  ISETP.NE.U32.AND P4, PT, R40, RZ, PT ;  /* 0x000000ff2800720c */ /* 0x000fe40003f85070 */
[-C--:B---3--:R-:W-:Y:S02]  /*256c0*/  IADD3 R51, P6, R51, R244.reuse, RZ ;  /* 0x000000f433337210 */ /* 0x088fe40007fde0ff */
[----:B------:R-:W-:-:S03]  /*256d0*/  IADD3 R41, P5, R41, R244, RZ ;  /* 0x000000f429297210 */ /* 0x000fc60007fbe0ff */
[----:B------:R-:W-:Y:S01]  /*256e0*/  STL [R1+0x824], R51 ;  /* 0x0008243301007387 */ /* 0x000fe20000100800 */
[----:B------:R-:W-:-:S03]  /*256f0*/  IADD3.X R54, R54, R3, RZ, P6, !PT ;  /* 0x0000000336367210 */ /* 0x000fc600037fe4ff */
[----:B------:R3:W-:Y:S04]  /*25700*/  STL [R1+0x818], R46 ;  /* 0x0008182e01007387 */ /* 0x0007e80000100800 */
[----:B------:R-:W-:Y:S04]  /*25710*/  STL [R1+0x82c], R41 ;  /* 0x00082c2901007387 */ /* 0x000fe80000100800 */
[----:B------:R-:W-:Y:S04]  /*25720*/  STL [R1+0x820], R54 ;  /* 0x0008203601007387 */ /* 0x000fe80000100800 */
[----:B------:R-:W2:Y:S01]  /*25730*/  LDL.LU R52, [R1+0x8a8] ;  /* 0x0008a80001347983 */ /* 0x000ea20000300800 */
[----:B------:R-:W-:-:S03]  /*25740*/  ISETP.GT.AND P6, PT, R36, 0x3d, PT ;  /* 0x0000003d2400780c */ /* 0x000fc60003fc4270 */
[----:B------:R-:W2:Y:S01]  /*25750*/  LDL.LU R42, [R1+0x914] ;  /* 0x00091400012a7983 */ /* 0x000ea20000300800 */
[----:B-1----:R-:W-:-:S03]  /*25760*/  MOV R38, R51 ;  /* 0x0000003300267202 */ /* 0x002fc60000000f00 */
[----:B---3--:R-:W3:Y:S01]  /*25770*/  LDL.LU R46, [R1+0x91c] ;  /* 0x00091c00012e7983 */ /* 0x008ee20000300800 */
[----:B------:R-:W-:Y:S01]  /*25780*/  SEL R40, RZ, 0x4, !P6 ;  /* 0x00000004ff287807 */ /* 0x000fe20007000000 */
[----:B------:R-:W-:-:S05]  /*25790*/  IMAD.MOV.U32 R39, RZ, RZ, R54 ;  /* 0x000000ffff277224 */ /* 0x000fca00078e0036 */
[----:B------:R1:W-:Y:S01]  /*257a0*/  LDGSTS.E [R37+0xb600], desc[UR8][R38.64], P2 ;  /* 0x0b60000026257fae */ /* 0x0003e20009121848 */
[----:B------:R-:W-:-:S05]  /*257b0*/  IMAD.X R50, R50, 0x1, R3, P5 ;  /* 0x0000000132327824 */ /* 0x000fca00028e0603 */
[----:B------:R1:W-:Y:S01]  /*257c0*/  STL [R1+0x828], R50 ;  /* 0x0008283201007387 */ /* 0x0003e20000100800 */
[----:B----4-:R-:W-:-:S03]  /*257d0*/  IADD3 R47, P5, R47, R244, RZ ;  /* 0x000000f42f2f7210 */ /* 0x010fc60007fbe0ff */
[----:B------:R-:W4:Y:S01]  /*257e0*/  LDL.LU R51, [R1+0x910] ;  /* 0x0009100001337983 */ /* 0x000f220000300800 */
[----:B------:R-:W-:Y:S02]  /*257f0*/  IADD3 R43, P6, R43, R244, RZ ;  /* 0x000000f42b2b7210 */ /* 0x000fe40007fde0ff */
[----:B-1----:R-:W-:Y:S01]  /*25800*/  MOV R39, R50 ;  /* 0x0000003200277202 */ /* 0x002fe20000000f00 */
[----:B------:R1:W-:Y:S01]  /*25810*/  STL [R1+0x894], R47 ;  /* 0x0008942f01007387 */ /* 0x0003e20000100800 */
[----:B------:R-:W-:-:S03]  /*25820*/  IMAD.MOV.U32 R38, RZ, RZ, R41 ;  /* 0x000000ffff267224 */ /* 0x000fc600078e0029 */
[----:B------:R2:W-:Y:S04]  /*25830*/  STL [R1+0x89c], R43 ;  /* 0x00089c2b01007387 */ /* 0x0005e80000100800 */
[----:B------:R-:W4:Y:S04]  /*25840*/  LDL.LU R50, [R1+0x918] ;  /* 0x0009180001327983 */ /* 0x000f280000300800 */
[----:B------:R1:W-:Y:S01]  /*25850*/  LDGSTS.E [R37+0xb700], desc[UR8][R38.64], P2 ;  /* 0x0b70000026257fae */ /* 0x0003e20009121848 */
[----:B------:R-:W-:-:S05]  /*25860*/  IADD3.X R57, R57, R3, RZ, P5, !PT ;  /* 0x0000000339397210 */ /* 0x000fca0002ffe4ff */
[----:B------:R-:W-:Y:S04]  /*25870*/  STL [R1+0x890], R57 ;  /* 0x0008903901007387 */ /* 0x000fe80000100800 */
[----:B------:R-:W4:Y:S01]  /*25880*/  LDL.LU R41, [R1+0x924] ;  /* 0x0009240001297983 */ /* 0x000f220000300800 */
[----:B-1----:R-:W-:-:S03]  /*25890*/  MOV R38, R47 ;  /* 0x0000002f00267202 */ /* 0x002fc60000000f00 */
[----:B------:R-:W4:Y:S04]  /*258a0*/  LDL.LU R54, [R1+0x92c] ;  /* 0x00092c0001367983 */ /* 0x000f280000300800 */
[----:B------:R-:W4:Y:S01]  /*258b0*/  LDL.LU R47, [R1+0x920] ;  /* 0x00092000012f7983 */ /* 0x000f220000300800 */
[----:B------:R-:W-:Y:S01]  /*258c0*/  IMAD.MOV.U32 R39, RZ, RZ, R57 ;  /* 0x000000ffff277224 */ /* 0x000fe200078e0039 */
[----:B------:R-:W-:-:S04]  /*258d0*/  SEL R40, R40, RZ, !P0 ;  /* 0x000000ff28287207 */ /* 0x000fc80004000000 */
[----:B------:R1:W-:Y:S01]  /*258e0*/  LDGSTS.E [R37+0xc400], desc[UR8][R38.64], P3 ;  /* 0x0c40000026257fae */ /* 0x0003e20009921848 */
[----:B------:R-:W-:Y:S01]  /*258f0*/  IMAD.X R56, R56, 0x1, R3, P6 ;  /* 0x0000000138387824 */ /* 0x000fe200030e0603 */
[----:B------:R-:W-:Y:S01]  /*25900*/  ISETP.NE.U32.AND P2, PT, R40, RZ, PT ;  /* 0x000000ff2800720c */ /* 0x000fe20003f45070 */
[----:B-1----:R-:W-:-:S03]  /*25910*/  IMAD.MOV.U32 R38, RZ, RZ, R43 ;  /* 0x000000ffff267224 */ /* 0x002fc600078e002b */
[----:B------:R-:W-:-:S05]  /*25920*/  MOV R39, R56 ;  /* 0x0000003800277202 */ /* 0x000fca0000000f00 */
[----:B------:R1:W-:Y:S01]  /*25930*/  LDGSTS.E [R37+0xc500], desc[UR8][R38.64], P3 ;  /* 0x0c50000026257fae */ /* 0x0003e20009921848 */
[-C--:B--2---:R-:W-:Y:S02]  /*25940*/  IADD3 R53, P5, R53, R244.reuse, RZ ;  /* 0x000000f435357210 */ /* 0x084fe40007fbe0ff */
[----:B------:R-:W-:-:S03]  /*25950*/  IADD3 R48, P6, R48, R244, RZ ;  /* 0x000000f430307210 */ /* 0x000fc60007fde0ff */
[----:B------:R-:W-:Y:S01]  /*25960*/  STL [R1+0x8a4], R53 ;  /* 0x0008a43501007387 */ /* 0x000fe20000100800 */
[----:B------:R-:W-:-:S03]  /*25970*/  IADD3.X R55, R55, R3, RZ, P5, !PT ;  /* 0x0000000337377210 */ /* 0x000fc60002ffe4ff */
[----:B------:R2:W-:Y:S04]  /*25980*/  STL [R1+0x898], R56 ;  /* 0x0008983801007387 */ /* 0x0005e80000100800 */
[----:B------:R2:W-:Y:S04]  /*25990*/  STL [R1+0x8ac], R48 ;  /* 0x0008ac3001007387 */ /* 0x0005e80000100800 */
[----:B------:R-:W-:Y:S01]  /*259a0*/  STL [R1+0x8a0], R55 ;  /* 0x0008a03701007387 */ /* 0x000fe20000100800 */
[----:B------:R-:W-:-:S03]  /*259b0*/  ISETP.GT.AND P5, PT, R36, 0x2, PT ;  /* 0x000000022400780c */ /* 0x000fc60003fa4270 */
[----:B------:R-:W4:Y:S04]  /*259c0*/  LDL.LU R58, [R1+0x928] ;  /* 0x00092800013a7983 */ /* 0x000f280000300800 */
[----:B------:R-:W4:Y:S01]  /*259d0*/  LDL.LU R43, [R1+0x994] ;  /* 0x00099400012b7983 */ /* 0x000f220000300800 */
[----:B------:R-:W-:Y:S01]  /*259e0*/  SEL R40, RZ, 0x4, !P5 ;  /* 0x00000004ff287807 */ /* 0x000fe20006800000 */
[----:B-1----:R-:W-:Y:S01]  /*259f0*/  IMAD.MOV.U32 R39, RZ, RZ, R55 ;  /* 0x000000ffff277224 */ /* 0x002fe200078e0037 */
[----:B------:R-:W-:-:S05]  /*25a00*/  MOV R38, R53 ;  /* 0x0000003500267202 */ /* 0x000fca0000000f00 */
[----:B------:R1:W-:Y:S02]  /*25a10*/  LDGSTS.E [R37+0xc600], desc[UR8][R38.64], P3 ;  /* 0x0c60000026257fae */ /* 0x0003e40009921848 */
[----:B-1----:R-:W-:Y:S02]  /*25a20*/  IMAD.MOV.U32 R38, RZ, RZ, R48 ;  /* 0x000000ffff267224 */ /* 0x002fe400078e0030 */
[----:B------:R-:W-:Y:S01]  /*25a30*/  IMAD.X R52, R52, 0x1, R3, P6 ;  /* 0x0000000134347824 */ /* 0x000fe200030e0603 */
[----:B------:R-:W-:-:S04]  /*25a40*/  IADD3 R42, P6, R42, R244, RZ ;  /* 0x000000f42a2a7210 */ /* 0x000fc80007fde0ff */
[----:B------:R1:W-:Y:S01]  /*25a50*/  STL [R1+0x8a8], R52 ;  /* 0x0008a83401007387 */ /* 0x0003e20000100800 */
[----:B---3--:R-:W-:-:S03]  /*25a60*/  IADD3 R46, P5, R46, R244, RZ ;  /* 0x000000f42e2e7210 */ /* 0x008fc60007fbe0ff */
[----:B--2---:R-:W2:Y:S04]  /*25a70*/  LDL.LU R56, [R1+0x99c] ;  /* 0x00099c0001387983 */ /* 0x004ea80000300800 */
[----:B------:R3:W-:Y:S01]  /*25a80*/  STL [R1+0x914], R42 ;  /* 0x0009142a01007387 */ /* 0x0007e20000100800 */
[----:B------:R-:W-:-:S03]  /*25a90*/  MOV R39, R52 ;  /* 0x0000003400277202 */ /* 0x000fc60000000f00 */
[----:B------:R-:W-:Y:S04]  /*25aa0*/  STL [R1+0x91c], R46 ;  /* 0x00091c2e01007387 */ /* 0x000fe80000100800 */
[----:B------:R-:W2:Y:S04]  /*25ab0*/  LDL.LU R48, [R1+0x990] ;  /* 0x0009900001307983 */ /* 0x000ea80000300800 */
[----:B------:R3:W-:Y:S01]  /*25ac0*/  LDGSTS.E [R37+0xc700], desc[UR8][R38.64], P3 ;  /* 0x0c70000026257fae */ /* 0x0007e20009921848 */
[----:B----4-:R-:W-:-:S05]  /*25ad0*/  IADD3.X R51, R51, R3, RZ, P6, !PT ;  /* 0x0000000333337210 */ /* 0x010fca00037fe4ff */
[----:B------:R4:W-:Y:S04]  /*25ae0*/  STL [R1+0x910], R51 ;  /* 0x0009103301007387 */ /* 0x0009e80000100800 */
[----:B------:R-:W2:Y:S04]  /*25af0*/  LDL.LU R57, [R1+0x998] ;  /* 0x0009980001397983 */ /* 0x000ea80000300800 */
[----:B-1----:R-:W2:Y:S01]  /*25b00*/  LDL.LU R52, [R1+0x9a4] ;  /* 0x0009a40001347983 */ /* 0x002ea20000300800 */
[----:B------:R-:W-:Y:S01]  /*25b10*/  IMAD.X R50, R50, 0x1, R3, P5 ;  /* 0x0000000132327824 */ /* 0x000fe200028e0603 */
[----:B---3--:R-:W-:-:S02]  /*25b20*/  MOV R38, R42 ;  /* 0x0000002a00267202 */ /* 0x008fc40000000f00 */
[----:B------:R-:W3:Y:S01]  /*25b30*/  LDL.LU R55, [R1+0x9a0] ;  /* 0x0009a00001377983 */ /* 0x000ee20000300800 */
[-C--:B------:R-:W-:Y:S02]  /*25b40*/  IADD3 R41, P6, R41, R244.reuse, RZ ;  /* 0x000000f429297210 */ /* 0x080fe40007fde0ff */
[----:B------:R-:W-:-:S03]  /*25b50*/  IADD3 R54, P5, R54, R244, RZ ;  /* 0x000000f436367210 */ /* 0x000fc60007fbe0ff */
[----:B------:R-:W-:Y:S01]  /*25b60*/  STL [R1+0x924], R41 ;  /* 0x0009242901007387 */ /* 0x000fe20000100800 */
[----:B------:R-:W-:-:S03]  /*25b70*/  IADD3.X R47, R47, R3, RZ, P6, !PT ;  /* 0x000000032f2f7210 */ /* 0x000fc600037fe4ff */
[----:B------:R1:W-:Y:S01]  /*25b80*/  STL [R1+0x918], R50 ;  /* 0x0009183201007387 */ /* 0x0003e20000100800 */
[----:B------:R-:W-:-:S03]  /*25b90*/  IMAD.MOV.U32 R39, RZ, RZ, R51 ;  /* 0x000000ffff277224 */ /* 0x000fc600078e0033 */
[----:B------:R-:W3:Y:S04]  /*25ba0*/  LDL.LU R42, [R1+0x9ac] ;  /* 0x0009ac00012a7983 */ /* 0x000ee80000300800 */
[----:B------:R-:W-:Y:S04]  /*25bb0*/  STL [R1+0x92c], R54 ;  /* 0x00092c3601007387 */ /* 0x000fe80000100800 */
[----:B------:R1:W-:Y:S04]  /*25bc0*/  STL [R1+0x920], R47 ;  /* 0x0009202f01007387 */ /* 0x0003e80000100800 */
[----:B----4-:R-:W4:Y:S04]  /*25bd0*/  LDL.LU R51, [R1+0x9a8] ;  /* 0x0009a80001337983 */ /* 0x010f280000300800 */
[----:B------:R1:W-:Y:S02]  /*25be0*/  LDGSTS.E [R37+0xd400], desc[UR8][R38.64], P1 ;  /* 0x0d40000026257fae */ /* 0x0003e40008921848 */
[----:B-1----:R-:W-:-:S02]  /*25bf0*/  IMAD.MOV.U32 R38, RZ, RZ, R46 ;  /* 0x000000ffff267224 */ /* 0x002fc400078e002e */
[----:B------:R-:W4:Y:S01]  /*25c00*/  LDL.LU R46, [R1+0xa14] ;  /* 0x000a1400012e7983 */ /* 0x000f220000300800 */
[----:B------:R-:W-:Y:S02]  /*25c10*/  MOV R39, R50 ;  /* 0x0000003200277202 */ /* 0x000fe40000000f00 */
[----:B------:R-:W-:Y:S02]  /*25c20*/  SEL R40, R40, RZ, !P0 ;  /* 0x000000ff28287207 */ /* 0x000fe40004000000 */
[----:B------:R-:W-:Y:S01]  /*25c30*/  ISETP.GT.AND P6, PT, R36, 0x6, PT ;  /* 0x000000062400780c */ /* 0x000fe20003fc4270 */
[----:B------:R1:W-:Y:S01]  /*25c40*/  LDGSTS.E [R37+0xd500], desc[UR8][R38.64], P1 ;  /* 0x0d50000026257fae */ /* 0x0003e20008921848 */
[----:B------:R-:W-:Y:S02]  /*25c50*/  ISETP.NE.U32.AND P3, PT, R40, RZ, PT ;  /* 0x000000ff2800720c */ /* 0x000fe40003f65070 */
[----:B------:R-:W-:Y:S01]  /*25c60*/  SEL R40, RZ, 0x4, !P6 ;  /* 0x00000004ff287807 */ /* 0x000fe20007000000 */
[----:B------:R-:W-:Y:S01]  /*25c70*/  IMAD.X R58, R58, 0x1, R3, P5 ;  /* 0x000000013a3a7824 */ /* 0x000fe200028e0603 */
[----:B------:R-:W-:-:S04]  /*25c80*/  IADD3 R43, P5, R43, R244, RZ ;  /* 0x000000f42b2b7210 */ /* 0x000fc80007fbe0ff */
[----:B------:R-:W-:Y:S01]  /*25c90*/  STL [R1+0x928], R58 ;  /* 0x0009283a01007387 */ /* 0x000fe20000100800 */
[----:B-1----:R-:W-:Y:S01]  /*25ca0*/  MOV R38, R41 ;  /* 0x0000002900267202 */ /* 0x002fe20000000f00 */
[----:B------:R-:W-:Y:S02]  /*25cb0*/  IMAD.MOV.U32 R39, RZ, RZ, R47 ;  /* 0x000000ffff277224 */ /* 0x000fe400078e002f */
[----:B------:R-:W4:Y:S04]  /*25cc0*/  LDL.LU R50, [R1+0xa10] ;  /* 0x000a100001327983 */ /* 0x000f280000300800 */
[----:B------:R-:W-:Y:S04]  /*25cd0*/  STL [R1+0x994], R43 ;  /* 0x0009942b01007387 */ /* 0x000fe80000100800 */
[----:B------:R-:W4:Y:S04]  /*25ce0*/  LDL.LU R53, [R1+0xa1c] ;  /* 0x000a1c0001357983 */ /* 0x000f280000300800 */
[----:B------:R-:W4:Y:S04]  /*25cf0*/  LDL.LU R47, [R1+0xa24] ;  /* 0x000a2400012f7983 */ /* 0x000f280000300800 */
[----:B------:R-:W4:Y:S04]  /*25d00*/  LDL.LU R41, [R1+0xa2c] ;  /* 0x000a2c0001297983 */ /* 0x000f280000300800 */
[----:B------:R1:W-:Y:S02]  /*25d10*/  LDGSTS.E [R37+0xd600], desc[UR8][R38.64], P1 ;  /* 0x0d60000026257fae */ /* 0x0003e40008921848 */
[----:B-1----:R-:W-:Y:S01]  /*25d20*/  IMAD.MOV.U32 R38, RZ, RZ, R54 ;  /* 0x000000ffff267224 */ /* 0x002fe200078e0036 */
[----:B------:R-:W-:-:S05]  /*25d30*/  MOV R39, R58 ;  /* 0x0000003a00277202 */ /* 0x000fca0000000f00 */
[----:B------:R1:W-:Y:S02]  /*25d40*/  LDGSTS.E [R37+0xd700], desc[UR8][R38.64], P1 ;  /* 0x0d70000026257fae */ /* 0x0003e40008921848 */
[----:B-1----:R-:W-:Y:S02]  /*25d50*/  MOV R38, R43 ;  /* 0x0000002b00267202 */ /* 0x002fe40000000f00 */
[----:B--2---:R-:W-:-:S05]  /*25d60*/  IADD3 R56, P6, R56, R244, RZ ;  /* 0x000000f438387210 */ /* 0x004fca0007fde0ff */
[----:B------:R-:W-:Y:S04]  /*25d70*/  STL [R1+0x99c], R56 ;  /* 0x00099c3801007387 */ /* 0x000fe80000100800 */
[----:B------:R-:W2:Y:S01]  /*25d80*/  LDL.LU R54, [R1+0xa18] ;  /* 0x000a180001367983 */ /* 0x000ea20000300800 */
[----:B------:R-:W-:-:S05]  /*25d90*/  IADD3.X R48, R48, R3, RZ, P5, !PT ;  /* 0x0000000330307210 */ /* 0x000fca0002ffe4ff */
[----:B------:R1:W-:Y:S01]  /*25da0*/  STL [R1+0x990], R48 ;  /* 0x0009903001007387 */ /* 0x0003e20000100800 */
[----:B------:R-:W-:-:S05]  /*25db0*/  IMAD.MOV.U32 R39, RZ, RZ, R48 ;  /* 0x000000ffff277224 */ /* 0x000fca00078e0030 */
[----:B------:R3:W-:Y:S04]  /*25dc0*/  LDGSTS.E [R37+0xe400], desc[UR8][R38.64], P4 ;  /* 0x0e40000026257fae */ /* 0x0007e8000a121848 */
[----:B-1----:R-:W2:Y:S01]  /*25dd0*/  LDL.LU R48, [R1+0xa20] ;  /* 0x000a200001307983 */ /* 0x002ea20000300800 */
[----:B------:R-:W-:Y:S01]  /*25de0*/  IMAD.X R57, R57, 0x1, R3, P6 ;  /* 0x0000000139397824 */ /* 0x000fe200030e0603 */
[----:B------:R-:W-:-:S05]  /*25df0*/  IADD3 R52, P5, R52, R244, RZ ;  /* 0x000000f434347210 */ /* 0x000fca0007fbe0ff */
[----:B------:R-:W-:Y:S04]  /*25e00*/  STL [R1+0x9a4], R52 ;  /* 0x0009a43401007387 */ /* 0x000fe80000100800 */
[----:B------:R1:W-:Y:S04]  /*25e10*/  STL [R1+0x998], R57 ;  /* 0x0009983901007387 */ /* 0x0003e80000100800 */
[----:B------:R-:W2:Y:S01]  /*25e20*/  LDL.LU R43, [R1+0xa28] ;  /* 0x000a2800012b7983 */ /* 0x000ea20000300800 */
[----:B---3--:R-:W-:Y:S01]  /*25e30*/  IMAD.MOV.U32 R38, RZ, RZ, R56 ;  /* 0x000000ffff267224 */ /* 0x008fe200078e0038 */
[----:B------:R-:W-:-:S02]  /*25e40*/  MOV R39, R57 ;  /* 0x0000003900277202 */ /* 0x000fc40000000f00 */
[----:B------:R-:W-:-:S03]  /*25e50*/  IADD3.X R55, R55, R3, RZ, P5, !PT ;  /* 0x0000000337377210 */ /* 0x000fc60002ffe4ff */
[----:B------:R3:W-:Y:S01]  /*25e60*/  LDGSTS.E [R37+0xe500], desc[UR8][R38.64], P4 ;  /* 0x0e50000026257fae */ /* 0x0007e2000a121848 */
[----:B------:R-:W-:Y:S02]  /*25e70*/  IADD3 R42, P6, R42, R244, RZ ;  /* 0x000000f42a2a7210 */ /* 0x000fe40007fde0ff */
[----:B---3--:R-:W-:Y:S01]  /*25e80*/  MOV R38, R52 ;  /* 0x0000003400267202 */ /* 0x008fe20000000f00 */
[----:B------:R-:W-:Y:S02]  /*25e90*/  IMAD.MOV.U32 R39, RZ, RZ, R55 ;  /* 0x000000ffff277224 */ /* 0x000fe400078e0037 */
[----:B------:R-:W-:Y:S01]  /*25ea0*/  STL [R1+0x9ac], R42 ;  /* 0x0009ac2a01007387 */ /* 0x000fe20000100800 */
[----:B----4-:R-:W-:-:S03]  /*25eb0*/  IMAD.X R51, R51, 0x1, R3, P6 ;  /* 0x0000000133337824 */ /* 0x010fc600030e0603 */
[----:B------:R-:W-:Y:S04]  /*25ec0*/  STL [R1+0x9a0], R55 ;  /* 0x0009a03701007387 */ /* 0x000fe80000100800 */
[----:B------:R3:W-:Y:S04]  /*25ed0*/  LDGSTS.E [R37+0xe600], desc[UR8][R38.64], P4 ;  /* 0x0e60000026257fae */ /* 0x0007e8000a121848 */
[----:B------:R4:W-:Y:S04]  /*25ee0*/  STL [R1+0x9a8], R51 ;  /* 0x0009a83301007387 */ /* 0x0009e80000100800 */
[----:B-1----:R-:W2:Y:S01]  /*25ef0*/  LDL.LU R57, [R1+0xd88] ;  /* 0x000d880001397983 */ /* 0x002ea20000300800 */
[----:B------:R-:W-:Y:S01]  /*25f00*/  IADD3 R46, P6, R46, R244, RZ ;  /* 0x000000f42e2e7210 */ /* 0x000fe20007fde0ff */
[----:B---3--:R-:W-:-:S02]  /*25f10*/  IMAD.MOV.U32 R39, RZ, RZ, R51 ;  /* 0x000000ffff277224 */ /* 0x008fc400078e0033 */
[----:B----4-:R-:W3:Y:S01]  /*25f20*/  LDL.LU R51, [R1+0xdd0] ;  /* 0x000dd00001337983 */ /* 0x010ee20000300800 */
[----:B------:R-:W-:-:S03]  /*25f30*/  MOV R38, R42 ;  /* 0x0000002a00267202 */ /* 0x000fc60000000f00 */
[----:B------:R-:W-:Y:S04]  /*25f40*/  STL [R1+0xa14], R46 ;  /* 0x000a142e01007387 */ /* 0x000fe80000100800 */
[----:B------:R-:W4:Y:S01]  /*25f50*/  LDL.LU R42, [R1+0xd8c] ;  /* 0x000d8c00012a7983 */ /* 0x000f220000300800 */
[----:B------:R-:W-:Y:S02]  /*25f60*/  SEL R40, R40, RZ, !P0 ;  /* 0x000000ff28287207 */ /* 0x000fe40004000000 */
[----:B------:R-:W-:Y:S01]  /*25f70*/  ISETP.GT.AND P5, PT, R36, 0xa, PT ;  /* 0x0000000a2400780c */ /* 0x000fe20003fa4270 */
[----:B------:R-:W4:Y:S01]  /*25f80*/  LDL.LU R52, [R1+0xd84] ;  /* 0x000d840001347983 */ /* 0x000f220000300800 */
[----:B------:R-:W-:Y:S02]  /*25f90*/  ISETP.NE.U32.AND P1, PT, R40, RZ, PT ;  /* 0x000000ff2800720c */ /* 0x000fe40003f25070 */
[----:B------:R-:W-:Y:S01]  /*25fa0*/  SEL R40, RZ, 0x4, !P5 ;  /* 0x00000004ff287807 */ /* 0x000fe20006800000 */
[----:B------:R1:W-:Y:S01]  /*25fb0*/  LDGSTS.E [R37+0xe700], desc[UR8][R38.64], P4 ;  /* 0x0e70000026257fae */ /* 0x0003e2000a121848 */
[----:B------:R-:W-:-:S02]  /*25fc0*/  IADD3.X R50, R50, R3, RZ, P6, !PT ;  /* 0x0000000332327210 */ /* 0x000fc400037fe4ff */
[-C--:B------:R-:W-:Y:S02]  /*25fd0*/  IADD3 R53, P5, R53, R244.reuse, RZ ;  /* 0x000000f435357210 */ /* 0x080fe40007fbe0ff */
[----:B------:R-:W-:-:S03]  /*25fe0*/  IADD3 R47, P6, R47, R244, RZ ;  /* 0x000000f42f2f7210 */ /* 0x000fc60007fde0ff */
[----:B------:R-:W-:Y:S01]  /*25ff0*/  STL [R1+0xa1c], R53 ;  /* 0x000a1c3501007387 */ /* 0x000fe20000100800 */
[----:B-1----:R-:W-:Y:S01]  /*26000*/  MOV R38, R46 ;  /* 0x0000002e00267202 */ /* 0x002fe20000000f00 */
[----:B------:R-:W-:Y:S02]  /*26010*/  IMAD.MOV.U32 R39, RZ, RZ, R50 ;  /* 0x000000ffff277224 */ /* 0x000fe400078e0032 */
[----:B------:R1:W-:Y:S04]  /*26020*/  STL [R1+0xa10], R50 ;  /* 0x000a103201007387 */ /* 0x0003e80000100800 */
[----:B------:R1:W-:Y:S04]  /*26030*/  STL [R1+0xa24], R47 ;  /* 0x000a242f01007387 */ /* 0x0003e80000100800 */
[----:B------:R1:W-:Y:S02]  /*26040*/  LDGSTS.E [R37+0xf400], desc[UR8][R38.64], P2 ;  /* 0x0f40000026257fae */ /* 0x0003e40009121848 */
[----:B-1----:R-:W-:Y:S01]  /*26050*/  MOV R38, R53 ;  /* 0x0000003500267202 */ /* 0x002fe20000000f00 */
[----:B--2---:R-:W-:Y:S01]  /*26060*/  IMAD.X R54, R54, 0x1, R3, P5 ;  /* 0x0000000136367824 */ /* 0x004fe200028e0603 */
[----:B------:R-:W-:-:S04]  /*26070*/  IADD3 R41, P5, R41, R244, RZ ;  /* 0x000000f429297210 */ /* 0x000fc80007fbe0ff */
[----:B------:R1:W-:Y:S04]  /*26080*/  STL [R1+0xa18], R54 ;  /* 0x000a183601007387 */ /* 0x0003e80000100800 */
[----:B------:R-:W2:Y:S01]  /*26090*/  LDL.LU R50, [R1+0xd80] ;  /* 0x000d800001327983 */ /* 0x000ea20000300800 */
[----:B------:R-:W-:-:S03]  /*260a0*/  IMAD.MOV.U32 R39, RZ, RZ, R54 ;  /* 0x000000ffff277224 */ /* 0x000fc600078e0036 */
[----:B------:R-:W2:Y:S04]  /*260b0*/  LDL.LU R55, [R1+0xd78] ;  /* 0x000d780001377983 */ /* 0x000ea80000300800 */
[----:B------:R-:W-:Y:S01]  /*260c0*/  STL [R1+0xa2c], R41 ;  /* 0x000a2c2901007387 */ /* 0x000fe20000100800 */
[----:B------:R-:W-:-:S03]  /*260d0*/  IADD3.X R48, R48, R3, RZ, P6, !PT ;  /* 0x0000000330307210 */ /* 0x000fc600037fe4ff */
[----:B------:R-:W2:Y:S04]  /*260e0*/  LDL.LU R46, [R1+0xd7c] ;  /* 0x000d7c00012e7983 */ /* 0x000ea80000300800 */
[----:B------:R1:W-:Y:S04]  /*260f0*/  STL [R1+0xa20], R48 ;  /* 0x000a203001007387 */ /* 0x0003e80000100800 */
[----:B------:R1:W-:Y:S01]  /*26100*/  LDGSTS.E [R37+0xf500], desc[UR8][R38.64], P2 ;  /* 0x0f50000026257fae */ /* 0x0003e20009121848 */
[----:B------:R-:W-:Y:S01]  /*26110*/  IMAD.X R43, R43, 0x1, R3, P5 ;  /* 0x000000012b2b7824 */ /* 0x000fe200028e0603 */
[----:B-1----:R-:W-:Y:S01]  /*26120*/  MOV R38, R47 ;  /* 0x0000002f00267202 */ /* 0x002fe20000000f00 */
[----:B------:R-:W-:-:S03]  /*26130*/  IMAD.MOV.U32 R39, RZ, RZ, R48 ;  /* 0x000000ffff277224 */ /* 0x000fc600078e0030 */
[----:B------:R1:W-:Y:S04]  /*26140*/  STL [R1+0xa28], R43 ;  /* 0x000a282b01007387 */ /* 0x0003e80000100800 */
[----:B------:R-:W2:Y:S04]  /*26150*/  LDL.LU R47, [R1+0xd70] ;  /* 0x000d7000012f7983 */ /* 0x000ea80000300800 */
[----:B------:R1:W-:Y:S04]  /*26160*/  LDGSTS.E [R37+0xf600], desc[UR8][R38.64], P2 ;  /* 0x0f60000026257fae */ /* 0x0003e80009121848 */
[----:B------:R-:W2:Y:S04]  /*26170*/  LDL.LU R54, [R1+0xd54] ;  /* 0x000d540001367983 */ /* 0x000ea80000300800 */
[----:B------:R-:W2:Y:S01]  /*26180*/  LDL.LU R56, [R1+0xd08] ;  /* 0x000d080001387983 */ /* 0x000ea20000300800 */
[----:B-1----:R-:W-:Y:S01]  /*26190*/  MOV R38, R41 ;  /* 0x0000002900267202 */ /* 0x002fe20000000f00 */
[----:B------:R-:W-:-:S02]  /*261a0*/  IMAD.MOV.U32 R39, RZ, RZ, R43 ;  /* 0x000000ffff277224 */ /* 0x000fc400078e002b */
[----:B------:R-:W2:Y:S04]  /*261b0*/  LDL.LU R48, [R1+0xd00] ;  /* 0x000d000001307983 */ /* 0x000ea80000300800 */
[----:B------:R-:W2:Y:S04]  /*261c0*/  LDL.LU R43, [R1+0xd0c] ;  /* 0x000d0c00012b7983 */ /* 0x000ea80000300800 */
[----:B------:R1:W-:Y:S04]  /*261d0*/  LDGSTS.E [R37+0xf700], desc[UR8][R38.64], P2 ;  /* 0x0f70000026257fae */ /* 0x0003e80009121848 */
[----:B------:R-:W2:Y:S04]  /*261e0*/  LDL.LU R53, [R1+0xd04] ;  /* 0x000d040001357983 */ /* 0x000ea80000300800 */
[----:B------:R-:W2:Y:S01]  /*261f0*/  LDL.LU R41, [R1+0xcfc] ;  /* 0x000cfc0001297983 */ /* 0x000ea20000300800 */
[----:B---3--:R-:W-:-:S04]  /*26200*/  IADD3 R51, P2, R51, R244, RZ ;  /* 0x000000f433337210 */ /* 0x008fc80007f5e0ff */
[----:B------:R-:W-:Y:S02]  /*26210*/  IADD3.X R57, R57, R3, RZ, P2, !PT ;  /* 0x0000000339397210 */ /* 0x000fe400017fe4ff */
[----:B----4-:R-:W-:Y:S01]  /*26220*/  IADD3 R42, P6, R42, R244, RZ ;  /* 0x000000f42a2a7210 */ /* 0x010fe20007fde0ff */
[----:B------:R-:W-:Y:S01]  /*26230*/  STL [R1+0xdd0], R51 ;  /* 0x000dd03301007387 */ /* 0x000fe20000100800 */
[----:B-1----:R-:W-:-:S03]  /*26240*/  MOV R39, R57 ;  /* 0x0000003900277202 */ /* 0x002fc60000000f00 */
[----:B------:R-:W-:Y:S04]  /*26250*/  STL [R1+0xd8c], R42 ;  /* 0x000d8c2a01007387 */ /* 0x000fe80000100800 */
[----:B------:R1:W-:Y:S04]  /*26260*/  STL [R1+0xd88], R57 ;  /* 0x000d883901007387 */ /* 0x0003e80000100800 */
[----:B-1----:R-:W3:Y:S01]  /*26270*/  LDL.LU R57, [R1+0xcf8] ;  /* 0x000cf80001397983 */ /* 0x002ee20000300800 */
[----:B------:R-:W-:Y:S02]  /*26280*/  SEL R40, R40, RZ, !P0 ;  /* 0x000000ff28287207 */ /* 0x000fe40004000000 */
[----:B------:R-:W-:-:S02]  /*26290*/  ISETP.GT.AND P5, PT, R36, 0xe, PT ;  /* 0x0000000e2400780c */ /* 0x000fc40003fa4270 */
[----:B------:R-:W-:Y:S02]  /*262a0*/  ISETP.NE.U32.AND P4, PT, R40, RZ, PT ;  /* 0x000000ff2800720c */ /* 0x000fe40003f85070 */
[----:B------:R-:W-:Y:S02]  /*262b0*/  SEL R40, RZ, 0x4, !P5 ;  /* 0x00000004ff287807 */ /* 0x000fe40006800000 */
[----:B------:R-:W-:Y:S02]  /*262c0*/  LOP3.LUT R37, R60, 0x40, RZ, 0x3c, !PT ;  /* 0x000000403c257812 */ /* 0x000fe400078e3cff */
[----:B------:R-:W-:Y:S02]  /*262d0*/  SEL R38, R40, RZ, !P0 ;  /* 0x000000ff28267207 */ /* 0x000fe40004000000 */
[----:B------:R-:W-:Y:S01]  /*262e0*/  IADD3 R52, P5, R52, R244, RZ ;  /* 0x000000f434347210 */ /* 0x000fe20007fbe0ff */
[----:B------:R-:W-:Y:S01]  /*262f0*/  VIADD R37, R37, UR7 ;  /* 0x0000000725257c36 */ /* 0x000fe20008000000 */
[----:B------:R-:W-:Y:S01]  /*26300*/  ISETP.NE.U32.AND P2, PT, R38, RZ, PT ;  /* 0x000000ff2600720c */ /* 0x000fe20003f45070 */
[----:B------:R-:W-:-:S02]  /*26310*/  IMAD.MOV.U32 R38, RZ, RZ, R51 ;  /* 0x000000ffff267224 */ /* 0x000fc400078e0033 */
[----:B------:R-:W-:Y:S04]  /*26320*/  STL [R1+0xd84], R52 ;  /* 0x000d843401007387 */ /* 0x000fe80000100800 */
[----:B------:R1:W-:Y:S02]  /*26330*/  LDGSTS.E [R37+0x800], desc[UR8][R38.64], P3 ;  /* 0x0080000026257fae */ /* 0x0003e40009921848 */
[----:B-1----:R-:W-:Y:S02]  /*26340*/  MOV R38, R42 ;  /* 0x0000002a00267202 */ /* 0x002fe40000000f00 */
[----:B--2---:R-:W-:Y:S01]  /*26350*/  IADD3.X R50, R50, R3, RZ, P6, !PT ;  /* 0x0000000332327210 */ /* 0x004fe200037fe4ff */
[----:B------:R-:W-:-:S04]  /*26360*/  IMAD.X R55, R55, 0x1, R3, P5 ;  /* 0x0000000137377824 */ /* 0x000fc800028e0603 */
[----:B------:R1:W-:Y:S01]  /*26370*/  STL [R1+0xd80], R50 ;  /* 0x000d803201007387 */ /* 0x0003e20000100800 */
[----:B------:R-:W-:Y:S01]  /*26380*/  IMAD.MOV.U32 R39, RZ, RZ, R50 ;  /* 0x000000ffff277224 */ /* 0x000fe200078e0032 */
[----:B------:R-:W-:-:S04]  /*26390*/  IADD3 R46, P6, R46, R244, RZ ;  /* 0x000000f42e2e7210 */ /* 0x000fc80007fde0ff */
[----:B------:R2:W-:Y:S04]  /*263a0*/  LDGSTS.E [R37+0x900], desc[UR8][R38.64], P3 ;  /* 0x0090000026257fae */ /* 0x0005e80009921848 */
[----:B------:R-:W-:Y:S04]  /*263b0*/  STL [R1+0xd7c], R46 ;  /* 0x000d7c2e01007387 */ /* 0x000fe80000100800 */
[----:B------:R4:W-:Y:S04]  /*263c0*/  STL [R1+0xd78], R55 ;  /* 0x000d783701007387 */ /* 0x0009e80000100800 */
[----:B-1----:R-:W3:Y:S01]  /*263d0*/  LDL.LU R50, [R1+0xcf0] ;  /* 0x000cf00001327983 */ /* 0x002ee20000300800 */
[----:B------:R-:W-:-:S03]  /*263e0*/  ISETP.GT.AND P5, PT, R36, 0x12, PT ;  /* 0x000000122400780c */ /* 0x000fc60003fa4270 */
[----:B------:R-:W3:Y:S01]  /*263f0*/  LDL.LU R51, [R1+0xcb8] ;  /* 0x000cb80001337983 */ /* 0x000ee20000300800 */
[----:B--2---:R-:W-:-:S03]  /*26400*/  MOV R39, R55 ;  /* 0x0000003700277202 */ /* 0x004fc60000000f00 */
[----:B------:R-:W2:Y:S01]  /*26410*/  LDL.LU R42, [R1+0xcc0] ;  /* 0x000cc000012a7983 */ /* 0x000ea20000300800 */
[----:B------:R-:W-:Y:S01]  /*26420*/  IADD3.X R47, R47, R3, RZ, P6, !PT ;  /* 0x000000032f2f7210 */ /* 0x000fe200037fe4ff */
[----:B------:R-:W-:Y:S01]  /*26430*/  IMAD.MOV.U32 R38, RZ, RZ, R52 ;  /* 0x000000ffff267224 */ /* 0x000fe200078e0034 */
[----:B------:R-:W-:-:S03]  /*26440*/  SEL R40, RZ, 0x4, !P5 ;  /* 0x00000004ff287807 */ /* 0x000fc60006800000 */
[----:B------:R1:W-:Y:S01]  /*26450*/  STL [R1+0xd70], R47 ;  /* 0x000d702f01007387 */ /* 0x0003e20000100800 */
[----:B------:R-:W-:-:S03]  /*26460*/  IADD3 R54, P6, R54, R244, RZ ;  /* 0x000000f436367210 */ /* 0x000fc60007fde0ff */
[----:B----4-:R-:W4:Y:S02]  /*26470*/  LDL.LU R55, [R1+0xcb4] ;  /* 0x000cb40001377983 */ /* 0x010f240000300800 */
[----:B------:R-:W-:Y:S02]  /*26480*/  IMAD.X R56, R56, 0x1, R3, P6 ;  /* 0x0000000138387824 */ /* 0x000fe400030e0603 */
[----:B------:R-:W-:Y:S04]  /*26490*/  STL [R1+0xd54], R54 ;  /* 0x000d543601007387 */ /* 0x000fe80000100800 */
[----:B------:R1:W-:Y:S01]  /*264a0*/  LDGSTS.E [R37+0xa00], desc[UR8][R38.64], P3 ;  /* 0x00a0000026257fae */ /* 0x0003e20009921848 */
[----:B------:R-:W-:-:S05]  /*264b0*/  IADD3 R43, P5, R43, R244, RZ ;  /* 0x000000f42b2b7210 */ /* 0x000fca0007fbe0ff */
[----:B------:R-:W-:Y:S01]  /*264c0*/  STL [R1+0xd0c], R43 ;  /* 0x000d0c2b01007387 */ /* 0x000fe20000100800 */
[----:B-1----:R-:W-:Y:S01]  /*264d0*/  IMAD.MOV.U32 R39, RZ, RZ, R47 ;  /* 0x000000ffff277224 */ /* 0x002fe200078e002f */
[----:B------:R-:W-:Y:S02]  /*264e0*/  MOV R38, R46 ;  /* 0x0000002e00267202 */ /* 0x000fe40000000f00 */
[----:B------:R-:W4:Y:S01]  /*264f0*/  LDL.LU R47, [R1+0xcbc] ;  /* 0x000cbc00012f7983 */ /* 0x000f220000300800 */
[----:B------:R-:W-:-:S03]  /*26500*/  IADD3 R53, P6, R53, R244, RZ ;  /* 0x000000f435357210 */ /* 0x000fc60007fde0ff */
[----:B------:R1:W-:Y:S01]  /*26510*/  STL [R1+0xd08], R56 ;  /* 0x000d083801007387 */ /* 0x0003e20000100800 */
[----:B------:R-:W-:-:S03]  /*26520*/  IADD3.X R48, R48, R3, RZ, P5, !PT ;  /* 0x0000000330307210 */ /* 0x000fc60002ffe4ff */
[----:B------:R-:W4:Y:S01]  /*26530*/  LDL.LU R52, [R1+0xcc8] ;  /* 0x000cc80001347983 */ /* 0x000f220000300800 */
[----:B------:R-:W-:-:S03]  /*26540*/  IADD3 R41, P5, R41, R244, RZ ;  /* 0x000000f429297210 */ /* 0x000fc60007fbe0ff */
[----:B------:R1:W-:Y:S04]  /*26550*/  LDGSTS.E [R37+0xb00], desc[UR8][R38.64], P3 ;  /* 0x00b0000026257fae */ /* 0x0003e80009921848 */
[----:B------:R-:W4:Y:S01]  /*26560*/  LDL.LU R46, [R1+0xcd0] ;  /* 0x000cd000012e7983 */ /* 0x000f220000300800 */
[----:B-1----:R-:W-:Y:S01]  /*26570*/  IMAD.MOV.U32 R38, RZ, RZ, R54 ;  /* 0x000000ffff267224 */ /* 0x002fe200078e0036 */
[----:B------:R-:W-:Y:S02]  /*26580*/  MOV R39, R56 ;  /* 0x0000003800277202 */ /* 0x000fe40000000f00 */
[----:B------:R-:W4:Y:S01]  /*26590*/  LDL.LU R56, [R1+0xcc4] ;  /* 0x000cc40001387983 */ /* 0x000f220000300800 */
[----:B---3--:R-:W-:-:S03]  /*265a0*/  IMAD.X R57, R57, 0x1, R3, P6 ;  /* 0x0000000139397824 */ /* 0x008fc600030e0603 */
[----:B------:R-:W-:Y:S04]  /*265b0*/  STL [R1+0xd04], R53 ;  /* 0x000d043501007387 */ /* 0x000fe80000100800 */
[----:B------:R1:W-:Y:S04]  /*265c0*/  STL [R1+0xd00], R48 ;  /* 0x000d003001007387 */ /* 0x0003e80000100800 */
[----:B------:R3:W-:Y:S04]  /*265d0*/  LDGSTS.E [R37+0x1800], desc[UR8][R38.64], P1 ;  /* 0x0180000026257fae */ /* 0x0007e80008921848 */
[----:B------:R-:W-:Y:S04]  /*265e0*/  STL [R1+0xcfc], R41 ;  /* 0x000cfc2901007387 */ /* 0x000fe80000100800 */
[----:B------:R2:W-:Y:S01]  /*265f0*/  STL [R1+0xcf8], R57 ;  /* 0x000cf83901007387 */ /* 0x0005e20000100800 */
[----:B---3--:R-:W-:-:S03]  /*26600*/  IMAD.MOV.U32 R39, RZ, RZ, R48 ;  /* 0x000000ffff277224 */ /* 0x008fc600078e0030 */
[----:B-1----:R-:W3:Y:S01]  /*26610*/  LDL.LU R48, [R1+0xccc] ;  /* 0x000ccc0001307983 */ /* 0x002ee20000300800 */
[----:B------:R-:W-:Y:S02]  /*26620*/  MOV R38, R43 ;  /* 0x0000002b00267202 */ /* 0x000fe40000000f00 */
[----:B------:R-:W-:Y:S01]  /*26630*/  SEL R40, R40, RZ, !P0 ;  /* 0x000000ff28287207 */ /* 0x000fe20004000000 */
[----:B------:R-:W3:Y:S01]  /*26640*/  LDL.LU R54, [R1+0x434] ;  /* 0x0004340001367983 */ /* 0x000ee20000300800 */
[----:B------:R-:W-:Y:S02]  /*26650*/  ISETP.GT.AND P6, PT, R36, 0x16, PT ;  /* 0x000000162400780c */ /* 0x000fe40003fc4270 */
[----:B------:R-:W-:Y:S01]  /*26660*/  ISETP.NE.U32.AND P3, PT, R40, RZ, PT ;  /* 0x000000ff2800720c */ /* 0x000fe20003f65070 */
[----:B------:R1:W-:Y:S01]  /*26670*/  LDGSTS.E [R37+0x1900], desc[UR8][R38.64], P1 ;  /* 0x0190000026257fae */ /* 0x0003e20008921848 */
[----:B------:R-:W-:-:S03]  /*26680*/  SEL R40, RZ, 0x4, !P6 ;  /* 0x00000004ff287807 */ /* 0x000fc60007000000 */
[----:B------:R-:W3:Y:S01]  /*26690*/  LDL.LU R43, [R1+0x43c] ;  /* 0x00043c00012b7983 */ /* 0x000ee20000300800 */
[----:B-1----:R-:W-:Y:S01]  /*266a0*/  IMAD.MOV.U32 R38, RZ, RZ, R53 ;  /* 0x000000ffff267224 */ /* 0x002fe200078e0035 */
[----:B------:R-:W-:-:S05]  /*266b0*/  MOV R39, R57 ;  /* 0x0000003900277202 */ /* 0x000fca0000000f00 */
[----:B------:R1:W-:Y:S02]  /*266c0*/  LDGSTS.E [R37+0x1a00], desc[UR8][R38.64], P1 ;  /* 0x01a0000026257fae */ /* 0x0003e40008921848 */
[----:B-1----:R-:W-:Y:S02]  /*266d0*/  MOV R38, R41 ;  /* 0x0000002900267202 */ /* 0x002fe40000000f00 */
[----:B------:R-:W-:Y:S02]  /*266e0*/  IADD3.X R50, R50, R3, RZ, P5, !PT ;  /* 0x0000000332327210 */ /* 0x000fe40002ffe4ff */
[----:B------:R-:W-:-:S03]  /*266f0*/  IADD3 R51, P5, R51, R244, RZ ;  /* 0x000000f433337210 */ /* 0x000fc60007fbe0ff */
[----:B------:R1:W-:Y:S01]  /*26700*/  STL [R1+0xcf0], R50 ;  /* 0x000cf03201007387 */ /* 0x0003e20000100800 */
[----:B--2---:R-:W-:-:S03]  /*26710*/  IADD3 R42, P6, R42, R244, RZ ;  /* 0x000000f42a2a7210 */ /* 0x004fc60007fde0ff */
[----:B------:R-:W2:Y:S01]  /*26720*/  LDL.LU R57, [R1+0x430] ;  /* 0x0004300001397983 */ /* 0x000ea20000300800 */
[----:B------:R-:W-:-:S03]  /*26730*/  IMAD.MOV.U32 R39, RZ, RZ, R50 ;  /* 0x000000ffff277224 */ /* 0x000fc600078e0032 */
[----:B------:R-:W-:Y:S04]  /*26740*/  STL [R1+0xcb8], R51 ;  /* 0x000cb83301007387 */ /* 0x000fe80000100800 */
[----:B------:R-:W-:Y:S04]  /*26750*/  STL [R1+0xcc0], R42 ;  /* 0x000cc02a01007387 */ /* 0x000fe80000100800 */
[----:B-1----:R-:W2:Y:S01]  /*26760*/  LDL.LU R50, [R1+0x438] ;  /* 0x0004380001327983 */ /* 0x002ea20000300800 */
[----:B----4-:R-:W-:-:S03]  /*26770*/  IMAD.X R55, R55, 0x1, R3, P5 ;  /* 0x0000000137377824 */ /* 0x010fc600028e0603 */
[----:B------:R1:W-:Y:S04]  /*26780*/  LDGSTS.E [R37+0x1b00], desc[UR8][R38.64], P1 ;  /* 0x01b0000026257fae */ /* 0x0003e80008921848 */
[----:B------:R4:W-:Y:S04]  /*26790*/  STL [R1+0xcb4], R55 ;  /* 0x000cb43701007387 */ /* 0x0009e80000100800 */
[----:B------:R-:W2:Y:S04]  /*267a0*/  LDL.LU R53, [R1+0x444] ;  /* 0x0004440001357983 */ /* 0x000ea80000300800 */
[----:B------:R-:W2:Y:S01]  /*267b0*/  LDL.LU R41, [R1+0x44c] ;  /* 0x00044c0001297983 */ /* 0x000ea20000300800 */
[----:B-1----:R-:W-:-:S03]  /*267c0*/  MOV R39, R55 ;  /* 0x0000003700277202 */ /* 0x002fc60000000f00 */
[----:B----4-:R-:W4:Y:S01]  /*267d0*/  LDL.LU R55, [R1+0x440] ;  /* 0x0004400001377983 */ /* 0x010f220000300800 */
[----:B------:R-:W-:Y:S01]  /*267e0*/  IMAD.MOV.U32 R38, RZ, RZ, R51 ;  /* 0x000000ffff267224 */ /* 0x000fe200078e0033 */
[----:B------:R-:W-:-:S04]  /*267f0*/  IADD3.X R47, R47, R3, RZ, P6, !PT ;  /* 0x000000032f2f7210 */ /* 0x000fc800037fe4ff */
[----:B------:R1:W-:Y:S01]  /*26800*/  LDGSTS.E [R37+0x2800], desc[UR8][R38.64], P4 ;  /* 0x0280000026257fae */ /* 0x0003e2000a121848 */
[----:B------:R-:W-:-:S05]  /*26810*/  IADD3 R52, P5, R52, R244, RZ ;  /* 0x000000f434347210 */ /* 0x000fca0007fbe0ff */
[----:B------:R-:W-:Y:S01]  /*26820*/  STL [R1+0xcc8], R52 ;  /* 0x000cc83401007387 */ /* 0x000fe20000100800 */
[----:B------:R-:W-:-:S03]  /*26830*/  IADD3 R46, P6, R46, R244, RZ ;  /* 0x000000f42e2e7210 */ /* 0x000fc60007fde0ff */
[----:B------:R1:W-:Y:S02]  /*26840*/  STL [R1+0xcbc], R47 ;  /* 0x000cbc2f01007387 */ /* 0x0003e40000100800 */
[----:B-1----:R-:W-:Y:S01]  /*26850*/  MOV R38, R42 ;  /* 0x0000002a00267202 */ /* 0x002fe20000000f00 */
[----:B------:R-:W-:Y:S01]  /*26860*/  IMAD.MOV.U32 R39, RZ, RZ, R47 ;  /* 0x000000ffff277224 */ /* 0x000fe200078e002f */
[----:B------:R-:W-:Y:S04]  /*26870*/  STL [R1+0xcd0], R46 ;  /* 0x000cd02e01007387 */ /* 0x000fe80000100800 */
[----:B------:R1:W-:Y:S01]  /*26880*/  LDGSTS.E [R37+0x2900], desc[UR8][R38.64], P4 ;  /* 0x0290000026257fae */ /* 0x0003e2000a121848 */
[----:B------:R-:W-:-:S05]  /*26890*/  IMAD.X R56, R56, 0x1, R3, P5 ;  /* 0x0000000138387824 */ /* 0x000fca00028e0603 */
[----:B------:R3:W-:Y:S04]  /*268a0*/  STL [R1+0xcc4], R56 ;  /* 0x000cc43801007387 */ /* 0x0007e80000100800 */
[----:B------:R-:W4:Y:S04]  /*268b0*/  LDL.LU R47, [R1+0x448] ;  /* 0x00044800012f7983 */ /* 0x000f280000300800 */
[----:B------:R-:W4:Y:S01]  /*268c0*/  LDL.LU R51, [R1+0x4b4] ;  /* 0x0004b40001337983 */ /* 0x000f220000300800 */
[----:B-1----:R-:W-:-:S03]  /*268d0*/  MOV R39, R56 ;  /* 0x0000003800277202 */ /* 0x002fc60000000f00 */
[----:B------:R-:W4:Y:S01]  /*268e0*/  LDL.LU R42, [R1+0x4bc] ;  /* 0x0004bc00012a7983 */ /* 0x000f220000300800 */
[----:B---3--:R-:W-:-:S05]  /*268f0*/  IADD3.X R48, R48, R3, RZ, P6, !PT ;  /* 0x0000000330307210 */ /* 0x008fca00037fe4ff */
[----:B------:R1:W-:Y:S04]  /*26900*/  STL [R1+0xccc], R48 ;  /* 0x000ccc3001007387 */ /* 0x0003e80000100800 */
[----:B------:R-:W3:Y:S01]  /*26910*/  LDL.LU R56, [R1+0x4b0] ;  /* 0x0004b00001387983 */ /* 0x000ee20000300800 */
[----:B------:R-:W-:Y:S02]  /*26920*/  SEL R40, R40, RZ, !P0 ;  /* 0x000000ff28287207 */ /* 0x000fe40004000000 */
[----:B------:R-:W-:Y:S02]  /*26930*/  ISETP.GT.AND P5, PT, R36, 0x1a, PT ;  /* 0x0000001a2400780c */ /* 0x000fe40003fa4270 */
[----:B------:R-:W-:Y:S01]  /*26940*/  IADD3 R54, P6, R54, R244, RZ ;  /* 0x000000f436367210 */ /* 0x000fe20007fde0ff */
[----:B------:R-:W-:Y:S01]  /*26950*/  IMAD.MOV.U32 R38, RZ, RZ, R52 ;  /* 0x000000ffff267224 */ /* 0x000fe200078e0034 */
[----:B------:R-:W-:-:S02]  /*26960*/  ISETP.NE.U32.AND P1, PT, R40, RZ, PT ;  /* 0x000000ff2800720c */ /* 0x000fc40003f25070 */
[----:B------:R-:W-:Y:S02]  /*26970*/  SEL R40, RZ, 0x4, !P5 ;  /* 0x00000004ff287807 */ /* 0x000fe40006800000 */
        /* <DEDUP_REMOVED lines=8> */
[----:B------:R-:W-:Y:S01]  /*26a00*/  SEL R40, R40, RZ, !P0 ;  /* 0x000000ff28287207 */ /* 0x000fe20004000000 */
[----:B-1----:R-:W-:-:S03]  /*26a10*/  IMAD.MOV.U32 R38, RZ, RZ, R54 ;  /* 0x000000ffff267224 */ /* 0x002fc600078e0036 */
[----:B------:R-:W-:Y:S01]  /*26a20*/  ISETP.NE.U32.AND P4, PT, R40, RZ, PT ;  /* 0x000000ff2800720c */ /* 0x000fe20003f85070 */
[----:B--2---:R-:W-:-:S05]  /*26a30*/  IMAD.X R57, R57, 0x1, R3, P6 ;  /* 0x0000000139397824 */ /* 0x004fca00030e0603 */
[----:B------:R1:W-:Y:S04]  /*26a40*/  STL [R1+0x430], R57 ;  /* 0x0004303901007387 */ /* 0x0003e80000100800 */
[----:B------:R-:W2:Y:S01]  /*26a50*/  LDL.LU R52, [R1+0x4c4] ;  /* 0x0004c40001347983 */ /* 0x000ea20000300800 */
[----:B------:R-:W-:Y:S02]  /*26a60*/  MOV R39, R57 ;  /* 0x0000003900277202 */ /* 0x000fe40000000f00 */
[----:B------:R-:W-:Y:S01]  /*26a70*/  IADD3.X R50, R50, R3, RZ, P5, !PT ;  /* 0x0000000332327210 */ /* 0x000fe20002ffe4ff */
[----:B------:R-:W2:Y:S04]  /*26a80*/  LDL.LU R46, [R1+0x4cc] ;  /* 0x0004cc00012e7983 */ /* 0x000ea80000300800 */
[----:B-1----:R-:W2:Y:S04]  /*26a90*/  LDL.LU R57, [R1+0x4c0] ;  /* 0x0004c00001397983 */ /* 0x002ea80000300800 */
[----:B------:R1:W-:Y:S01]  /*26aa0*/  LDGSTS.E [R37+0x3800], desc[UR8][R38.64], P2 ;  /* 0x0380000026257fae */ /* 0x0003e20009121848 */
[----:B------:R-:W-:-:S02]  /*26ab0*/  IADD3 R53, P6, R53, R244, RZ ;  /* 0x000000f435357210 */ /* 0x000fc40007fde0ff */
[----:B------:R-:W-:-:S03]  /*26ac0*/  IADD3 R41, P5, R41, R244, RZ ;  /* 0x000000f429297210 */ /* 0x000fc60007fbe0ff */
[----:B------:R-:W-:Y:S01]  /*26ad0*/  STL [R1+0x444], R53 ;  /* 0x0004443501007387 */ /* 0x000fe20000100800 */
[----:B----4-:R-:W-:-:S03]  /*26ae0*/  IMAD.X R55, R55, 0x1, R3, P6 ;  /* 0x0000000137377824 */ /* 0x010fc600030e0603 */
[----:B------:R4:W-:Y:S01]  /*26af0*/  STL [R1+0x438], R50 ;  /* 0x0004383201007387 */ /* 0x0009e20000100800 */
[----:B-1----:R-:W-:-:S03]  /*26b00*/  IMAD.MOV.U32 R39, RZ, RZ, R50 ;  /* 0x000000ffff277224 */ /* 0x002fc600078e0032 */
[----:B------:R-:W-:Y:S01]  /*26b10*/  STL [R1+0x44c], R41 ;  /* 0x00044c2901007387 */ /* 0x000fe20000100800 */
[----:B------:R-:W-:-:S03]  /*26b20*/  MOV R38, R43 ;  /* 0x0000002b00267202 */ /* 0x000fc60000000f00 */
[----:B------:R1:W-:Y:S01]  /*26b30*/  STL [R1+0x440], R55 ;  /* 0x0004403701007387 */ /* 0x0003e20000100800 */
[----:B------:R-:W-:-:S03]  /*26b40*/  ISETP.GT.AND P6, PT, R36, 0x1e, PT ;  /* 0x0000001e2400780c */ /* 0x000fc60003fc4270 */
[----:B----4-:R-:W4:Y:S01]  /*26b50*/  LDL.LU R50, [R1+0x4c8] ;  /* 0x0004c80001327983 */ /* 0x010f220000300800 */
[----:B------:R-:W-:-:S03]  /*26b60*/  SEL R40, RZ, 0x4, !P6 ;  /* 0x00000004ff287807 */ /* 0x000fc60007000000 */
[----:B------:R-:W4:Y:S04]  /*26b70*/  LDL.LU R54, [R1+0x534] ;  /* 0x0005340001367983 */ /* 0x000f280000300800 */
[----:B------:R1:W-:Y:S04]  /*26b80*/  LDGSTS.E [R37+0x3900], desc[UR8][R38.64], P2 ;  /* 0x0390000026257fae */ /* 0x0003e80009121848 */
[----:B------:R-:W4:Y:S01]  /*26b90*/  LDL.LU R43, [R1+0x53c] ;  /* 0x00053c00012b7983 */ /* 0x000f220000300800 */
[----:B-1----:R-:W-:Y:S01]  /*26ba0*/  IMAD.MOV.U32 R38, RZ, RZ, R53 ;  /* 0x000000ffff267224 */ /* 0x002fe200078e0035 */
[----:B------:R-:W-:-:S05]  /*26bb0*/  MOV R39, R55 ;  /* 0x0000003700277202 */ /* 0x000fca0000000f00 */
[----:B------:R1:W-:Y:S01]  /*26bc0*/  LDGSTS.E [R37+0x3a00], desc[UR8][R38.64], P2 ;  /* 0x03a0000026257fae */ /* 0x0003e20009121848 */
[----:B------:R-:W-:Y:S02]  /*26bd0*/  IADD3.X R47, R47, R3, RZ, P5, !PT ;  /* 0x000000032f2f7210 */ /* 0x000fe40002ffe4ff */
[----:B------:R-:W-:-:S03]  /*26be0*/  IADD3 R51, P5, R51, R244, RZ ;  /* 0x000000f433337210 */ /* 0x000fc60007fbe0ff */
[----:B------:R1:W-:Y:S01]  /*26bf0*/  STL [R1+0x448], R47 ;  /* 0x0004482f01007387 */ /* 0x0003e20000100800 */
[----:B------:R-:W-:-:S03]  /*26c00*/  IADD3 R42, P6, R42, R244, RZ ;  /* 0x000000f42a2a7210 */ /* 0x000fc60007fde0ff */
[----:B------:R-:W4:Y:S01]  /*26c10*/  LDL.LU R55, [R1+0x530] ;  /* 0x0005300001377983 */ /* 0x000f220000300800 */
[----:B-1----:R-:W-:-:S03]  /*26c20*/  IMAD.MOV.U32 R39, RZ, RZ, R47 ;  /* 0x000000ffff277224 */ /* 0x002fc600078e002f */
[----:B------:R-:W-:Y:S01]  /*26c30*/  STL [R1+0x4b4], R51 ;  /* 0x0004b43301007387 */ /* 0x000fe20000100800 */
[----:B------:R-:W-:-:S03]  /*26c40*/  MOV R38, R41 ;  /* 0x0000002900267202 */ /* 0x000fc60000000f00 */
[----:B------:R-:W-:Y:S04]  /*26c50*/  STL [R1+0x4bc], R42 ;  /* 0x0004bc2a01007387 */ /* 0x000fe80000100800 */
[----:B------:R-:W4:Y:S04]  /*26c60*/  LDL.LU R47, [R1+0x538] ;  /* 0x00053800012f7983 */ /* 0x000f280000300800 */
[----:B------:R1:W-:Y:S01]  /*26c70*/  LDGSTS.E [R37+0x3b00], desc[UR8][R38.64], P2 ;  /* 0x03b0000026257fae */ /* 0x0003e20009121848 */
[----:B---3--:R-:W-:-:S05]  /*26c80*/  IMAD.X R56, R56, 0x1, R3, P5 ;  /* 0x0000000138387824 */ /* 0x008fca00028e0603 */
[----:B------:R3:W-:Y:S04]  /*26c90*/  STL [R1+0x4b0], R56 ;  /* 0x0004b03801007387 */ /* 0x0007e80000100800 */
[----:B------:R-:W4:Y:S01]  /*26ca0*/  LDL.LU R53, [R1+0x544] ;  /* 0x0005440001357983 */ /* 0x000f220000300800 */
[----:B-1----:R-:W-:-:S03]  /*26cb0*/  MOV R39, R56 ;  /* 0x0000003800277202 */ /* 0x002fc60000000f00 */
[----:B------:R-:W4:Y:S04]  /*26cc0*/  LDL.LU R41, [R1+0x54c] ;  /* 0x00054c0001297983 */ /* 0x000f280000300800 */
[----:B---3--:R-:W3:Y:S01]  /*26cd0*/  LDL.LU R56, [R1+0x540] ;  /* 0x0005400001387983 */ /* 0x008ee20000300800 */
[----:B------:R-:W-:-:S05]  /*26ce0*/  IMAD.MOV.U32 R38, RZ, RZ, R51 ;  /* 0x000000ffff267224 */ /* 0x000fca00078e0033 */
[----:B------:R1:W-:Y:S01]  /*26cf0*/  LDGSTS.E [R37+0x4800], desc[UR8][R38.64], P3 ;  /* 0x0480000026257fae */ /* 0x0003e20009921848 */
[----:B------:R-:W-:-:S05]  /*26d00*/  IADD3.X R48, R48, R3, RZ, P6, !PT ;  /* 0x0000000330307210 */ /* 0x000fca00037fe4ff */
[----:B-1----:R-:W-:Y:S01]  /*26d10*/  IMAD.MOV.U32 R39, RZ, RZ, R48 ;  /* 0x000000ffff277224 */ /* 0x002fe200078e0030 */
[----:B------:R-:W-:Y:S02]  /*26d20*/  MOV R38, R42 ;  /* 0x0000002a00267202 */ /* 0x000fe40000000f00 */
[----:B------:R-:W-:-:S03]  /*26d30*/  SEL R40, R40, RZ, !P0 ;  /* 0x000000ff28287207 */ /* 0x000fc60004000000 */
[----:B------:R1:W-:Y:S01]  /*26d40*/  LDGSTS.E [R37+0x4900], desc[UR8][R38.64], P3 ;  /* 0x0490000026257fae */ /* 0x0003e20009921848 */
[----:B------:R-:W-:Y:S02]  /*26d50*/  ISETP.NE.U32.AND P2, PT, R40, RZ, PT ;  /* 0x000000ff2800720c */ /* 0x000fe40003f45070 */
[-C--:B--2---:R-:W-:Y:S02]  /*26d60*/  IADD3 R52, P5, R52, R244.reuse, RZ ;  /* 0x000000f434347210 */ /* 0x084fe40007fbe0ff */
[----:B------:R-:W-:-:S03]  /*26d70*/  IADD3 R46, P6, R46, R244, RZ ;  /* 0x000000f42e2e7210 */ /* 0x000fc60007fde0ff */
[----:B------:R-:W-:Y:S01]  /*26d80*/  STL [R1+0x4c4], R52 ;  /* 0x0004c43401007387 */ /* 0x000fe20000100800 */
[----:B------:R-:W-:-:S03]  /*26d90*/  IMAD.X R57, R57, 0x1, R3, P5 ;  /* 0x0000000139397824 */ /* 0x000fc600028e0603 */
[----:B------:R2:W-:Y:S04]  /*26da0*/  STL [R1+0x4b8], R48 ;  /* 0x0004b83001007387 */ /* 0x0005e80000100800 */
[----:B------:R-:W-:Y:S04]  /*26db0*/  STL [R1+0x4cc], R46 ;  /* 0x0004cc2e01007387 */ /* 0x000fe80000100800 */
[----:B------:R4:W-:Y:S04]  /*26dc0*/  STL [R1+0x4c0], R57 ;  /* 0x0004c03901007387 */ /* 0x0009e80000100800 */
[----:B--2---:R-:W2:Y:S01]  /*26dd0*/  LDL.LU R48, [R1+0x548] ;  /* 0x0005480001307983 */ /* 0x004ea20000300800 */
[----:B------:R-:W-:-:S03]  /*26de0*/  ISETP.GT.AND P5, PT, R36, 0x22, PT ;  /* 0x000000222400780c */ /* 0x000fc60003fa4270 */
[----:B------:R-:W2:Y:S01]  /*26df0*/  LDL.LU R51, [R1+0x5b4] ;  /* 0x0005b40001337983 */ /* 0x000ea20000300800 */
[----:B-1----:R-:W-:-:S03]  /*26e00*/  MOV R39, R57 ;  /* 0x0000003900277202 */ /* 0x002fc60000000f00 */
[----:B------:R-:W2:Y:S01]  /*26e10*/  LDL.LU R42, [R1+0x5bc] ;  /* 0x0005bc00012a7983 */ /* 0x000ea20000300800 */
[----:B----4-:R-:W-:Y:S01]  /*26e20*/  IADD3.X R50, R50, R3, RZ, P6, !PT ;  /* 0x0000000332327210 */ /* 0x010fe200037fe4ff */
[----:B------:R-:W-:Y:S01]  /*26e30*/  IMAD.MOV.U32 R38, RZ, RZ, R52 ;  /* 0x000000ffff267224 */ /* 0x000fe200078e0034 */
[----:B------:R-:W-:Y:S02]  /*26e40*/  SEL R40, RZ, 0x4, !P5 ;  /* 0x00000004ff287807 */ /* 0x000fe40006800000 */
[-C--:B------:R-:W-:Y:S01]  /*26e50*/  IADD3 R54, P6, R54, R244.reuse, RZ ;  /* 0x000000f436367210 */ /* 0x080fe20007fde0ff */
[----:B------:R1:W-:Y:S04]  /*26e60*/  STL [R1+0x4c8], R50 ;  /* 0x0004c83201007387 */ /* 0x0003e80000100800 */
[----:B------:R-:W4:Y:S01]  /*26e70*/  LDL.LU R57, [R1+0x5b0] ;  /* 0x0005b00001397983 */ /* 0x000f220000300800 */
[----:B------:R-:W-:-:S03]  /*26e80*/  IADD3 R43, P5, R43, R244, RZ ;  /* 0x000000f42b2b7210 */ /* 0x000fc60007fbe0ff */
[----:B------:R-:W-:Y:S04]  /*26e90*/  STL [R1+0x534], R54 ;  /* 0x0005343601007387 */ /* 0x000fe80000100800 */
[----:B------:R1:W-:Y:S04]  /*26ea0*/  LDGSTS.E [R37+0x4a00], desc[UR8][R38.64], P3 ;  /* 0x04a0000026257fae */ /* 0x0003e80009921848 */
[----:B------:R-:W-:Y:S01]  /*26eb0*/  STL [R1+0x53c], R43 ;  /* 0x00053c2b01007387 */ /* 0x000fe20000100800 */
[----:B-1----:R-:W-:Y:S01]  /*26ec0*/  IMAD.MOV.U32 R39, RZ, RZ, R50 ;  /* 0x000000ffff277224 */ /* 0x002fe200078e0032 */
[----:B------:R-:W-:-:S02]  /*26ed0*/  MOV R38, R46 ;  /* 0x0000002e00267202 */ /* 0x000fc40000000f00 */
[----:B------:R-:W4:Y:S04]  /*26ee0*/  LDL.LU R50, [R1+0x5b8] ;  /* 0x0005b80001327983 */ /* 0x000f280000300800 */
[----:B------:R1:W-:Y:S01]  /*26ef0*/  LDGSTS.E [R37+0x4b00], desc[UR8][R38.64], P3 ;  /* 0x04b0000026257fae */ /* 0x0003e20009921848 */
[----:B------:R-:W-:-:S05]  /*26f00*/  IMAD.X R55, R55, 0x1, R3, P6 ;  /* 0x0000000137377824 */ /* 0x000fca00030e0603 */
[----:B------:R1:W-:Y:S04]  /*26f10*/  STL [R1+0x530], R55 ;  /* 0x0005303701007387 */ /* 0x0003e80000100800 */
[----:B------:R-:W4:Y:S01]  /*26f20*/  LDL.LU R52, [R1+0x5c4] ;  /* 0x0005c40001347983 */ /* 0x000f220000300800 */
[----:B-1----:R-:W-:Y:S01]  /*26f30*/  IMAD.MOV.U32 R38, RZ, RZ, R54 ;  /* 0x000000ffff267224 */ /* 0x002fe200078e0036 */
[----:B------:R-:W-:Y:S02]  /*26f40*/  IADD3.X R47, R47, R3, RZ, P5, !PT ;  /* 0x000000032f2f7210 */ /* 0x000fe40002ffe4ff */
[----:B------:R-:W4:Y:S01]  /*26f50*/  LDL.LU R46, [R1+0x5cc] ;  /* 0x0005cc00012e7983 */ /* 0x000f220000300800 */
[----:B------:R-:W-:-:S03]  /*26f60*/  MOV R39, R55 ;  /* 0x0000003700277202 */ /* 0x000fc60000000f00 */
[----:B------:R-:W4:Y:S04]  /*26f70*/  LDL.LU R55, [R1+0x5c0] ;  /* 0x0005c00001377983 */ /* 0x000f280000300800 */
[----:B------:R1:W-:Y:S01]  /*26f80*/  LDGSTS.E [R37+0x5800], desc[UR8][R38.64], P1 ;  /* 0x0580000026257fae */ /* 0x0003e20008921848 */
[-C--:B------:R-:W-:Y:S02]  /*26f90*/  IADD3 R53, P6, R53, R244.reuse, RZ ;  /* 0x000000f435357210 */ /* 0x080fe40007fde0ff */
[----:B------:R-:W-:-:S03]  /*26fa0*/  IADD3 R41, P5, R41, R244, RZ ;  /* 0x000000f429297210 */ /* 0x000fc60007fbe0ff */
[----:B------:R-:W-:Y:S01]  /*26fb0*/  STL [R1+0x544], R53 ;  /* 0x0005443501007387 */ /* 0x000fe20000100800 */
[----:B---3--:R-:W-:-:S03]  /*26fc0*/  IMAD.X R56, R56, 0x1, R3, P6 ;  /* 0x0000000138387824 */ /* 0x008fc600030e0603 */
[----:B------:R3:W-:Y:S01]  /*26fd0*/  STL [R1+0x538], R47 ;  /* 0x0005382f01007387 */ /* 0x0007e20000100800 */
[----:B-1----:R-:W-:-:S03]  /*26fe0*/  IMAD.MOV.U32 R39, RZ, RZ, R47 ;  /* 0x000000ffff277224 */ /* 0x002fc600078e002f */
[----:B------:R-:W-:Y:S04]  /*26ff0*/  STL [R1+0x54c], R41 ;  /* 0x00054c2901007387 */ /* 0x000fe80000100800 */
[----:B------:R1:W-:Y:S04]  /*27000*/  STL [R1+0x540], R56 ;  /* 0x0005403801007387 */ /* 0x0003e80000100800 */
[----:B---3--:R-:W3:Y:S01]  /*27010*/  LDL.LU R47, [R1+0x5c8] ;  /* 0x0005c800012f7983 */ /* 0x008ee20000300800 */
[----:B------:R-:W-:Y:S02]  /*27020*/  MOV R38, R43 ;  /* 0x0000002b00267202 */ /* 0x000fe40000000f00 */
[----:B------:R-:W-:Y:S01]  /*27030*/  SEL R40, R40, RZ, !P0 ;  /* 0x000000ff28287207 */ /* 0x000fe20004000000 */
[----:B------:R-:W3:Y:S01]  /*27040*/  LDL.LU R54, [R1+0x634] ;  /* 0x0006340001367983 */ /* 0x000ee20000300800 */
[----:B------:R-:W-:-:S02]  /*27050*/  ISETP.GT.AND P6, PT, R36, 0x26, PT ;  /* 0x000000262400780c */ /* 0x000fc40003fc4270 */
        /* <DEDUP_REMOVED lines=8> */
[----:B--2---:R-:W-:Y:S02]  /*270e0*/  IADD3.X R48, R48, R3, RZ, P5, !PT ;  /* 0x0000000330307210 */ /* 0x004fe40002ffe4ff */
[----:B------:R-:W-:-:S03]  /*270f0*/  IADD3 R51, P5, R51, R244, RZ ;  /* 0x000000f433337210 */ /* 0x000fc60007fbe0ff */
[----:B------:R1:W-:Y:S01]  /*27100*/  STL [R1+0x548], R48 ;  /* 0x0005483001007387 */ /* 0x0003e20000100800 */
[----:B------:R-:W-:-:S03]  /*27110*/  IADD3 R42, P6, R42, R244, RZ ;  /* 0x000000f42a2a7210 */ /* 0x000fc60007fde0ff */
        /* <DEDUP_REMOVED lines=15> */
[-C--:B------:R-:W-:Y:S02]  /*27210*/  IADD3 R52, P5, R52, R244.reuse, RZ ;  /* 0x000000f434347210 */ /* 0x080fe40007fbe0ff */
[----:B------:R-:W-:-:S03]  /*27220*/  IADD3 R46, P6, R46, R244, RZ ;  /* 0x000000f42e2e7210 */ /* 0x000fc60007fde0ff */
[----:B------:R-:W-:Y:S01]  /*27230*/  STL [R1+0x5c4], R52 ;  /* 0x0005c43401007387 */ /* 0x000fe20000100800 */
[----:B------:R-:W-:-:S03]  /*27240*/  IMAD.X R55, R55, 0x1, R3, P5 ;  /* 0x0000000137377824 */ /* 0x000fc600028e0603 */
[----:B------:R1:W-:Y:S02]  /*27250*/  STL [R1+0x5b8], R50 ;  /* 0x0005b83201007387 */ /* 0x0003e40000100800 */
[----:B-1----:R-:W-:Y:S01]  /*27260*/  MOV R38, R42 ;  /* 0x0000002a00267202 */ /* 0x002fe20000000f00 */
[----:B------:R-:W-:Y:S01]  /*27270*/  IMAD.MOV.U32 R39, RZ, RZ, R50 ;  /* 0x000000ffff277224 */ /* 0x000fe200078e0032 */
[----:B------:R-:W-:Y:S04]  /*27280*/  STL [R1+0x5cc], R46 ;  /* 0x0005cc2e01007387 */ /* 0x000fe80000100800 */
[----:B------:R1:W-:Y:S04]  /*27290*/  STL [R1+0x5c0], R55 ;  /* 0x0005c03701007387 */ /* 0x0003e80000100800 */
[----:B------:R-:W4:Y:S04]  /*272a0*/  LDL.LU R51, [R1+0x648] ;  /* 0x0006480001337983 */ /* 0x000f280000300800 */
[----:B------:R-:W4:Y:S04]  /*272b0*/  LDL.LU R50, [R1+0x6b4] ;  /* 0x0006b40001327983 */ /* 0x000f280000300800 */
[----:B------:R-:W4:Y:S04]  /*272c0*/  LDL.LU R42, [R1+0x6bc] ;  /* 0x0006bc00012a7983 */ /* 0x000f280000300800 */
[----:B------:R1:W-:Y:S01]  /*272d0*/  LDGSTS.E [R37+0x6900], desc[UR8][R38.64], P4 ;  /* 0x0690000026257fae */ /* 0x0003e2000a121848 */
[----:B---3--:R-:W-:-:S02]  /*272e0*/  IADD3.X R47, R47, R3, RZ, P6, !PT ;  /* 0x000000032f2f7210 */ /* 0x008fc400037fe4ff */
[----:B-1----:R-:W-:-:S03]  /*272f0*/  MOV R39, R55 ;  /* 0x0000003700277202 */ /* 0x002fc60000000f00 */
        /* <DEDUP_REMOVED lines=12> */
[----:B-1----:R-:W-:Y:S01]  /*273c0*/  MOV R38, R46 ;  /* 0x0000002e00267202 */ /* 0x002fe20000000f00 */
[----:B------:R-:W-:-:S02]  /*273d0*/  IMAD.MOV.U32 R39, RZ, RZ, R47 ;  /* 0x000000ffff277224 */ /* 0x000fc400078e002f */
        /* <DEDUP_REMOVED lines=36> */
[----:B-1----:R-:W-:-:S03]  /*27620*/  MOV R38, R41 ;  /* 0x0000002900267202 */ /* 0x002fc60000000f00 */
[----:B------:R-:W-:Y:S01]  /*27630*/  STL [R1+0x6b4], R50 ;  /* 0x0006b43201007387 */ /* 0x000fe20000100800 */
[----:B------:R-:W-:-:S03]  /*27640*/  IMAD.MOV.U32 R39, RZ, RZ, R51 ;  /* 0x000000ffff277224 */ /* 0x000fc600078e0033 */
        /* <DEDUP_REMOVED lines=22> */
[----:B------:R4:W-:Y:S04]  /*277b0*/  STL [R1+0x6cc], R47 ;  /* 0x0006cc2f01007387 */ /* 0x0009e80000100800 */
[----:B------:R4:W-:Y:S04]  /*277c0*/  STL [R1+0x6c0], R56 ;  /* 0x0006c03801007387 */ /* 0x0009e80000100800 */
[----:B--2---:R-:W2:Y:S01]  /*277d0*/  LDL.LU R46, [R1+0x748] ;  /* 0x00074800012e7983 */ /* 0x004ea20000300800 */
[----:B------:R-:W-:-:S03]  /*277e0*/  ISETP.GT.AND P5, PT, R36, 0x32, PT ;  /* 0x000000322400780c */ /* 0x000fc60003fa4270 */
[----:B------:R-:W2:Y:S01]  /*277f0*/  LDL.LU R50, [R1+0x7b4] ;  /* 0x0007b40001327983 */ /* 0x000ea20000300800 */
[----:B-1----:R-:W-:-:S03]  /*27800*/  IMAD.MOV.U32 R38, RZ, RZ, R52 ;  /* 0x000000ffff267224 */ /* 0x002fc600078e0034 */
[----:B------:R-:W2:Y:S01]  /*27810*/  LDL.LU R42, [R1+0x7bc] ;  /* 0x0007bc00012a7983 */ /* 0x000ea20000300800 */
[----:B----4-:R-:W-:Y:S02]  /*27820*/  IADD3.X R48, R48, R3, RZ, P6, !PT ;  /* 0x0000000330307210 */ /* 0x010fe400037fe4ff */
[----:B------:R-:W-:Y:S02]  /*27830*/  SEL R40, RZ, 0x4, !P5 ;  /* 0x00000004ff287807 */ /* 0x000fe40006800000 */
[----:B------:R-:W-:Y:S01]  /*27840*/  IADD3 R54, P6, R54, R244, RZ ;  /* 0x000000f436367210 */ /* 0x000fe20007fde0ff */
[----:B------:R1:W-:Y:S01]  /*27850*/  STL [R1+0x6c8], R48 ;  /* 0x0006c83001007387 */ /* 0x0003e20000100800 */
[----:B------:R-:W-:-:S03]  /*27860*/  MOV R39, R56 ;  /* 0x0000003800277202 */ /* 0x000fc60000000f00 */
[----:B------:R-:W4:Y:S01]  /*27870*/  LDL.LU R52, [R1+0x7b0] ;  /* 0x0007b00001347983 */ /* 0x000f220000300800 */
[----:B------:R-:W-:-:S03]  /*27880*/  IADD3 R43, P5, R43, R244, RZ ;  /* 0x000000f42b2b7210 */ /* 0x000fc60007fbe0ff */
[----:B------:R-:W-:Y:S04]  /*27890*/  STL [R1+0x734], R54 ;  /* 0x0007343601007387 */ /* 0x000fe80000100800 */
[----:B------:R1:W-:Y:S04]  /*278a0*/  LDGSTS.E [R37+0x8a00], desc[UR8][R38.64], P3 ;  /* 0x08a0000026257fae */ /* 0x0003e80009921848 */
[----:B------:R-:W-:Y:S01]  /*278b0*/  STL [R1+0x73c], R43 ;  /* 0x00073c2b01007387 */ /* 0x000fe20000100800 */
[----:B-1----:R-:W-:Y:S01]  /*278c0*/  MOV R38, R47 ;  /* 0x0000002f00267202 */ /* 0x002fe20000000f00 */
[----:B------:R-:W-:-:S02]  /*278d0*/  IMAD.MOV.U32 R39, RZ, RZ, R48 ;  /* 0x000000ffff277224 */ /* 0x000fc400078e0030 */
[----:B------:R-:W4:Y:S04]  /*278e0*/  LDL.LU R47, [R1+0x7b8] ;  /* 0x0007b800012f7983 */ /* 0x000f280000300800 */
[----:B------:R1:W-:Y:S01]  /*278f0*/  LDGSTS.E [R37+0x8b00], desc[UR8][R38.64], P3 ;  /* 0x08b0000026257fae */ /* 0x0003e20009921848 */
[----:B------:R-:W-:-:S05]  /*27900*/  IMAD.X R57, R57, 0x1, R3, P6 ;  /* 0x0000000139397824 */ /* 0x000fca00030e0603 */
[----:B------:R1:W-:Y:S04]  /*27910*/  STL [R1+0x730], R57 ;  /* 0x0007303901007387 */ /* 0x0003e80000100800 */
[----:B------:R-:W4:Y:S01]  /*27920*/  LDL.LU R56, [R1+0x7c4] ;  /* 0x0007c40001387983 */ /* 0x000f220000300800 */
[----:B-1----:R-:W-:Y:S02]  /*27930*/  MOV R39, R57 ;  /* 0x0000003900277202 */ /* 0x002fe40000000f00 */
[----:B------:R-:W-:Y:S01]  /*27940*/  IADD3.X R53, R53, R3, RZ, P5, !PT ;  /* 0x0000000335357210 */ /* 0x000fe20002ffe4ff */
[----:B------:R-:W4:Y:S04]  /*27950*/  LDL.LU R48, [R1+0x7cc] ;  /* 0x0007cc0001307983 */ /* 0x000f280000300800 */
[----:B------:R-:W4:Y:S01]  /*27960*/  LDL.LU R57, [R1+0x7c0] ;  /* 0x0007c00001397983 */ /* 0x000f220000300800 */
[----:B------:R-:W-:Y:S01]  /*27970*/  IMAD.MOV.U32 R38, RZ, RZ, R54 ;  /* 0x000000ffff267224 */ /* 0x000fe200078e0036 */
[----:B------:R-:W-:-:S04]  /*27980*/  SEL R40, R40, RZ, !P0 ;  /* 0x000000ff28287207 */ /* 0x000fc80004000000 */
[----:B------:R1:W-:Y:S01]  /*27990*/  LDGSTS.E [R37+0x9800], desc[UR8][R38.64], P1 ;  /* 0x0980000026257fae */ /* 0x0003e20008921848 */
[-C--:B------:R-:W-:Y:S02]  /*279a0*/  IADD3 R51, P6, R51, R244.reuse, RZ ;  /* 0x000000f433337210 */ /* 0x080fe40007fde0ff */
[----:B------:R-:W-:-:S03]  /*279b0*/  IADD3 R41, P5, R41, R244, RZ ;  /* 0x000000f429297210 */ /* 0x000fc60007fbe0ff */
[----:B------:R-:W-:Y:S01]  /*279c0*/  STL [R1+0x744], R51 ;  /* 0x0007443301007387 */ /* 0x000fe20000100800 */
[----:B---3--:R-:W-:-:S03]  /*279d0*/  IMAD.X R55, R55, 0x1, R3, P6 ;  /* 0x0000000137377824 */ /* 0x008fc600030e0603 */
[----:B------:R3:W-:Y:S04]  /*279e0*/  STL [R1+0x738], R53 ;  /* 0x0007383501007387 */ /* 0x0007e80000100800 */
[----:B------:R-:W-:Y:S04]  /*279f0*/  STL [R1+0x74c], R41 ;  /* 0x00074c2901007387 */ /* 0x000fe80000100800 */
[----:B------:R2:W-:Y:S04]  /*27a00*/  STL [R1+0x740], R55 ;  /* 0x0007403701007387 */ /* 0x0005e80000100800 */
[----:B------:R-:W4:Y:S01]  /*27a10*/  LDL.LU R54, [R1+0x7c8] ;  /* 0x0007c80001367983 */ /* 0x000f220000300800 */
[----:B-1----:R-:W-:Y:S01]  /*27a20*/  MOV R38, R43 ;  /* 0x0000002b00267202 */ /* 0x002fe20000000f00 */
[----:B------:R-:W-:Y:S01]  /*27a30*/  IMAD.MOV.U32 R39, RZ, RZ, R53 ;  /* 0x000000ffff277224 */ /* 0x000fe200078e0035 */
[----:B------:R-:W-:Y:S01]  /*27a40*/  ISETP.GT.AND P6, PT, R36, 0x36, PT ;  /* 0x000000362400780c */ /* 0x000fe20003fc4270 */
[----:B---3--:R-:W3:Y:S01]  /*27a50*/  LDL.LU R53, [R1+0x834] ;  /* 0x0008340001357983 */ /* 0x008ee20000300800 */
[----:B------:R-:W-:-:S02]  /*27a60*/  ISETP.NE.U32.AND P3, PT, R40, RZ, PT ;  /* 0x000000ff2800720c */ /* 0x000fc40003f65070 */
[----:B------:R-:W-:Y:S01]  /*27a70*/  SEL R40, RZ, 0x4, !P6 ;  /* 0x00000004ff287807 */ /* 0x000fe20007000000 */
[----:B------:R1:W-:Y:S04]  /*27a80*/  LDGSTS.E [R37+0x9900], desc[UR8][R38.64], P1 ;  /* 0x0990000026257fae */ /* 0x0003e80008921848 */
        /* <DEDUP_REMOVED lines=37> */
[----:B------:R-:W-:-:S02]  /*27ce0*/  IADD3.X R54, R54, R3, RZ, P6, !PT ;  /* 0x0000000336367210 */ /* 0x000fc400037fe4ff */
[----:B-1----:R-:W-:-:S03]  /*27cf0*/  MOV R39, R57 ;  /* 0x0000003900277202 */ /* 0x002fc60000000f00 */
[----:B------:R1:W-:Y:S04]  /*27d00*/  STL [R1+0x7c8], R54 ;  /* 0x0007c83601007387 */ /* 0x0003e80000100800 */
[----:B------:R-:W4:Y:S01]  /*27d10*/  LDL.LU R57, [R1+0x8b0] ;  /* 0x0008b00001397983 */ /* 0x000f220000300800 */
[----:B------:R-:W-:Y:S02]  /*27d20*/  SEL R40, R40, RZ, !P0 ;  /* 0x000000ff28287207 */ /* 0x000fe40004000000 */
[----:B------:R-:W-:Y:S02]  /*27d30*/  ISETP.GT.AND P5, PT, R36, 0x3a, PT ;  /* 0x0000003a2400780c */ /* 0x000fe40003fa4270 */
[----:B---3--:R-:W-:Y:S02]  /*27d40*/  IADD3 R53, P6, R53, R244, RZ ;  /* 0x000000f435357210 */ /* 0x008fe40007fde0ff */
[----:B------:R-:W-:Y:S01]  /*27d50*/  ISETP.NE.U32.AND P1, PT, R40, RZ, PT ;  /* 0x000000ff2800720c */ /* 0x000fe20003f25070 */
[----:B------:R-:W-:Y:S01]  /*27d60*/  IMAD.MOV.U32 R38, RZ, RZ, R56 ;  /* 0x000000ffff267224 */ /* 0x000fe200078e0038 */
[----:B------:R-:W-:-:S02]  /*27d70*/  SEL R40, RZ, 0x4, !P5 ;  /* 0x00000004ff287807 */ /* 0x000fc40006800000 */
[----:B------:R-:W-:Y:S01]  /*27d80*/  IADD3 R43, P5, R43, R244, RZ ;  /* 0x000000f42b2b7210 */ /* 0x000fe20007fbe0ff */
[----:B------:R-:W-:Y:S04]  /*27d90*/  STL [R1+0x834], R53 ;  /* 0x0008343501007387 */ /* 0x000fe80000100800 */
[----:B------:R3:W-:Y:S04]  /*27da0*/  LDGSTS.E [R37+0xaa00], desc[UR8][R38.64], P4 ;  /* 0x0aa0000026257fae */ /* 0x0007e8000a121848 */
[----:B------:R-:W-:Y:S04]  /*27db0*/  STL [R1+0x83c], R43 ;  /* 0x00083c2b01007387 */ /* 0x000fe80000100800 */
[----:B------:R-:W4:Y:S01]  /*27dc0*/  LDL.LU R56, [R1+0x8b8] ;  /* 0x0008b80001387983 */ /* 0x000f220000300800 */
[----:B---3--:R-:W-:Y:S01]  /*27dd0*/  MOV R38, R48 ;  /* 0x0000003000267202 */ /* 0x008fe20000000f00 */
[----:B------:R-:W-:-:S05]  /*27de0*/  IMAD.MOV.U32 R39, RZ, RZ, R54 ;  /* 0x000000ffff277224 */ /* 0x000fca00078e0036 */
[----:B------:R3:W-:Y:S01]  /*27df0*/  LDGSTS.E [R37+0xab00], desc[UR8][R38.64], P4 ;  /* 0x0ab0000026257fae */ /* 0x0007e2000a121848 */
[----:B------:R-:W-:Y:S01]  /*27e00*/  SEL R40, R40, RZ, !P0 ;  /* 0x000000ff28287207 */ /* 0x000fe20004000000 */
[----:B---3--:R-:W-:-:S03]  /*27e10*/  IMAD.MOV.U32 R38, RZ, RZ, R53 ;  /* 0x000000ffff267224 */ /* 0x008fc600078e0035 */
[----:B------:R-:W-:Y:S01]  /*27e20*/  ISETP.NE.U32.AND P4, PT, R40, RZ, PT ;  /* 0x000000ff2800720c */ /* 0x000fe20003f85070 */
[----:B--2---:R-:W-:-:S05]  /*27e30*/  IMAD.X R55, R55, 0x1, R3, P6 ;  /* 0x0000000137377824 */ /* 0x004fca00030e0603 */
[----:B------:R2:W-:Y:S04]  /*27e40*/  STL [R1+0x830], R55 ;  /* 0x0008303701007387 */ /* 0x0005e80000100800 */
[----:B-1----:R-:W3:Y:S01]  /*27e50*/  LDL.LU R54, [R1+0x8c4] ;  /* 0x0008c40001367983 */ /* 0x002ee20000300800 */
[----:B------:R-:W-:Y:S02]  /*27e60*/  MOV R39, R55 ;  /* 0x0000003700277202 */ /* 0x000fe40000000f00 */
[----:B------:R-:W-:Y:S01]  /*27e70*/  IADD3.X R46, R46, R3, RZ, P5, !PT ;  /* 0x000000032e2e7210 */ /* 0x000fe20002ffe4ff */
[----:B------:R-:W3:Y:S04]  /*27e80*/  LDL.LU R48, [R1+0x8cc] ;  /* 0x0008cc0001307983 */ /* 0x000ee80000300800 */
[----:B--2---:R-:W2:Y:S04]  /*27e90*/  LDL.LU R55, [R1+0x8c0] ;  /* 0x0008c00001377983 */ /* 0x004ea80000300800 */
[----:B------:R1:W-:Y:S01]  /*27ea0*/  LDGSTS.E [R37+0xb800], desc[UR8][R38.64], P2 ;  /* 0x0b80000026257fae */ /* 0x0003e20009121848 */
[----:B------:R-:W-:-:S02]  /*27eb0*/  IADD3 R51, P6, R51, R244, RZ ;  /* 0x000000f433337210 */ /* 0x000fc40007fde0ff */
[----:B------:R-:W-:-:S03]  /*27ec0*/  IADD3 R41, P5, R41, R244, RZ ;  /* 0x000000f429297210 */ /* 0x000fc60007fbe0ff */
[----:B------:R-:W-:Y:S01]  /*27ed0*/  STL [R1+0x844], R51 ;  /* 0x0008443301007387 */ /* 0x000fe20000100800 */
[----:B----4-:R-:W-:-:S03]  /*27ee0*/  IMAD.X R52, R52, 0x1, R3, P6 ;  /* 0x0000000134347824 */ /* 0x010fc600030e0603 */
[----:B------:R4:W-:Y:S01]  /*27ef0*/  STL [R1+0x838], R46 ;  /* 0x0008382e01007387 */ /* 0x0009e20000100800 */
[----:B-1----:R-:W-:-:S03]  /*27f00*/  MOV R38, R43 ;  /* 0x0000002b00267202 */ /* 0x002fc60000000f00 */
[----:B------:R-:W-:Y:S01]  /*27f10*/  STL [R1+0x84c], R41 ;  /* 0x00084c2901007387 */ /* 0x000fe20000100800 */
[----:B------:R-:W-:-:S03]  /*27f20*/  IMAD.MOV.U32 R39, RZ, RZ, R46 ;  /* 0x000000ffff277224 */ /* 0x000fc600078e002e */
[----:B------:R-:W-:Y:S01]  /*27f30*/  STL [R1+0x840], R52 ;  /* 0x0008403401007387 */ /* 0x000fe20000100800 */
[----:B------:R-:W-:-:S03]  /*27f40*/  ISETP.GT.AND P6, PT, R36, 0x3e, PT ;  /* 0x0000003e2400780c */ /* 0x000fc60003fc4270 */
[----:B------:R-:W2:Y:S04]  /*27f50*/  LDL.LU R53, [R1+0x8c8] ;  /* 0x0008c80001357983 */ /* 0x000ea80000300800 */
[----:B----4-:R-:W4:Y:S01]  /*27f60*/  LDL.LU R46, [R1+0x934] ;  /* 0x00093400012e7983 */ /* 0x010f220000300800 */
[----:B------:R-:W-:-:S03]  /*27f70*/  SEL R40, RZ, 0x4, !P6 ;  /* 0x00000004ff287807 */ /* 0x000fc60007000000 */
[----:B------:R-:W4:Y:S04]  /*27f80*/  LDL.LU R43, [R1+0x93c] ;  /* 0x00093c00012b7983 */ /* 0x000f280000300800 */
[----:B------:R1:W-:Y:S02]  /*27f90*/  LDGSTS.E [R37+0xb900], desc[UR8][R38.64], P2 ;  /* 0x0b90000026257fae */ /* 0x0003e40009121848 */
[----:B-1----:R-:W-:Y:S01]  /*27fa0*/  IMAD.MOV.U32 R38, RZ, RZ, R51 ;  /* 0x000000ffff267224 */ /* 0x002fe200078e0033 */
[----:B------:R-:W-:Y:S02]  /*27fb0*/  MOV R39, R52 ;  /* 0x0000003400277202 */ /* 0x000fe40000000f00 */
[----:B------:R-:W-:-:S03]  /*27fc0*/  IADD3.X R50, R50, R3, RZ, P5, !PT ;  /* 0x0000000332327210 */ /* 0x000fc60002ffe4ff */
[----:B------:R1:W-:Y:S01]  /*27fd0*/  LDGSTS.E [R37+0xba00], desc[UR8][R38.64], P2 ;  /* 0x0ba0000026257fae */ /* 0x0003e20009121848 */
[----:B------:R-:W-:-:S03]  /*27fe0*/  IADD3 R47, P5, R47, R244, RZ ;  /* 0x000000f42f2f7210 */ /* 0x000fc60007fbe0ff */
[----:B------:R1:W-:Y:S01]  /*27ff0*/  STL [R1+0x848], R50 ;  /* 0x0008483201007387 */ /* 0x0003e20000100800 */
[----:B------:R-:W-:-:S03]  /*28000*/  IADD3 R42, P6, R42, R244, RZ ;  /* 0x000000f42a2a7210 */ /* 0x000fc60007fde0ff */
[----:B------:R-:W4:Y:S04]  /*28010*/  LDL.LU R51, [R1+0x930] ;  /* 0x0009300001337983 */ /* 0x000f280000300800 */
[----:B------:R1:W-:Y:S02]  /*28020*/  STL [R1+0x8b4], R47 ;  /* 0x0008b42f01007387 */ /* 0x0003e40000100800 */
[----:B-1----:R-:W-:Y:S01]  /*28030*/  IMAD.MOV.U32 R39, RZ, RZ, R50 ;  /* 0x000000ffff277224 */ /* 0x002fe200078e0032 */
[----:B------:R-:W-:Y:S01]  /*28040*/  MOV R38, R41 ;  /* 0x0000002900267202 */ /* 0x000fe20000000f00 */
[----:B------:R1:W-:Y:S04]  /*28050*/  STL [R1+0x8bc], R42 ;  /* 0x0008bc2a01007387 */ /* 0x0003e80000100800 */
[----:B------:R-:W4:Y:S04]  /*28060*/  LDL.LU R50, [R1+0x938] ;  /* 0x0009380001327983 */ /* 0x000f280000300800 */
[----:B------:R1:W-:Y:S01]  /*28070*/  LDGSTS.E [R37+0xbb00], desc[UR8][R38.64], P2 ;  /* 0x0bb0000026257fae */ /* 0x0003e20009121848 */
[----:B------:R-:W-:-:S05]  /*28080*/  IMAD.X R57, R57, 0x1, R3, P5 ;  /* 0x0000000139397824 */ /* 0x000fca00028e0603 */
[----:B------:R-:W-:Y:S04]  /*28090*/  STL [R1+0x8b0], R57 ;  /* 0x0008b03901007387 */ /* 0x000fe80000100800 */
[----:B------:R-:W4:Y:S01]  /*280a0*/  LDL.LU R41, [R1+0x944] ;  /* 0x0009440001297983 */ /* 0x000f220000300800 */
[----:B-1----:R-:W-:-:S03]  /*280b0*/  IMAD.MOV.U32 R38, RZ, RZ, R47 ;  /* 0x000000ffff267224 */ /* 0x002fc600078e002f */
[----:B------:R-:W4:Y:S04]  /*280c0*/  LDL.LU R52, [R1+0x94c] ;  /* 0x00094c0001347983 */ /* 0x000f280000300800 */
[----:B------:R-:W4:Y:S01]  /*280d0*/  LDL.LU R47, [R1+0x940] ;  /* 0x00094000012f7983 */ /* 0x000f220000300800 */
[----:B------:R-:W-:Y:S02]  /*280e0*/  MOV R39, R57 ;  /* 0x0000003900277202 */ /* 0x000fe40000000f00 */
[----:B------:R-:W-:-:S03]  /*280f0*/  SEL R40, R40, RZ, !P0 ;  /* 0x000000ff28287207 */ /* 0x000fc60004000000 */
[----:B------:R1:W-:Y:S01]  /*28100*/  LDGSTS.E [R37+0xc800], desc[UR8][R38.64], P3 ;  /* 0x0c80000026257fae */ /* 0x0003e20009921848 */
[----:B------:R-:W-:Y:S02]  /*28110*/  IADD3.X R56, R56, R3, RZ, P6, !PT ;  /* 0x0000000338387210 */ /* 0x000fe400037fe4ff */
[----:B------:R-:W-:Y:S02]  /*28120*/  ISETP.NE.U32.AND P2, PT, R40, RZ, PT ;  /* 0x000000ff2800720c */ /* 0x000fe40003f45070 */
[----:B-1----:R-:W-:Y:S01]  /*28130*/  MOV R38, R42 ;  /* 0x0000002a00267202 */ /* 0x002fe20000000f00 */
[----:B------:R-:W-:-:S05]  /*28140*/  IMAD.MOV.U32 R39, RZ, RZ, R56 ;  /* 0x000000ffff277224 */ /* 0x000fca00078e0038 */
[----:B------:R1:W-:Y:S01]  /*28150*/  LDGSTS.E [R37+0xc900], desc[UR8][R38.64], P3 ;  /* 0x0c90000026257fae */ /* 0x0003e20009921848 */
[-C--:B---3--:R-:W-:Y:S02]  /*28160*/  IADD3 R54, P5, R54, R244.reuse, RZ ;  /* 0x000000f436367210 */ /* 0x088fe40007fbe0ff */
[----:B------:R-:W-:-:S03]  /*28170*/  IADD3 R48, P6, R48, R244, RZ ;  /* 0x000000f430307210 */ /* 0x000fc60007fde0ff */
[----:B------:R-:W-:Y:S01]  /*28180*/  STL [R1+0x8c4], R54 ;  /* 0x0008c43601007387 */ /* 0x000fe20000100800 */
[----:B--2---:R-:W-:-:S03]  /*28190*/  IMAD.X R55, R55, 0x1, R3, P5 ;  /* 0x0000000137377824 */ /* 0x004fc600028e0603 */
[----:B------:R2:W-:Y:S01]  /*281a0*/  STL [R1+0x8b8], R56 ;  /* 0x0008b83801007387 */ /* 0x0005e20000100800 */
[----:B------:R-:W-:-:S03]  /*281b0*/  ISETP.GT.AND P5, PT, R36, 0x3, PT ;  /* 0x000000032400780c */ /* 0x000fc60003fa4270 */
[----:B------:R3:W-:Y:S04]  /*281c0*/  STL [R1+0x8cc], R48 ;  /* 0x0008cc3001007387 */ /* 0x0007e80000100800 */
[----:B------:R3:W-:Y:S04]  /*281d0*/  STL [R1+0x8c0], R55 ;  /* 0x0008c03701007387 */ /* 0x0007e80000100800 */
[----:B------:R-:W3:Y:S01]  /*281e0*/  LDL.LU R58, [R1+0x948] ;  /* 0x00094800013a7983 */ /* 0x000ee20000300800 */
[----:B------:R-:W-:Y:S01]  /*281f0*/  SEL R40, RZ, 0x4, !P5 ;  /* 0x00000004ff287807 */ /* 0x000fe20006800000 */
[----:B-1----:R-:W-:Y:S01]  /*28200*/  IMAD.MOV.U32 R38, RZ, RZ, R54 ;  /* 0x000000ffff267224 */ /* 0x002fe200078e0036 */
[----:B------:R-:W-:Y:S01]  /*28210*/  MOV R39, R55 ;  /* 0x0000003700277202 */ /* 0x000fe20000000f00 */
[----:B------:R-:W3:Y:S04]  /*28220*/  LDL.LU R42, [R1+0x9b4] ;  /* 0x0009b400012a7983 */ /* 0x000ee80000300800 */
[----:B------:R1:W-:Y:S01]  /*28230*/  LDGSTS.E [R37+0xca00], desc[UR8][R38.64], P3 ;  /* 0x0ca0000026257fae */ /* 0x0003e20009921848 */
[----:B------:R-:W-:-:S02]  /*28240*/  IADD3.X R53, R53, R3, RZ, P6, !PT ;  /* 0x0000000335357210 */ /* 0x000fc400037fe4ff */
[----:B----4-:R-:W-:-:S03]  /*28250*/  IADD3 R46, P6, R46, R244, RZ ;  /* 0x000000f42e2e7210 */ /* 0x010fc60007fde0ff */
[----:B------:R-:W-:Y:S01]  /*28260*/  STL [R1+0x8c8], R53 ;  /* 0x0008c83501007387 */ /* 0x000fe20000100800 */
[----:B------:R-:W-:-:S03]  /*28270*/  IADD3 R43, P5, R43, R244, RZ ;  /* 0x000000f42b2b7210 */ /* 0x000fc60007fbe0ff */
[----:B--2---:R-:W2:Y:S01]  /*28280*/  LDL.LU R56, [R1+0x9bc] ;  /* 0x0009bc0001387983 */ /* 0x004ea20000300800 */
[----:B-1----:R-:W-:-:S03]  /*28290*/  MOV R38, R48 ;  /* 0x0000003000267202 */ /* 0x002fc60000000f00 */
[----:B------:R1:W-:Y:S04]  /*282a0*/  STL [R1+0x934], R46 ;  /* 0x0009342e01007387 */ /* 0x0003e80000100800 */
[----:B------:R4:W-:Y:S04]  /*282b0*/  STL [R1+0x93c], R43 ;  /* 0x00093c2b01007387 */ /* 0x0009e80000100800 */
[----:B---3--:R-:W3:Y:S01]  /*282c0*/  LDL.LU R48, [R1+0x9b0] ;  /* 0x0009b00001307983 */ /* 0x008ee20000300800 */
[----:B------:R-:W-:-:S05]  /*282d0*/  IMAD.MOV.U32 R39, RZ, RZ, R53 ;  /* 0x000000ffff277224 */ /* 0x000fca00078e0035 */
[----:B------:R1:W-:Y:S01]  /*282e0*/  LDGSTS.E [R37+0xcb00], desc[UR8][R38.64], P3 ;  /* 0x0cb0000026257fae */ /* 0x0003e20009921848 */
[----:B------:R-:W-:-:S05]  /*282f0*/  IMAD.X R51, R51, 0x1, R3, P6 ;  /* 0x0000000133337824 */ /* 0x000fca00030e0603 */
[----:B------:R4:W-:Y:S04]  /*28300*/  STL [R1+0x930], R51 ;  /* 0x0009303301007387 */ /* 0x0009e80000100800 */
[----:B------:R-:W3:Y:S01]  /*28310*/  LDL.LU R57, [R1+0x9b8] ;  /* 0x0009b80001397983 */ /* 0x000ee20000300800 */
[----:B------:R-:W-:-:S03]  /*28320*/  IADD3.X R50, R50, R3, RZ, P5, !PT ;  /* 0x0000000332327210 */ /* 0x000fc60002ffe4ff */
[----:B------:R-:W3:Y:S01]  /*28330*/  LDL.LU R54, [R1+0x9c4] ;  /* 0x0009c40001367983 */ /* 0x000ee20000300800 */
[----:B-1----:R-:W-:-:S03]  /*28340*/  IMAD.MOV.U32 R38, RZ, RZ, R46 ;  /* 0x000000ffff267224 */ /* 0x002fc600078e002e */
[----:B------:R-:W3:Y:S01]  /*28350*/  LDL.LU R55, [R1+0x9c0] ;  /* 0x0009c00001377983 */ /* 0x000ee20000300800 */
[----:B------:R-:W-:-:S05]  /*28360*/  MOV R39, R51 ;  /* 0x0000003300277202 */ /* 0x000fca0000000f00 */
[----:B------:R1:W-:Y:S01]  /*28370*/  LDGSTS.E [R37+0xd800], desc[UR8][R38.64], P1 ;  /* 0x0d80000026257fae */ /* 0x0003e20008921848 */
[-C--:B------:R-:W-:Y:S02]  /*28380*/  IADD3 R41, P6, R41, R244.reuse, RZ ;  /* 0x000000f429297210 */ /* 0x080fe40007fde0ff */
[----:B------:R-:W-:-:S03]  /*28390*/  IADD3 R52, P5, R52, R244, RZ ;  /* 0x000000f434347210 */ /* 0x000fc60007fbe0ff */
[----:B------:R-:W-:Y:S01]  /*283a0*/  STL [R1+0x944], R41 ;  /* 0x0009442901007387 */ /* 0x000fe20000100800 */
[----:B------:R-:W-:-:S03]  /*283b0*/  IMAD.X R47, R47, 0x1, R3, P6 ;  /* 0x000000012f2f7824 */ /* 0x000fc600030e0603 */
[----:B------:R4:W-:Y:S04]  /*283c0*/  STL [R1+0x938], R50 ;  /* 0x0009383201007387 */ /* 0x0009e80000100800 */
[----:B------:R-:W3:Y:S04]  /*283d0*/  LDL.LU R46, [R1+0x9cc] ;  /* 0x0009cc00012e7983 */ /* 0x000ee80000300800 */
[----:B------:R-:W-:Y:S04]  /*283e0*/  STL [R1+0x94c], R52 ;  /* 0x00094c3401007387 */ /* 0x000fe80000100800 */
[----:B------:R4:W-:Y:S04]  /*283f0*/  STL [R1+0x940], R47 ;  /* 0x0009402f01007387 */ /* 0x0009e80000100800 */
[----:B------:R-:W3:Y:S01]  /*28400*/  LDL.LU R53, [R1+0x9c8] ;  /* 0x0009c80001357983 */ /* 0x000ee20000300800 */
[----:B-1----:R-:W-:-:S03]  /*28410*/  MOV R38, R43 ;  /* 0x0000002b00267202 */ /* 0x002fc60000000f00 */
[----:B----4-:R-:W4:Y:S01]  /*28420*/  LDL.LU R43, [R1+0xa34] ;  /* 0x000a3400012b7983 */ /* 0x010f220000300800 */
[----:B------:R-:W-:Y:S01]  /*28430*/  IMAD.MOV.U32 R39, RZ, RZ, R50 ;  /* 0x000000ffff277224 */ /* 0x000fe200078e0032 */
[----:B------:R-:W-:Y:S02]  /*28440*/  SEL R40, R40, RZ, !P0 ;  /* 0x000000ff28287207 */ /* 0x000fe40004000000 */
[----:B------:R-:W-:Y:S02]  /*28450*/  ISETP.GT.AND P6, PT, R36, 0x7, PT ;  /* 0x000000072400780c */ /* 0x000fe40003fc4270 */
[----:B------:R1:W-:Y:S01]  /*28460*/  LDGSTS.E [R37+0xd900], desc[UR8][R38.64], P1 ;  /* 0x0d90000026257fae */ /* 0x0003e20008921848 */
[----:B------:R-:W-:Y:S02]  /*28470*/  ISETP.NE.U32.AND P3, PT, R40, RZ, PT ;  /* 0x000000ff2800720c */ /* 0x000fe40003f65070 */
[----:B------:R-:W-:Y:S01]  /*28480*/  SEL R40, RZ, 0x4, !P6 ;  /* 0x00000004ff287807 */ /* 0x000fe20007000000 */
[----:B-1----:R-:W-:Y:S01]  /*28490*/  IMAD.MOV.U32 R38, RZ, RZ, R41 ;  /* 0x000000ffff267224 */ /* 0x002fe200078e0029 */
[----:B------:R-:W-:-:S05]  /*284a0*/  MOV R39, R47 ;  /* 0x0000002f00277202 */ /* 0x000fca0000000f00 */
[----:B------:R1:W-:Y:S02]  /*284b0*/  LDGSTS.E [R37+0xda00], desc[UR8][R38.64], P1 ;  /* 0x0da0000026257fae */ /* 0x0003e40008921848 */
[----:B-1----:R-:W-:Y:S02]  /*284c0*/  MOV R38, R52 ;  /* 0x0000003400267202 */ /* 0x002fe40000000f00 */
[----:B------:R-:W-:Y:S02]  /*284d0*/  IADD3.X R58, R58, R3, RZ, P5, !PT ;  /* 0x000000033a3a7210 */ /* 0x000fe40002ffe4ff */
[----:B------:R-:W-:-:S03]  /*284e0*/  IADD3 R42, P5, R42, R244, RZ ;  /* 0x000000f42a2a7210 */ /* 0x000fc60007fbe0ff */
[----:B------:R-:W-:Y:S04]  /*284f0*/  STL [R1+0x948], R58 ;  /* 0x0009483a01007387 */ /* 0x000fe80000100800 */
[----:B------:R-:W4:Y:S01]  /*28500*/  LDL.LU R51, [R1+0xa30] ;  /* 0x000a300001337983 */ /* 0x000f220000300800 */
[----:B------:R-:W-:-:S03]  /*28510*/  IMAD.MOV.U32 R39, RZ, RZ, R58 ;  /* 0x000000ffff277224 */ /* 0x000fc600078e003a */
[----:B------:R-:W-:Y:S04]  /*28520*/  STL [R1+0x9b4], R42 ;  /* 0x0009b42a01007387 */ /* 0x000fe80000100800 */
[----:B------:R-:W4:Y:S04]  /*28530*/  LDL.LU R50, [R1+0xa3c] ;  /* 0x000a3c0001327983 */ /* 0x000f280000300800 */
[----:B------:R-:W4:Y:S01]  /*28540*/  LDL.LU R47, [R1+0xa44] ;  /* 0x000a4400012f7983 */ /* 0x000f220000300800 */
[----:B--2---:R-:W-:-:S03]  /*28550*/  IADD3 R56, P6, R56, R244, RZ ;  /* 0x000000f438387210 */ /* 0x004fc60007fde0ff */
[----:B------:R-:W2:Y:S04]  /*28560*/  LDL.LU R41, [R1+0xa4c] ;  /* 0x000a4c0001297983 */ /* 0x000ea80000300800 */
[----:B------:R-:W-:Y:S04]  /*28570*/  STL [R1+0x9bc], R56 ;  /* 0x0009bc3801007387 */ /* 0x000fe80000100800 */
[----:B------:R-:W2:Y:S01]  /*28580*/  LDL.LU R52, [R1+0xa38] ;  /* 0x000a380001347983 */ /* 0x000ea20000300800 */
[----:B---3--:R-:W-:-:S03]  /*28590*/  IMAD.X R48, R48, 0x1, R3, P5 ;  /* 0x0000000130307824 */ /* 0x008fc600028e0603 */
[----:B------:R1:W-:Y:S04]  /*285a0*/  LDGSTS.E [R37+0xdb00], desc[UR8][R38.64], P1 ;  /* 0x0db0000026257fae */ /* 0x0003e80008921848 */
[----:B------:R3:W-:Y:S01]  /*285b0*/  STL [R1+0x9b0], R48 ;  /* 0x0009b03001007387 */ /* 0x0007e20000100800 */
[----:B-1----:R-:W-:Y:S01]  /*285c0*/  IMAD.MOV.U32 R38, RZ, RZ, R42 ;  /* 0x000000ffff267224 */ /* 0x002fe200078e002a */
[----:B------:R-:W-:Y:S02]  /*285d0*/  MOV R39, R48 ;  /* 0x0000003000277202 */ /* 0x000fe40000000f00 */
[----:B---3--:R-:W3:Y:S04]  /*285e0*/  LDL.LU R48, [R1+0xa40] ;  /* 0x000a400001307983 */ /* 0x008ee80000300800 */
[----:B------:R1:W-:Y:S01]  /*285f0*/  LDGSTS.E [R37+0xe800], desc[UR8][R38.64], P4 ;  /* 0x0e80000026257fae */ /* 0x0003e2000a121848 */
[----:B------:R-:W-:-:S02]  /*28600*/  IADD3.X R57, R57, R3, RZ, P6, !PT ;  /* 0x0000000339397210 */ /* 0x000fc400037fe4ff */
[----:B------:R-:W-:Y:S02]  /*28610*/  IADD3 R54, P5, R54, R244, RZ ;  /* 0x000000f436367210 */ /* 0x000fe40007fbe0ff */
[----:B-1----:R-:W-:Y:S01]  /*28620*/  MOV R38, R56 ;  /* 0x0000003800267202 */ /* 0x002fe20000000f00 */
[----:B------:R-:W-:Y:S02]  /*28630*/  IMAD.MOV.U32 R39, RZ, RZ, R57 ;  /* 0x000000ffff277224 */ /* 0x000fe400078e0039 */
[----:B------:R-:W-:Y:S01]  /*28640*/  STL [R1+0x9c4], R54 ;  /* 0x0009c43601007387 */ /* 0x000fe20000100800 */
[----:B------:R-:W-:-:S03]  /*28650*/  IMAD.X R55, R55, 0x1, R3, P5 ;  /* 0x0000000137377824 */ /* 0x000fc600028e0603 */
[----:B------:R-:W-:Y:S04]  /*28660*/  STL [R1+0x9b8], R57 ;  /* 0x0009b83901007387 */ /* 0x000fe80000100800 */
[----:B------:R-:W3:Y:S04]  /*28670*/  LDL.LU R42, [R1+0xa48] ;  /* 0x000a4800012a7983 */ /* 0x000ee80000300800 */
[----:B------:R1:W-:Y:S01]  /*28680*/  LDGSTS.E [R37+0xe900], desc[UR8][R38.64], P4 ;  /* 0x0e90000026257fae */ /* 0x0003e2000a121848 */
[----:B------:R-:W-:Y:S01]  /*28690*/  IADD3 R46, P6, R46, R244, RZ ;  /* 0x000000f42e2e7210 */ /* 0x000fe20007fde0ff */
[----:B-1----:R-:W-:Y:S01]  /*286a0*/  IMAD.MOV.U32 R38, RZ, RZ, R54 ;  /* 0x000000ffff267224 */ /* 0x002fe200078e0036 */
[----:B------:R-:W-:-:S03]  /*286b0*/  MOV R39, R55 ;  /* 0x0000003700277202 */ /* 0x000fc60000000f00 */
[----:B------:R-:W-:Y:S01]  /*286c0*/  STL [R1+0x9cc], R46 ;  /* 0x0009cc2e01007387 */ /* 0x000fe20000100800 */
[----:B------:R-:W-:-:S03]  /*286d0*/  IADD3.X R53, R53, R3, RZ, P6, !PT ;  /* 0x0000000335357210 */ /* 0x000fc600037fe4ff */
[----:B------:R-:W-:Y:S01]  /*286e0*/  STL [R1+0x9c0], R55 ;  /* 0x0009c03701007387 */ /* 0x000fe20000100800 */
[----:B----4-:R-:W-:-:S03]  /*286f0*/  IADD3 R43, P6, R43, R244, RZ ;  /* 0x000000f42b2b7210 */ /* 0x010fc60007fde0ff */
[----:B------:R1:W-:Y:S04]  /*28700*/  LDGSTS.E [R37+0xea00], desc[UR8][R38.64], P4 ;  /* 0x0ea0000026257fae */ /* 0x0003e8000a121848 */
[----:B------:R4:W-:Y:S04]  /*28710*/  STL [R1+0x9c8], R53 ;  /* 0x0009c83501007387 */ /* 0x0009e80000100800 */
[----:B------:R-:W3:Y:S01]  /*28720*/  LDL.LU R58, [R1+0xd68] ;  /* 0x000d6800013a7983 */ /* 0x000ee20000300800 */
[----:B-1----:R-:W-:-:S03]  /*28730*/  MOV R39, R53 ;  /* 0x0000003500277202 */ /* 0x002fc60000000f00 */
[----:B----4-:R-:W4:Y:S01]  /*28740*/  LDL.LU R53, [R1+0xd74] ;  /* 0x000d740001357983 */ /* 0x010f220000300800 */
[----:B------:R-:W-:-:S03]  /*28750*/  IMAD.MOV.U32 R38, RZ, RZ, R46 ;  /* 0x000000ffff267224 */ /* 0x000fc600078e002e */
[----:B------:R-:W-:Y:S04]  /*28760*/  STL [R1+0xa34], R43 ;  /* 0x000a342b01007387 */ /* 0x000fe80000100800 */
[----:B------:R-:W4:Y:S01]  /*28770*/  LDL.LU R46, [R1+0xd6c] ;  /* 0x000d6c00012e7983 */ /* 0x000f220000300800 */
[----:B------:R-:W-:Y:S02]  /*28780*/  SEL R40, R40, RZ, !P0 ;  /* 0x000000ff28287207 */ /* 0x000fe40004000000 */
[----:B------:R-:W-:Y:S01]  /*28790*/  ISETP.GT.AND P5, PT, R36, 0xb, PT ;  /* 0x0000000b2400780c */ /* 0x000fe20003fa4270 */
[----:B------:R1:W-:Y:S01]  /*287a0*/  LDGSTS.E [R37+0xeb00], desc[UR8][R38.64], P4 ;  /* 0x0eb0000026257fae */ /* 0x0003e2000a121848 */
[----:B------:R-:W-:Y:S02]  /*287b0*/  ISETP.NE.U32.AND P1, PT, R40, RZ, PT ;  /* 0x000000ff2800720c */ /* 0x000fe40003f25070 */
[----:B------:R-:W-:Y:S01]  /*287c0*/  SEL R40, RZ, 0x4, !P5 ;  /* 0x00000004ff287807 */ /* 0x000fe20006800000 */
[----:B------:R-:W4:Y:S01]  /*287d0*/  LDL.LU R54, [R1+0xd64] ;  /* 0x000d640001367983 */ /* 0x000f220000300800 */
[----:B-1----:R-:W-:-:S02]  /*287e0*/  IMAD.MOV.U32 R38, RZ, RZ, R43 ;  /* 0x000000ffff267224 */ /* 0x002fc400078e002b */
[----:B------:R-:W-:-:S05]  /*287f0*/  IMAD.X R51, R51, 0x1, R3, P6 ;  /* 0x0000000133337824 */ /* 0x000fca00030e0603 */
[----:B------:R-:W-:Y:S02]  /*28800*/  MOV R39, R51 ;  /* 0x0000003300277202 */ /* 0x000fe40000000f00 */
[----:B------:R-:W-:-:S03]  /*28810*/  IADD3 R50, P5, R50, R244, RZ ;  /* 0x000000f432327210 */ /* 0x000fc60007fbe0ff */
[----:B------:R1:W-:Y:S01]  /*28820*/  LDGSTS.E [R37+0xf800], desc[UR8][R38.64], P2 ;  /* 0x0f80000026257fae */ /* 0x0003e20009121848 */
[----:B------:R-:W-:-:S03]  /*28830*/  IADD3 R47, P6, R47, R244, RZ ;  /* 0x000000f42f2f7210 */ /* 0x000fc60007fde0ff */
[----:B------:R-:W-:Y:S04]  /*28840*/  STL [R1+0xa3c], R50 ;  /* 0x000a3c3201007387 */ /* 0x000fe80000100800 */
[----:B------:R1:W-:Y:S01]  /*28850*/  STL [R1+0xa30], R51 ;  /* 0x000a303301007387 */ /* 0x0003e20000100800 */
[----:B--2---:R-:W-:Y:S01]  /*28860*/  IADD3.X R52, R52, R3, RZ, P5, !PT ;  /* 0x0000000334347210 */ /* 0x004fe20002ffe4ff */
[----:B-1----:R-:W-:Y:S01]  /*28870*/  IMAD.MOV.U32 R38, RZ, RZ, R50 ;  /* 0x000000ffff267224 */ /* 0x002fe200078e0032 */
[----:B------:R-:W-:Y:S02]  /*28880*/  IADD3 R41, P5, R41, R244, RZ ;  /* 0x000000f429297210 */ /* 0x000fe40007fbe0ff */
[----:B------:R-:W-:Y:S01]  /*28890*/  MOV R39, R52 ;  /* 0x0000003400277202 */ /* 0x000fe20000000f00 */
[----:B------:R-:W-:Y:S04]  /*288a0*/  STL [R1+0xa44], R47 ;  /* 0x000a442f01007387 */ /* 0x000fe80000100800 */
[----:B------:R-:W-:Y:S04]  /*288b0*/  STL [R1+0xa38], R52 ;  /* 0x000a383401007387 */ /* 0x000fe80000100800 */
[----:B------:R-:W2:Y:S04]  /*288c0*/  LDL.LU R51, [R1+0xd60] ;  /* 0x000d600001337983 */ /* 0x000ea80000300800 */
[----:B------:R1:W-:Y:S01]  /*288d0*/  LDGSTS.E [R37+0xf900], desc[UR8][R38.64], P2 ;  /* 0x0f90000026257fae */ /* 0x0003e20009121848 */
[----:B---3--:R-:W-:-:S03]  /*288e0*/  IMAD.X R48, R48, 0x1, R3, P6 ;  /* 0x0000000130307824 */ /* 0x008fc600030e0603 */
[----:B------:R-:W3:Y:S04]  /*288f0*/  LDL.LU R57, [R1+0xd58] ;  /* 0x000d580001397983 */ /* 0x000ee80000300800 */
[----:B------:R-:W-:Y:S01]  /*28900*/  STL [R1+0xa4c], R41 ;  /* 0x000a4c2901007387 */ /* 0x000fe20000100800 */
[----:B-1----:R-:W-:Y:S01]  /*28910*/  IMAD.MOV.U32 R38, RZ, RZ, R47 ;  /* 0x000000ffff267224 */ /* 0x002fe200078e002f */
[----:B------:R-:W-:Y:S02]  /*28920*/  MOV R39, R48 ;  /* 0x0000003000277202 */ /* 0x000fe40000000f00 */
[----:B------:R-:W3:Y:S04]  /*28930*/  LDL.LU R43, [R1+0xd5c] ;  /* 0x000d5c00012b7983 */ /* 0x000ee80000300800 */
[----:B------:R1:W-:Y:S04]  /*28940*/  LDGSTS.E [R37+0xfa00], desc[UR8][R38.64], P2 ;  /* 0x0fa0000026257fae */ /* 0x0003e80009121848 */
[----:B------:R1:W-:Y:S01]  /*28950*/  STL [R1+0xa40], R48 ;  /* 0x000a403001007387 */ /* 0x0003e20000100800 */
[----:B------:R-:W-:Y:S01]  /*28960*/  IADD3.X R42, R42, R3, RZ, P5, !PT ;  /* 0x000000032a2a7210 */ /* 0x000fe20002ffe4ff */
[----:B-1----:R-:W-:-:S03]  /*28970*/  IMAD.MOV.U32 R38, RZ, RZ, R41 ;  /* 0x000000ffff267224 */ /* 0x002fc600078e0029 */
[----:B------:R-:W-:Y:S01]  /*28980*/  MOV R39, R42 ;  /* 0x0000002a00277202 */ /* 0x000fe20000000f00 */
[----:B------:R1:W-:Y:S04]  /*28990*/  STL [R1+0xa48], R42 ;  /* 0x000a482a01007387 */ /* 0x0003e80000100800 */
[----:B------:R-:W3:Y:S04]  /*289a0*/  LDL.LU R48, [R1+0xd10] ;  /* 0x000d100001307983 */ /* 0x000ee80000300800 */
[----:B------:R-:W3:Y:S04]  /*289b0*/  LDL.LU R55, [R1+0xcf4] ;  /* 0x000cf40001377983 */ /* 0x000ee80000300800 */
[----:B------:R-:W3:Y:S04]  /*289c0*/  LDL.LU R56, [R1+0xce8] ;  /* 0x000ce80001387983 */ /* 0x000ee80000300800 */
[----:B------:R-:W3:Y:S04]  /*289d0*/  LDL.LU R50, [R1+0xce0] ;  /* 0x000ce00001327983 */ /* 0x000ee80000300800 */
[----:B------:R4:W-:Y:S04]  /*289e0*/  LDGSTS.E [R37+0xfb00], desc[UR8][R38.64], P2 ;  /* 0x0fb0000026257fae */ /* 0x0009e80009121848 */
[----:B------:R-:W3:Y:S04]  /*289f0*/  LDL.LU R47, [R1+0xcec] ;  /* 0x000cec00012f7983 */ /* 0x000ee80000300800 */
[----:B------:R-:W3:Y:S04]  /*28a00*/  LDL.LU R52, [R1+0xce4] ;  /* 0x000ce40001347983 */ /* 0x000ee80000300800 */
[----:B-1----:R-:W3:Y:S01]  /*28a10*/  LDL.LU R42, [R1+0xcdc] ;  /* 0x000cdc00012a7983 */ /* 0x002ee20000300800 */
[----:B----4-:R-:W-:-:S05]  /*28a20*/  IADD3 R53, P2, R53, R244, RZ ;  /* 0x000000f435357210 */ /* 0x010fca0007f5e0ff */
[----:B------:R-:W-:Y:S01]  /*28a30*/  IMAD.X R58, R58, 0x1, R3, P2 ;  /* 0x000000013a3a7824 */ /* 0x000fe200010e0603 */
[----:B------:R-:W-:Y:S01]  /*28a40*/  IADD3 R46, P6, R46, R244, RZ ;  /* 0x000000f42e2e7210 */ /* 0x000fe20007fde0ff */
[----:B------:R-:W-:Y:S02]  /*28a50*/  STL [R1+0xd74], R53 ;  /* 0x000d743501007387 */ /* 0x000fe40000100800 */
[----:B------:R-:W-:Y:S02]  /*28a60*/  IMAD.MOV.U32 R39, RZ, RZ, R58 ;  /* 0x000000ffff277224 */ /* 0x000fe400078e003a */
        /* <DEDUP_REMOVED lines=9> */
[----:B------:R-:W-:-:S02]  /*28b00*/  IADD3 R37, R41, UR7, RZ ;  /* 0x0000000729257c10 */ /* 0x000fc4000fffe0ff */
[----:B------:R-:W-:Y:S02]  /*28b10*/  ISETP.NE.U32.AND P2, PT, R38, RZ, PT ;  /* 0x000000ff2600720c */ /* 0x000fe40003f45070 */
[----:B------:R-:W-:Y:S02]  /*28b20*/  MOV R38, R53 ;  /* 0x0000003500267202 */ /* 0x000fe40000000f00 */
[----:B------:R-:W-:-:S03]  /*28b30*/  IADD3 R54, P5, R54, R244, RZ ;  /* 0x000000f436367210 */ /* 0x000fc60007fbe0ff */
[----:B------:R1:W-:Y:S04]  /*28b40*/  LDGSTS.E [R37+0xc00], desc[UR8][R38.64], P3 ;  /* 0x00c0000026257fae */ /* 0x0003e80009921848 */
[----:B------:R-:W-:Y:S01]  /*28b50*/  STL [R1+0xd64], R54 ;  /* 0x000d643601007387 */ /* 0x000fe20000100800 */
[----:B-1----:R-:W-:Y:S02]  /*28b60*/  IMAD.MOV.U32 R38, RZ, RZ, R46 ;  /* 0x000000ffff267224 */ /* 0x002fe400078e002e */
[----:B--2---:R-:W-:-:S05]  /*28b70*/  IMAD.X R51, R51, 0x1, R3, P6 ;  /* 0x0000000133337824 */ /* 0x004fca00030e0603 */
[----:B------:R-:W-:Y:S02]  /*28b80*/  MOV R39, R51 ;  /* 0x0000003300277202 */ /* 0x000fe40000000f00 */
[----:B---3--:R-:W-:Y:S01]  /*28b90*/  IADD3.X R57, R57, R3, RZ, P5, !PT ;  /* 0x0000000339397210 */ /* 0x008fe20002ffe4ff */
[----:B------:R1:W-:Y:S01]  /*28ba0*/  STL [R1+0xd60], R51 ;  /* 0x000d603301007387 */ /* 0x0003e20000100800 */
[----:B------:R-:W-:-:S03]  /*28bb0*/  ISETP.GT.AND P5, PT, R36, 0x13, PT ;  /* 0x000000132400780c */ /* 0x000fc60003fa4270 */
[----:B------:R2:W-:Y:S01]  /*28bc0*/  LDGSTS.E [R37+0xd00], desc[UR8][R38.64], P3 ;  /* 0x00d0000026257fae */ /* 0x0005e20009921848 */
[----:B------:R-:W-:-:S05]  /*28bd0*/  IADD3 R43, P6, R43, R244, RZ ;  /* 0x000000f42b2b7210 */ /* 0x000fca0007fde0ff */
[----:B------:R-:W-:Y:S01]  /*28be0*/  STL [R1+0xd5c], R43 ;  /* 0x000d5c2b01007387 */ /* 0x000fe20000100800 */
[----:B------:R-:W-:Y:S01]  /*28bf0*/  SEL R40, RZ, 0x4, !P5 ;  /* 0x00000004ff287807 */ /* 0x000fe20006800000 */
[----:B--2---:R-:W-:Y:S02]  /*28c00*/  IMAD.MOV.U32 R39, RZ, RZ, R57 ;  /* 0x000000ffff277224 */ /* 0x004fe400078e0039 */
[----:B------:R2:W-:Y:S01]  /*28c10*/  STL [R1+0xd58], R57 ;  /* 0x000d583901007387 */ /* 0x0005e20000100800 */
[----:B------:R-:W-:-:S03]  /*28c20*/  MOV R38, R54 ;  /* 0x0000003600267202 */ /* 0x000fc60000000f00 */
[----:B-1----:R-:W3:Y:S04]  /*28c30*/  LDL.LU R51, [R1+0xc70] ;  /* 0x000c700001337983 */ /* 0x002ee80000300800 */
[----:B------:R-:W3:Y:S04]  /*28c40*/  LDL.LU R53, [R1+0xcd4] ;  /* 0x000cd40001357983 */ /* 0x000ee80000300800 */
[----:B------:R-:W3:Y:S01]  /*28c50*/  LDL.LU R46, [R1+0x3dc] ;  /* 0x0003dc00012e7983 */ /* 0x000ee20000300800 */
[----:B------:R-:W-:-:S03]  /*28c60*/  IMAD.X R48, R48, 0x1, R3, P6 ;  /* 0x0000000130307824 */ /* 0x000fc600030e0603 */
[----:B------:R1:W-:Y:S01]  /*28c70*/  LDGSTS.E [R37+0xe00], desc[UR8][R38.64], P3 ;  /* 0x00e0000026257fae */ /* 0x0003e20009921848 */
[----:B------:R-:W-:-:S03]  /*28c80*/  IADD3 R55, P6, R55, R244, RZ ;  /* 0x000000f437377210 */ /* 0x000fc60007fde0ff */
[----:B------:R1:W-:Y:S01]  /*28c90*/  STL [R1+0xd10], R48 ;  /* 0x000d103001007387 */ /* 0x0003e20000100800 */
[----:B------:R-:W-:-:S03]  /*28ca0*/  IADD3.X R56, R56, R3, RZ, P6, !PT ;  /* 0x0000000338387210 */ /* 0x000fc600037fe4ff */
[----:B--2---:R-:W2:Y:S04]  /*28cb0*/  LDL.LU R57, [R1+0x3d4] ;  /* 0x0003d40001397983 */ /* 0x004ea80000300800 */
[----:B------:R1:W-:Y:S02]  /*28cc0*/  STL [R1+0xcf4], R55 ;  /* 0x000cf43701007387 */ /* 0x0003e40000100800 */
[----:B-1----:R-:W-:Y:S01]  /*28cd0*/  IMAD.MOV.U32 R38, RZ, RZ, R43 ;  /* 0x000000ffff267224 */ /* 0x002fe200078e002b */
[----:B------:R-:W-:Y:S02]  /*28ce0*/  MOV R39, R48 ;  /* 0x0000003000277202 */ /* 0x000fe40000000f00 */
[----:B------:R-:W-:-:S03]  /*28cf0*/  IADD3 R47, P5, R47, R244, RZ ;  /* 0x000000f42f2f7210 */ /* 0x000fc60007fbe0ff */
[----:B------:R1:W-:Y:S04]  /*28d00*/  LDGSTS.E [R37+0xf00], desc[UR8][R38.64], P3 ;  /* 0x00f0000026257fae */ /* 0x0003e80009921848 */
[----:B------:R4:W-:Y:S01]  /*28d10*/  STL [R1+0xcec], R47 ;  /* 0x000cec2f01007387 */ /* 0x0009e20000100800 */
[----:B------:R-:W-:-:S03]  /*28d20*/  IADD3 R52, P6, R52, R244, RZ ;  /* 0x000000f434347210 */ /* 0x000fc60007fde0ff */
[----:B------:R-:W2:Y:S01]  /*28d30*/  LDL.LU R48, [R1+0x3d8] ;  /* 0x0003d80001307983 */ /* 0x000ea20000300800 */
[----:B------:R-:W-:-:S03]  /*28d40*/  IMAD.X R50, R50, 0x1, R3, P5 ;  /* 0x0000000132327824 */ /* 0x000fc600028e0603 */
[----:B------:R4:W-:Y:S01]  /*28d50*/  STL [R1+0xce8], R56 ;  /* 0x000ce83801007387 */ /* 0x0009e20000100800 */
[----:B-1----:R-:W-:Y:S01]  /*28d60*/  MOV R38, R55 ;  /* 0x0000003700267202 */ /* 0x002fe20000000f00 */
[----:B------:R-:W-:Y:S02]  /*28d70*/  IMAD.MOV.U32 R39, RZ, RZ, R56 ;  /* 0x000000ffff277224 */ /* 0x000fe400078e0038 */
[----:B------:R-:W2:Y:S01]  /*28d80*/  LDL.LU R54, [R1+0x3e4] ;  /* 0x0003e40001367983 */ /* 0x000ea20000300800 */
[----:B------:R-:W-:-:S03]  /*28d90*/  IADD3 R42, P5, R42, R244, RZ ;  /* 0x000000f42a2a7210 */ /* 0x000fc60007fbe0ff */
[----:B------:R-:W2:Y:S04]  /*28da0*/  LDL.LU R43, [R1+0x3ec] ;  /* 0x0003ec00012b7983 */ /* 0x000ea80000300800 */
[----:B------:R-:W2:Y:S04]  /*28db0*/  LDL.LU R55, [R1+0x3e0] ;  /* 0x0003e00001377983 */ /* 0x000ea80000300800 */
[----:B------:R-:W-:Y:S04]  /*28dc0*/  STL [R1+0xce4], R52 ;  /* 0x000ce43401007387 */ /* 0x000fe80000100800 */
[----:B------:R1:W-:Y:S04]  /*28dd0*/  STL [R1+0xce0], R50 ;  /* 0x000ce03201007387 */ /* 0x0003e80000100800 */
[----:B------:R1:W-:Y:S01]  /*28de0*/  LDGSTS.E [R37+0x1c00], desc[UR8][R38.64], P1 ;  /* 0x01c0000026257fae */ /* 0x0003e20008921848 */
[----:B----4-:R-:W-:-:S03]  /*28df0*/  IADD3.X R58, R58, R3, RZ, P6, !PT ;  /* 0x000000033a3a7210 */ /* 0x010fc600037fe4ff */
[----:B------:R-:W-:Y:S01]  /*28e00*/  STL [R1+0xcdc], R42 ;  /* 0x000cdc2a01007387 */ /* 0x000fe20000100800 */
[----:B-1----:R-:W-:-:S03]  /*28e10*/  IMAD.MOV.U32 R38, RZ, RZ, R47 ;  /* 0x000000ffff267224 */ /* 0x002fc600078e002f */
[----:B------:R1:W-:Y:S04]  /*28e20*/  STL [R1+0xcd8], R58 ;  /* 0x000cd83a01007387 */ /* 0x0003e80000100800 */
[----:B------:R-:W4:Y:S01]  /*28e30*/  LDL.LU R47, [R1+0x3e8] ;  /* 0x0003e800012f7983 */ /* 0x000f220000300800 */
[----:B------:R-:W-:Y:S02]  /*28e40*/  MOV R39, R50 ;  /* 0x0000003200277202 */ /* 0x000fe40000000f00 */
[----:B------:R-:W-:Y:S01]  /*28e50*/  SEL R40, R40, RZ, !P0 ;  /* 0x000000ff28287207 */ /* 0x000fe20004000000 */
[----:B------:R-:W4:Y:S01]  /*28e60*/  LDL.LU R56, [R1+0x454] ;  /* 0x0004540001387983 */ /* 0x000f220000300800 */
[----:B------:R-:W-:-:S03]  /*28e70*/  ISETP.GT.AND P6, PT, R36, 0x17, PT ;  /* 0x000000172400780c */ /* 0x000fc60003fc4270 */
[----:B------:R1:W-:Y:S01]  /*28e80*/  LDGSTS.E [R37+0x1d00], desc[UR8][R38.64], P1 ;  /* 0x01d0000026257fae */ /* 0x0003e20008921848 */
[----:B------:R-:W-:Y:S02]  /*28e90*/  ISETP.NE.U32.AND P3, PT, R40, RZ, PT ;  /* 0x000000ff2800720c */ /* 0x000fe40003f65070 */
[----:B------:R-:W-:Y:S01]  /*28ea0*/  SEL R40, RZ, 0x4, !P6 ;  /* 0x00000004ff287807 */ /* 0x000fe20007000000 */
[----:B------:R-:W4:Y:S01]  /*28eb0*/  LDL.LU R50, [R1+0x45c] ;  /* 0x00045c0001327983 */ /* 0x000f220000300800 */
[----:B-1----:R-:W-:Y:S01]  /*28ec0*/  MOV R38, R52 ;  /* 0x0000003400267202 */ /* 0x002fe20000000f00 */
[----:B------:R-:W-:-:S05]  /*28ed0*/  IMAD.MOV.U32 R39, RZ, RZ, R58 ;  /* 0x000000ffff277224 */ /* 0x000fca00078e003a */
[----:B------:R1:W-:Y:S02]  /*28ee0*/  LDGSTS.E [R37+0x1e00], desc[UR8][R38.64], P1 ;  /* 0x01e0000026257fae */ /* 0x0003e40008921848 */
[----:B-1----:R-:W-:Y:S02]  /*28ef0*/  IMAD.MOV.U32 R38, RZ, RZ, R42 ;  /* 0x000000ffff267224 */ /* 0x002fe400078e002a */
[----:B---3--:R-:W-:Y:S01]  /*28f00*/  IMAD.X R51, R51, 0x1, R3, P5 ;  /* 0x0000000133337824 */ /* 0x008fe200028e0603 */
[----:B------:R-:W-:-:S04]  /*28f10*/  IADD3 R53, P5, R53, R244, RZ ;  /* 0x000000f435357210 */ /* 0x000fc80007fbe0ff */
[----:B------:R1:W-:Y:S01]  /*28f20*/  STL [R1+0xc70], R51 ;  /* 0x000c703301007387 */ /* 0x0003e20000100800 */
[----:B------:R-:W-:Y:S02]  /*28f30*/  MOV R39, R51 ;  /* 0x0000003300277202 */ /* 0x000fe40000000f00 */
[----:B------:R-:W-:Y:S01]  /*28f40*/  IADD3 R46, P6, R46, R244, RZ ;  /* 0x000000f42e2e7210 */ /* 0x000fe20007fde0ff */
[----:B------:R-:W3:Y:S04]  /*28f50*/  LDL.LU R58, [R1+0x450] ;  /* 0x00045000013a7983 */ /* 0x000ee80000300800 */
[----:B------:R-:W-:Y:S04]  /*28f60*/  STL [R1+0xcd4], R53 ;  /* 0x000cd43501007387 */ /* 0x000fe80000100800 */
[----:B------:R-:W-:Y:S01]  /*28f70*/  STL [R1+0x3dc], R46 ;  /* 0x0003dc2e01007387 */ /* 0x000fe20000100800 */
[----:B--2---:R-:W-:-:S03]  /*28f80*/  IADD3.X R57, R57, R3, RZ, P5, !PT ;  /* 0x0000000339397210 */ /* 0x004fc60002ffe4ff */
[----:B------:R-:W2:Y:S04]  /*28f90*/  LDL.LU R52, [R1+0x458] ;  /* 0x0004580001347983 */ /* 0x000ea80000300800 */
[----:B------:R1:W-:Y:S04]  /*28fa0*/  STL [R1+0x3d4], R57 ;  /* 0x0003d43901007387 */ /* 0x0003e80000100800 */
[----:B------:R1:W-:Y:S04]  /*28fb0*/  LDGSTS.E [R37+0x1f00], desc[UR8][R38.64], P1 ;  /* 0x01f0000026257fae */ /* 0x0003e80008921848 */
[----:B-1----:R-:W2:Y:S04]  /*28fc0*/  LDL.LU R51, [R1+0x464] ;  /* 0x0004640001337983 */ /* 0x002ea80000300800 */
[----:B------:R-:W2:Y:S01]  /*28fd0*/  LDL.LU R42, [R1+0x46c] ;  /* 0x00046c00012a7983 */ /* 0x000ea20000300800 */
[----:B------:R-:W-:Y:S01]  /*28fe0*/  IMAD.X R48, R48, 0x1, R3, P6 ;  /* 0x0000000130307824 */ /* 0x000fe200030e0603 */
[----:B------:R-:W-:Y:S01]  /*28ff0*/  MOV R38, R53 ;  /* 0x0000003500267202 */ /* 0x000fe20000000f00 */
[----:B------:R-:W-:-:S02]  /*29000*/  IMAD.MOV.U32 R39, RZ, RZ, R57 ;  /* 0x000000ffff277224 */ /* 0x000fc400078e0039 */
[----:B------:R-:W2:Y:S01]  /*29010*/  LDL.LU R57, [R1+0x460] ;  /* 0x0004600001397983 */ /* 0x000ea20000300800 */
[----:B------:R-:W-:-:S03]  /*29020*/  IADD3 R54, P5, R54, R244, RZ ;  /* 0x000000f436367210 */ /* 0x000fc60007fbe0ff */
[----:B------:R1:W-:Y:S01]  /*29030*/  LDGSTS.E [R37+0x2c00], desc[UR8][R38.64], P4 ;  /* 0x02c0000026257fae */ /* 0x0003e2000a121848 */
[----:B------:R-:W-:-:S03]  /*29040*/  IADD3 R43, P6, R43, R244, RZ ;  /* 0x000000f42b2b7210 */ /* 0x000fc60007fde0ff */
[----:B------:R-:W-:Y:S01]  /*29050*/  STL [R1+0x3e4], R54 ;  /* 0x0003e43601007387 */ /* 0x000fe20000100800 */
[----:B------:R-:W-:-:S03]  /*29060*/  IADD3.X R55, R55, R3, RZ, P5, !PT ;  /* 0x0000000337377210 */ /* 0x000fc60002ffe4ff */
[----:B------:R1:W-:Y:S02]  /*29070*/  STL [R1+0x3d8], R48 ;  /* 0x0003d83001007387 */ /* 0x0003e40000100800 */
[----:B-1----:R-:W-:Y:S01]  /*29080*/  IMAD.MOV.U32 R38, RZ, RZ, R46 ;  /* 0x000000ffff267224 */ /* 0x002fe200078e002e */
[----:B------:R-:W-:Y:S01]  /*29090*/  MOV R39, R48 ;  /* 0x0000003000277202 */ /* 0x000fe20000000f00 */
[----:B------:R-:W-:Y:S04]  /*290a0*/  STL [R1+0x3ec], R43 ;  /* 0x0003ec2b01007387 */ /* 0x000fe80000100800 */
[----:B------:R1:W-:Y:S04]  /*290b0*/  STL [R1+0x3e0], R55 ;  /* 0x0003e03701007387 */ /* 0x0003e80000100800 */
[----:B------:R-:W2:Y:S04]  /*290c0*/  LDL.LU R48, [R1+0x468] ;  /* 0x0004680001307983 */ /* 0x000ea80000300800 */
[----:B------:R-:W2:Y:S04]  /*290d0*/  LDL.LU R53, [R1+0x4d4] ;  /* 0x0004d40001357983 */ /* 0x000ea80000300800 */
[----:B------:R-:W2:Y:S04]  /*290e0*/  LDL.LU R46, [R1+0x4dc] ;  /* 0x0004dc00012e7983 */ /* 0x000ea80000300800 */
[----:B------:R1:W-:Y:S01]  /*290f0*/  LDGSTS.E [R37+0x2d00], desc[UR8][R38.64], P4 ;  /* 0x02d0000026257fae */ /* 0x0003e2000a121848 */
[----:B----4-:R-:W-:-:S05]  /*29100*/  IMAD.X R47, R47, 0x1, R3, P6 ;  /* 0x000000012f2f7824 */ /* 0x010fca00030e0603 */
[----:B------:R4:W-:Y:S01]  /*29110*/  STL [R1+0x3e8], R47 ;  /* 0x0003e82f01007387 */ /* 0x0009e20000100800 */
[----:B-1----:R-:W-:-:S03]  /*29120*/  IMAD.MOV.U32 R39, RZ, RZ, R55 ;  /* 0x000000ffff277224 */ /* 0x002fc600078e0037 */
[----:B------:R-:W2:Y:S01]  /*29130*/  LDL.LU R55, [R1+0x4d0] ;  /* 0x0004d00001377983 */ /* 0x000ea20000300800 */
[----:B------:R-:W-:Y:S02]  /*29140*/  SEL R40, R40, RZ, !P0 ;  /* 0x000000ff28287207 */ /* 0x000fe40004000000 */
[----:B------:R-:W-:Y:S02]  /*29150*/  ISETP.GT.AND P5, PT, R36, 0x1b, PT ;  /* 0x0000001b2400780c */ /* 0x000fe40003fa4270 */
[----:B------:R-:W-:Y:S02]  /*29160*/  MOV R38, R54 ;  /* 0x0000003600267202 */ /* 0x000fe40000000f00 */
[----:B------:R-:W-:Y:S02]  /*29170*/  ISETP.NE.U32.AND P1, PT, R40, RZ, PT ;  /* 0x000000ff2800720c */ /* 0x000fe40003f25070 */
[----:B------:R-:W-:Y:S01]  /*29180*/  IADD3 R56, P6, R56, R244, RZ ;  /* 0x000000f438387210 */ /* 0x000fe20007fde0ff */
[----:B------:R1:W-:Y:S01]  /*29190*/  LDGSTS.E [R37+0x2e00], desc[UR8][R38.64], P4 ;  /* 0x02e0000026257fae */ /* 0x0003e2000a121848 */
[----:B------:R-:W-:-:S02]  /*291a0*/  SEL R40, RZ, 0x4, !P5 ;  /* 0x00000004ff287807 */ /* 0x000fc40006800000 */
[----:B------:R-:W-:Y:S01]  /*291b0*/  IADD3 R50, P5, R50, R244, RZ ;  /* 0x000000f432327210 */ /* 0x000fe20007fbe0ff */
[----:B------:R-:W-:Y:S04]  /*291c0*/  STL [R1+0x454], R56 ;  /* 0x0004543801007387 */ /* 0x000fe80000100800 */
[----:B------:R-:W-:Y:S01]  /*291d0*/  STL [R1+0x45c], R50 ;  /* 0x00045c3201007387 */ /* 0x000fe20000100800 */
[----:B-1----:R-:W-:Y:S01]  /*291e0*/  IMAD.MOV.U32 R38, RZ, RZ, R43 ;  /* 0x000000ffff267224 */ /* 0x002fe200078e002b */
[----:B------:R-:W-:Y:S02]  /*291f0*/  MOV R39, R47 ;  /* 0x0000002f00277202 */ /* 0x000fe40000000f00 */
[----:B----4-:R-:W4:Y:S04]  /*29200*/  LDL.LU R47, [R1+0x4d8] ;  /* 0x0004d800012f7983 */ /* 0x010f280000300800 */
[----:B------:R1:W-:Y:S01]  /*29210*/  LDGSTS.E [R37+0x2f00], desc[UR8][R38.64], P4 ;  /* 0x02f0000026257fae */ /* 0x0003e2000a121848 */
[----:B------:R-:W-:-:S02]  /*29220*/  SEL R40, R40, RZ, !P0 ;  /* 0x000000ff28287207 */ /* 0x000fc40004000000 */
[----:B-1----:R-:W-:Y:S02]  /*29230*/  MOV R38, R56 ;  /* 0x0000003800267202 */ /* 0x002fe40000000f00 */
[----:B------:R-:W-:Y:S02]  /*29240*/  ISETP.NE.U32.AND P4, PT, R40, RZ, PT ;  /* 0x000000ff2800720c */ /* 0x000fe40003f85070 */
[----:B---3--:R-:W-:-:S05]  /*29250*/  IADD3.X R58, R58, R3, RZ, P6, !PT ;  /* 0x000000033a3a7210 */ /* 0x008fca00037fe4ff */
[----:B------:R1:W-:Y:S01]  /*29260*/  STL [R1+0x450], R58 ;  /* 0x0004503a01007387 */ /* 0x0003e20000100800 */
[----:B------:R-:W-:-:S03]  /*29270*/  IMAD.MOV.U32 R39, RZ, RZ, R58 ;  /* 0x000000ffff277224 */ /* 0x000fc600078e003a */
[----:B------:R-:W3:Y:S01]  /*29280*/  LDL.LU R54, [R1+0x4e4] ;  /* 0x0004e40001367983 */ /* 0x000ee20000300800 */
[----:B--2---:R-:W-:-:S03]  /*29290*/  IMAD.X R52, R52, 0x1, R3, P5 ;  /* 0x0000000134347824 */ /* 0x004fc600028e0603 */
[----:B------:R-:W2:Y:S04]  /*292a0*/  LDL.LU R43, [R1+0x4ec] ;  /* 0x0004ec00012b7983 */ /* 0x000ea80000300800 */
[----:B-1----:R-:W2:Y:S04]  /*292b0*/  LDL.LU R58, [R1+0x4e0] ;  /* 0x0004e000013a7983 */ /* 0x002ea80000300800 */
[----:B------:R1:W-:Y:S01]  /*292c0*/  LDGSTS.E [R37+0x3c00], desc[UR8][R38.64], P2 ;  /* 0x03c0000026257fae */ /* 0x0003e20009121848 */
[-C--:B------:R-:W-:Y:S02]  /*292d0*/  IADD3 R51, P6, R51, R244.reuse, RZ ;  /* 0x000000f433337210 */ /* 0x080fe40007fde0ff */
[----:B------:R-:W-:-:S03]  /*292e0*/  IADD3 R42, P5, R42, R244, RZ ;  /* 0x000000f42a2a7210 */ /* 0x000fc60007fbe0ff */
[----:B------:R-:W-:Y:S01]  /*292f0*/  STL [R1+0x464], R51 ;  /* 0x0004643301007387 */ /* 0x000fe20000100800 */
[----:B-1----:R-:W-:Y:S01]  /*29300*/  IMAD.MOV.U32 R38, RZ, RZ, R50 ;  /* 0x000000ffff267224 */ /* 0x002fe200078e0032 */
[----:B------:R-:W-:Y:S02]  /*29310*/  IADD3.X R57, R57, R3, RZ, P6, !PT ;  /* 0x0000000339397210 */ /* 0x000fe400037fe4ff */
[----:B------:R1:W-:Y:S01]  /*29320*/  STL [R1+0x458], R52 ;  /* 0x0004583401007387 */ /* 0x0003e20000100800 */
[----:B------:R-:W-:Y:S02]  /*29330*/  ISETP.GT.AND P6, PT, R36, 0x1f, PT ;  /* 0x0000001f2400780c */ /* 0x000fe40003fc4270 */
[----:B------:R-:W-:Y:S01]  /*29340*/  MOV R39, R52 ;  /* 0x0000003400277202 */ /* 0x000fe20000000f00 */
[----:B------:R-:W-:Y:S01]  /*29350*/  STL [R1+0x46c], R42 ;  /* 0x00046c2a01007387 */ /* 0x000fe20000100800 */
[----:B------:R-:W-:-:S03]  /*29360*/  SEL R40, RZ, 0x4, !P6 ;  /* 0x00000004ff287807 */ /* 0x000fc60007000000 */
[----:B------:R1:W-:Y:S04]  /*29370*/  STL [R1+0x460], R57 ;  /* 0x0004603901007387 */ /* 0x0003e80000100800 */
[----:B-1----:R-:W2:Y:S04]  /*29380*/  LDL.LU R52, [R1+0x4e8] ;  /* 0x0004e80001347983 */ /* 0x002ea80000300800 */
[----:B------:R-:W2:Y:S04]  /*29390*/  LDL.LU R50, [R1+0x554] ;  /* 0x0005540001327983 */ /* 0x000ea80000300800 */
[----:B------:R1:W-:Y:S04]  /*293a0*/  LDGSTS.E [R37+0x3d00], desc[UR8][R38.64], P2 ;  /* 0x03d0000026257fae */ /* 0x0003e80009121848 */
[----:B------:R-:W2:Y:S01]  /*293b0*/  LDL.LU R56, [R1+0x55c] ;  /* 0x00055c0001387983 */ /* 0x000ea20000300800 */
[----:B------:R-:W-:Y:S01]  /*293c0*/  IMAD.X R48, R48, 0x1, R3, P5 ;  /* 0x0000000130307824 */ /* 0x000fe200028e0603 */
[----:B------:R-:W-:-:S04]  /*293d0*/  IADD3 R53, P5, R53, R244, RZ ;  /* 0x000000f435357210 */ /* 0x000fc80007fbe0ff */
[----:B------:R1:W-:Y:S02]  /*293e0*/  STL [R1+0x468], R48 ;  /* 0x0004683001007387 */ /* 0x0003e40000100800 */
[----:B-1----:R-:W-:Y:S01]  /*293f0*/  MOV R38, R51 ;  /* 0x0000003300267202 */ /* 0x002fe20000000f00 */
[----:B------:R-:W-:Y:S01]  /*29400*/  IMAD.MOV.U32 R39, RZ, RZ, R57 ;  /* 0x000000ffff277224 */ /* 0x000fe200078e0039 */
[----:B------:R-:W-:Y:S01]  /*29410*/  IADD3 R46, P6, R46, R244, RZ ;  /* 0x000000f42e2e7210 */ /* 0x000fe20007fde0ff */
[----:B------:R-:W2:Y:S04]  /*29420*/  LDL.LU R51, [R1+0x550] ;  /* 0x0005500001337983 */ /* 0x000ea80000300800 */
[----:B------:R-:W-:Y:S04]  /*29430*/  STL [R1+0x4d4], R53 ;  /* 0x0004d43501007387 */ /* 0x000fe80000100800 */
[----:B------:R-:W-:Y:S04]  /*29440*/  STL [R1+0x4dc], R46 ;  /* 0x0004dc2e01007387 */ /* 0x000fe80000100800 */
[----:B------:R1:W-:Y:S04]  /*29450*/  LDGSTS.E [R37+0x3e00], desc[UR8][R38.64], P2 ;  /* 0x03e0000026257fae */ /* 0x0003e80009121848 */
[----:B------:R-:W2:Y:S01]  /*29460*/  LDL.LU R57, [R1+0x558] ;  /* 0x0005580001397983 */ /* 0x000ea20000300800 */
[----:B------:R-:W-:-:S05]  /*29470*/  IADD3.X R55, R55, R3, RZ, P5, !PT ;  /* 0x0000000337377210 */ /* 0x000fca0002ffe4ff */
[----:B------:R4:W-:Y:S01]  /*29480*/  STL [R1+0x4d0], R55 ;  /* 0x0004d03701007387 */ /* 0x0009e20000100800 */
[----:B-1----:R-:W-:-:S03]  /*29490*/  IMAD.MOV.U32 R38, RZ, RZ, R42 ;  /* 0x000000ffff267224 */ /* 0x002fc600078e002a */
[----:B------:R-:W2:Y:S01]  /*294a0*/  LDL.LU R42, [R1+0x564] ;  /* 0x00056400012a7983 */ /* 0x000ea20000300800 */
[----:B------:R-:W-:-:S03]  /*294b0*/  MOV R39, R48 ;  /* 0x0000003000277202 */ /* 0x000fc60000000f00 */
[----:B------:R-:W2:Y:S04]  /*294c0*/  LDL.LU R48, [R1+0x56c] ;  /* 0x00056c0001307983 */ /* 0x000ea80000300800 */
[----:B------:R1:W-:Y:S01]  /*294d0*/  LDGSTS.E [R37+0x3f00], desc[UR8][R38.64], P2 ;  /* 0x03f0000026257fae */ /* 0x0003e20009121848 */
[----:B----4-:R-:W-:Y:S01]  /*294e0*/  IMAD.X R47, R47, 0x1, R3, P6 ;  /* 0x000000012f2f7824 */ /* 0x010fe200030e0603 */
[----:B-1----:R-:W-:Y:S01]  /*294f0*/  MOV R38, R53 ;  /* 0x0000003500267202 */ /* 0x002fe20000000f00 */
[----:B------:R-:W-:Y:S02]  /*29500*/  IMAD.MOV.U32 R39, RZ, RZ, R55 ;  /* 0x000000ffff277224 */ /* 0x000fe400078e0037 */
[----:B------:R-:W4:Y:S04]  /*29510*/  LDL.LU R55, [R1+0x560] ;  /* 0x0005600001377983 */ /* 0x000f280000300800 */
[----:B------:R1:W-:Y:S01]  /*29520*/  LDGSTS.E [R37+0x4c00], desc[UR8][R38.64], P3 ;  /* 0x04c0000026257fae */ /* 0x0003e20009921848 */
[----:B------:R-:W-:Y:S01]  /*29530*/  SEL R40, R40, RZ, !P0 ;  /* 0x000000ff28287207 */ /* 0x000fe20004000000 */
[----:B-1----:R-:W-:Y:S01]  /*29540*/  IMAD.MOV.U32 R38, RZ, RZ, R46 ;  /* 0x000000ffff267224 */ /* 0x002fe200078e002e */
[----:B------:R-:W-:-:S02]  /*29550*/  MOV R39, R47 ;  /* 0x0000002f00277202 */ /* 0x000fc40000000f00 */
[----:B------:R-:W-:-:S03]  /*29560*/  ISETP.NE.U32.AND P2, PT, R40, RZ, PT ;  /* 0x000000ff2800720c */ /* 0x000fc60003f45070 */
[----:B------:R1:W-:Y:S01]  /*29570*/  LDGSTS.E [R37+0x4d00], desc[UR8][R38.64], P3 ;  /* 0x04d0000026257fae */ /* 0x0003e20009921848 */
[-C--:B---3--:R-:W-:Y:S02]  /*29580*/  IADD3 R54, P5, R54, R244.reuse, RZ ;  /* 0x000000f436367210 */ /* 0x088fe40007fbe0ff */
[----:B--2---:R-:W-:-:S03]  /*29590*/  IADD3 R43, P6, R43, R244, RZ ;  /* 0x000000f42b2b7210 */ /* 0x004fc60007fde0ff */
[----:B------:R-:W-:Y:S01]  /*295a0*/  STL [R1+0x4e4], R54 ;  /* 0x0004e43601007387 */ /* 0x000fe20000100800 */
[----:B------:R-:W-:-:S03]  /*295b0*/  IADD3.X R58, R58, R3, RZ, P5, !PT ;  /* 0x000000033a3a7210 */ /* 0x000fc60002ffe4ff */
[----:B------:R2:W-:Y:S01]  /*295c0*/  STL [R1+0x4d8], R47 ;  /* 0x0004d82f01007387 */ /* 0x0005e20000100800 */
[----:B------:R-:W-:-:S03]  /*295d0*/  ISETP.GT.AND P5, PT, R36, 0x23, PT ;  /* 0x000000232400780c */ /* 0x000fc60003fa4270 */
[----:B------:R-:W-:Y:S01]  /*295e0*/  STL [R1+0x4ec], R43 ;  /* 0x0004ec2b01007387 */ /* 0x000fe20000100800 */
[----:B-1----:R-:W-:Y:S01]  /*295f0*/  MOV R38, R54 ;  /* 0x0000003600267202 */ /* 0x002fe20000000f00 */
[----:B------:R-:W-:Y:S02]  /*29600*/  IMAD.MOV.U32 R39, RZ, RZ, R58 ;  /* 0x000000ffff277224 */ /* 0x000fe400078e003a */
[----:B------:R-:W-:Y:S04]  /*29610*/  STL [R1+0x4e0], R58 ;  /* 0x0004e03a01007387 */ /* 0x000fe80000100800 */
[----:B------:R-:W3:Y:S01]  /*29620*/  LDL.LU R53, [R1+0x568] ;  /* 0x0005680001357983 */ /* 0x000ee20000300800 */
[----:B------:R-:W-:-:S03]  /*29630*/  SEL R40, RZ, 0x4, !P5 ;  /* 0x00000004ff287807 */ /* 0x000fc60006800000 */
[----:B------:R-:W3:Y:S04]  /*29640*/  LDL.LU R46, [R1+0x5d4] ;  /* 0x0005d400012e7983 */ /* 0x000ee80000300800 */
[----:B--2---:R-:W2:Y:S04]  /*29650*/  LDL.LU R47, [R1+0x5dc] ;  /* 0x0005dc00012f7983 */ /* 0x004ea80000300800 */
[----:B------:R1:W-:Y:S01]  /*29660*/  LDGSTS.E [R37+0x4e00], desc[UR8][R38.64], P3 ;  /* 0x04e0000026257fae */ /* 0x0003e20009921848 */
[----:B------:R-:W-:Y:S01]  /*29670*/  IMAD.X R52, R52, 0x1, R3, P6 ;  /* 0x0000000134347824 */ /* 0x000fe200030e0603 */
[----:B------:R-:W-:-:S04]  /*29680*/  IADD3 R50, P6, R50, R244, RZ ;  /* 0x000000f432327210 */ /* 0x000fc80007fde0ff */
[----:B------:R1:W-:Y:S02]  /*29690*/  STL [R1+0x4e8], R52 ;  /* 0x0004e83401007387 */ /* 0x0003e40000100800 */
[----:B-1----:R-:W-:Y:S01]  /*296a0*/  IMAD.MOV.U32 R38, RZ, RZ, R43 ;  /* 0x000000ffff267224 */ /* 0x002fe200078e002b */
[----:B------:R-:W-:Y:S01]  /*296b0*/  MOV R39, R52 ;  /* 0x0000003400277202 */ /* 0x000fe20000000f00 */
[----:B------:R-:W2:Y:S01]  /*296c0*/  LDL.LU R54, [R1+0x5d0] ;  /* 0x0005d00001367983 */ /* 0x000ea20000300800 */
[----:B------:R-:W-:-:S03]  /*296d0*/  IADD3 R56, P5, R56, R244, RZ ;  /* 0x000000f438387210 */ /* 0x000fc60007fbe0ff */
[----:B------:R1:W-:Y:S04]  /*296e0*/  STL [R1+0x554], R50 ;  /* 0x0005543201007387 */ /* 0x0003e80000100800 */
[----:B------:R-:W-:Y:S04]  /*296f0*/  STL [R1+0x55c], R56 ;  /* 0x00055c3801007387 */ /* 0x000fe80000100800 */
[----:B------:R-:W2:Y:S01]  /*29700*/  LDL.LU R52, [R1+0x5d8] ;  /* 0x0005d80001347983 */ /* 0x000ea20000300800 */
[----:B------:R-:W-:-:S03]  /*29710*/  IADD3.X R51, R51, R3, RZ, P6, !PT ;  /* 0x0000000333337210 */ /* 0x000fc600037fe4ff */
[----:B------:R1:W-:Y:S04]  /*29720*/  LDGSTS.E [R37+0x4f00], desc[UR8][R38.64], P3 ;  /* 0x04f0000026257fae */ /* 0x0003e80009921848 */
[----:B------:R1:W-:Y:S04]  /*29730*/  STL [R1+0x550], R51 ;  /* 0x0005503301007387 */ /* 0x0003e80000100800 */
[----:B------:R-:W2:Y:S01]  /*29740*/  LDL.LU R43, [R1+0x5e4] ;  /* 0x0005e400012b7983 */ /* 0x000ea20000300800 */
[----:B-1----:R-:W-:Y:S01]  /*29750*/  MOV R38, R50 ;  /* 0x0000003200267202 */ /* 0x002fe20000000f00 */
[----:B------:R-:W-:-:S02]  /*29760*/  IMAD.X R57, R57, 0x1, R3, P5 ;  /* 0x0000000139397824 */ /* 0x000fc400028e0603 */
[----:B------:R-:W2:Y:S01]  /*29770*/  LDL.LU R50, [R1+0x5e0] ;  /* 0x0005e00001327983 */ /* 0x000ea20000300800 */
[----:B------:R-:W-:Y:S01]  /*29780*/  IMAD.MOV.U32 R39, RZ, RZ, R51 ;  /* 0x000000ffff277224 */ /* 0x000fe200078e0033 */
[----:B------:R-:W-:-:S04]  /*29790*/  SEL R40, R40, RZ, !P0 ;  /* 0x000000ff28287207 */ /* 0x000fc80004000000 */
[----:B------:R1:W-:Y:S01]  /*297a0*/  LDGSTS.E [R37+0x5c00], desc[UR8][R38.64], P1 ;  /* 0x05c0000026257fae */ /* 0x0003e20008921848 */
[----:B------:R-:W-:-:S05]  /*297b0*/  IADD3 R42, P6, R42, R244, RZ ;  /* 0x000000f42a2a7210 */ /* 0x000fca0007fde0ff */
[----:B------:R-:W-:Y:S04]  /*297c0*/  STL [R1+0x564], R42 ;  /* 0x0005642a01007387 */ /* 0x000fe80000100800 */
[----:B------:R2:W-:Y:S04]  /*297d0*/  STL [R1+0x558], R57 ;  /* 0x0005583901007387 */ /* 0x0005e80000100800 */
[----:B------:R-:W2:Y:S01]  /*297e0*/  LDL.LU R51, [R1+0x5ec] ;  /* 0x0005ec0001337983 */ /* 0x000ea20000300800 */
[----:B------:R-:W-:-:S05]  /*297f0*/  IADD3 R48, P5, R48, R244, RZ ;  /* 0x000000f430307210 */ /* 0x000fca0007fbe0ff */
[----:B------:R-:W-:Y:S01]  /*29800*/  STL [R1+0x56c], R48 ;  /* 0x00056c3001007387 */ /* 0x000fe20000100800 */
[----:B----4-:R-:W-:Y:S01]  /*29810*/  IADD3.X R55, R55, R3, RZ, P6, !PT ;  /* 0x0000000337377210 */ /* 0x010fe200037fe4ff */
[----:B-1----:R-:W-:-:S04]  /*29820*/  IMAD.MOV.U32 R38, RZ, RZ, R56 ;  /* 0x000000ffff267224 */ /* 0x002fc800078e0038 */
[----:B------:R1:W-:Y:S01]  /*29830*/  STL [R1+0x560], R55 ;  /* 0x0005603701007387 */ /* 0x0003e20000100800 */
[----:B------:R-:W-:-:S03]  /*29840*/  MOV R39, R57 ;  /* 0x0000003900277202 */ /* 0x000fc60000000f00 */
[----:B------:R-:W4:Y:S01]  /*29850*/  LDL.LU R58, [R1+0x5e8] ;  /* 0x0005e800013a7983 */ /* 0x000f220000300800 */
[----:B------:R-:W-:Y:S02]  /*29860*/  ISETP.GT.AND P6, PT, R36, 0x27, PT ;  /* 0x000000272400780c */ /* 0x000fe40003fc4270 */
[----:B------:R-:W-:Y:S01]  /*29870*/  ISETP.NE.U32.AND P3, PT, R40, RZ, PT ;  /* 0x000000ff2800720c */ /* 0x000fe20003f65070 */
[----:B------:R-:W4:Y:S01]  /*29880*/  LDL.LU R56, [R1+0x654] ;  /* 0x0006540001387983 */ /* 0x000f220000300800 */
[----:B------:R-:W-:-:S03]  /*29890*/  SEL R40, RZ, 0x4, !P6 ;  /* 0x00000004ff287807 */ /* 0x000fc60007000000 */
[----:B------:R1:W-:Y:S02]  /*298a0*/  LDGSTS.E [R37+0x5d00], desc[UR8][R38.64], P1 ;  /* 0x05d0000026257fae */ /* 0x0003e40008921848 */
[----:B-1----:R-:W-:Y:S01]  /*298b0*/  MOV R38, R42 ;  /* 0x0000002a00267202 */ /* 0x002fe20000000f00 */
[----:B------:R-:W-:-:S05]  /*298c0*/  IMAD.MOV.U32 R39, RZ, RZ, R55 ;  /* 0x000000ffff277224 */ /* 0x000fca00078e0037 */
[----:B------:R1:W-:Y:S02]  /*298d0*/  LDGSTS.E [R37+0x5e00], desc[UR8][R38.64], P1 ;  /* 0x05e0000026257fae */ /* 0x0003e40008921848 */
[----:B-1----:R-:W-:Y:S02]  /*298e0*/  IMAD.MOV.U32 R38, RZ, RZ, R48 ;  /* 0x000000ffff267224 */ /* 0x002fe400078e0030 */
[----:B---3--:R-:W-:Y:S01]  /*298f0*/  IMAD.X R53, R53, 0x1, R3, P5 ;  /* 0x0000000135357824 */ /* 0x008fe200028e0603 */
[----:B------:R-:W-:-:S04]  /*29900*/  IADD3 R46, P5, R46, R244, RZ ;  /* 0x000000f42e2e7210 */ /* 0x000fc80007fbe0ff */
[----:B------:R1:W-:Y:S01]  /*29910*/  STL [R1+0x568], R53 ;  /* 0x0005683501007387 */ /* 0x0003e20000100800 */
[----:B--2---:R-:W-:-:S03]  /*29920*/  IADD3 R47, P6, R47, R244, RZ ;  /* 0x000000f42f2f7210 */ /* 0x004fc60007fde0ff */
[----:B------:R-:W2:Y:S04]  /*29930*/  LDL.LU R57, [R1+0x650] ;  /* 0x0006500001397983 */ /* 0x000ea80000300800 */
[----:B------:R-:W-:Y:S01]  /*29940*/  STL [R1+0x5d4], R46 ;  /* 0x0005d42e01007387 */ /* 0x000fe20000100800 */
[----:B------:R-:W-:-:S03]  /*29950*/  MOV R39, R53 ;  /* 0x0000003500277202 */ /* 0x000fc60000000f00 */
[----:B------:R-:W3:Y:S04]  /*29960*/  LDL.LU R42, [R1+0x65c] ;  /* 0x00065c00012a7983 */ /* 0x000ee80000300800 */
[----:B------:R-:W-:Y:S04]  /*29970*/  STL [R1+0x5dc], R47 ;  /* 0x0005dc2f01007387 */ /* 0x000fe80000100800 */
[----:B------:R-:W3:Y:S01]  /*29980*/  LDL.LU R55, [R1+0x658] ;  /* 0x0006580001377983 */ /* 0x000ee20000300800 */
[----:B------:R-:W-:-:S03]  /*29990*/  IADD3.X R54, R54, R3, RZ, P5, !PT ;  /* 0x0000000336367210 */ /* 0x000fc60002ffe4ff */
[----:B------:R1:W-:Y:S04]  /*299a0*/  LDGSTS.E [R37+0x5f00], desc[UR8][R38.64], P1 ;  /* 0x05f0000026257fae */ /* 0x0003e80008921848 */
[----:B------:R1:W-:Y:S04]  /*299b0*/  STL [R1+0x5d0], R54 ;  /* 0x0005d03601007387 */ /* 0x0003e80000100800 */
[----:B-1----:R-:W3:Y:S01]  /*299c0*/  LDL.LU R53, [R1+0x664] ;  /* 0x0006640001357983 */ /* 0x002ee20000300800 */
[----:B------:R-:W-:-:S03]  /*299d0*/  IMAD.X R52, R52, 0x1, R3, P6 ;  /* 0x0000000134347824 */ /* 0x000fc600030e0603 */
[----:B------:R-:W3:Y:S01]  /*299e0*/  LDL.LU R48, [R1+0x66c] ;  /* 0x00066c0001307983 */ /* 0x000ee20000300800 */
[----:B------:R-:W-:Y:S01]  /*299f0*/  MOV R38, R46 ;  /* 0x0000002e00267202 */ /* 0x000fe20000000f00 */
[----:B------:R-:W-:Y:S02]  /*29a00*/  IMAD.MOV.U32 R39, RZ, RZ, R54 ;  /* 0x000000ffff277224 */ /* 0x000fe400078e0036 */
[----:B------:R-:W3:Y:S04]  /*29a10*/  LDL.LU R54, [R1+0x660] ;  /* 0x0006600001367983 */ /* 0x000ee80000300800 */
[----:B------:R1:W-:Y:S01]  /*29a20*/  LDGSTS.E [R37+0x6c00], desc[UR8][R38.64], P4 ;  /* 0x06c0000026257fae */ /* 0x0003e2000a121848 */
[----:B------:R-:W-:-:S05]  /*29a30*/  IADD3 R43, P5, R43, R244, RZ ;  /* 0x000000f42b2b7210 */ /* 0x000fca0007fbe0ff */
[----:B------:R-:W-:Y:S01]  /*29a40*/  STL [R1+0x5e4], R43 ;  /* 0x0005e42b01007387 */ /* 0x000fe20000100800 */
[----:B------:R-:W-:-:S03]  /*29a50*/  IADD3.X R50, R50, R3, RZ, P5, !PT ;  /* 0x0000000332327210 */ /* 0x000fc60002ffe4ff */
[----:B------:R4:W-:Y:S01]  /*29a60*/  STL [R1+0x5d8], R52 ;  /* 0x0005d83401007387 */ /* 0x0009e20000100800 */
[----:B-1----:R-:W-:-:S03]  /*29a70*/  MOV R39, R52 ;  /* 0x0000003400277202 */ /* 0x002fc60000000f00 */
[----:B------:R-:W3:Y:S01]  /*29a80*/  LDL.LU R46, [R1+0x6d4] ;  /* 0x0006d400012e7983 */ /* 0x000ee20000300800 */
[----:B------:R-:W-:-:S05]  /*29a90*/  IADD3 R51, P6, R51, R244, RZ ;  /* 0x000000f433337210 */ /* 0x000fca0007fde0ff */
[----:B------:R-:W-:Y:S04]  /*29aa0*/  STL [R1+0x5ec], R51 ;  /* 0x0005ec3301007387 */ /* 0x000fe80000100800 */
[----:B------:R1:W-:Y:S04]  /*29ab0*/  STL [R1+0x5e0], R50 ;  /* 0x0005e03201007387 */ /* 0x0003e80000100800 */
[----:B----4-:R-:W4:Y:S01]  /*29ac0*/  LDL.LU R52, [R1+0x668] ;  /* 0x0006680001347983 */ /* 0x010f220000300800 */
[----:B------:R-:W-:Y:S01]  /*29ad0*/  IMAD.MOV.U32 R38, RZ, RZ, R47 ;  /* 0x000000ffff267224 */ /* 0x000fe200078e002f */
[----:B------:R-:W-:-:S02]  /*29ae0*/  SEL R40, R40, RZ, !P0 ;  /* 0x000000ff28287207 */ /* 0x000fc40004000000 */
[----:B------:R-:W4:Y:S01]  /*29af0*/  LDL.LU R47, [R1+0x6dc] ;  /* 0x0006dc00012f7983 */ /* 0x000f220000300800 */
[----:B------:R-:W-:-:S03]  /*29b00*/  IMAD.X R58, R58, 0x1, R3, P6 ;  /* 0x000000013a3a7824 */ /* 0x000fc600030e0603 */
[----:B------:R1:W-:Y:S01]  /*29b10*/  LDGSTS.E [R37+0x6d00], desc[UR8][R38.64], P4 ;  /* 0x06d0000026257fae */ /* 0x0003e2000a121848 */
[----:B------:R-:W-:-:S03]  /*29b20*/  ISETP.GT.AND P5, PT, R36, 0x2b, PT ;  /* 0x0000002b2400780c */ /* 0x000fc60003fa4270 */
[----:B------:R-:W-:Y:S01]  /*29b30*/  STL [R1+0x5e8], R58 ;  /* 0x0005e83a01007387 */ /* 0x000fe20000100800 */
[----:B------:R-:W-:Y:S02]  /*29b40*/  ISETP.NE.U32.AND P1, PT, R40, RZ, PT ;  /* 0x000000ff2800720c */ /* 0x000fe40003f25070 */
[----:B------:R-:W-:Y:S01]  /*29b50*/  IADD3 R56, P6, R56, R244, RZ ;  /* 0x000000f438387210 */ /* 0x000fe20007fde0ff */
[----:B-1----:R-:W-:Y:S02]  /*29b60*/  IMAD.MOV.U32 R39, RZ, RZ, R50 ;  /* 0x000000ffff277224 */ /* 0x002fe400078e0032 */
[----:B------:R-:W4:Y:S01]  /*29b70*/  LDL.LU R50, [R1+0x6d0] ;  /* 0x0006d00001327983 */ /* 0x000f220000300800 */
[----:B------:R-:W-:Y:S02]  /*29b80*/  MOV R38, R43 ;  /* 0x0000002b00267202 */ /* 0x000fe40000000f00 */
[----:B------:R-:W-:Y:S01]  /*29b90*/  SEL R40, RZ, 0x4, !P5 ;  /* 0x00000004ff287807 */ /* 0x000fe20006800000 */
[----:B------:R-:W-:Y:S04]  /*29ba0*/  STL [R1+0x654], R56 ;  /* 0x0006543801007387 */ /* 0x000fe80000100800 */
[----:B------:R1:W-:Y:S04]  /*29bb0*/  LDGSTS.E [R37+0x6e00], desc[UR8][R38.64], P4 ;  /* 0x06e0000026257fae */ /* 0x0003e8000a121848 */
[----:B------:R-:W4:Y:S01]  /*29bc0*/  LDL.LU R43, [R1+0x6e4] ;  /* 0x0006e400012b7983 */ /* 0x000f220000300800 */
[----:B------:R-:W-:Y:S01]  /*29bd0*/  HMMA.1688.F32.TF32 R236, R228, R62, R124 ;  /* 0x0000003ee4ec723c */ /* 0x000fe2000008107c */
[----:B-1----:R-:W-:Y:S01]  /*29be0*/  IMAD.MOV.U32 R38, RZ, RZ, R51 ;  /* 0x000000ffff267224 */ /* 0x002fe200078e0033 */
[----:B------:R-:W-:-:S05]  /*29bf0*/  MOV R39, R58 ;  /* 0x0000003a00277202 */ /* 0x000fca0000000f00 */
[----:B------:R1:W-:Y:S02]  /*29c00*/  LDGSTS.E [R37+0x6f00], desc[UR8][R38.64], P4 ;  /* 0x06f0000026257fae */ /* 0x0003e4000a121848 */
[----:B-1----:R-:W-:Y:S02]  /*29c10*/  MOV R38, R56 ;  /* 0x0000003800267202 */ /* 0x002fe40000000f00 */
[----:B--2---:R-:W-:Y:S02]  /*29c20*/  IADD3.X R57, R57, R3, RZ, P6, !PT ;  /* 0x0000000339397210 */ /* 0x004fe400037fe4ff */
[----:B---3--:R-:W-:-:S05]  /*29c30*/  IADD3 R42, P5, R42, R244, RZ ;  /* 0x000000f42a2a7210 */ /* 0x008fca0007fbe0ff */
[----:B------:R1:W-:Y:S01]  /*29c40*/  STL [R1+0x65c], R42 ;  /* 0x00065c2a01007387 */ /* 0x0003e20000100800 */
[----:B------:R-:W-:-:S03]  /*29c50*/  IMAD.X R55, R55, 0x1, R3, P5 ;  /* 0x0000000137377824 */ /* 0x000fc600028e0603 */
[----:B------:R-:W2:Y:S01]  /*29c60*/  LDL.LU R51, [R1+0x6d8] ;  /* 0x0006d80001337983 */ /* 0x000ea20000300800 */
[----:B------:R-:W-:-:S03]  /*29c70*/  IMAD.MOV.U32 R39, RZ, RZ, R57 ;  /* 0x000000ffff277224 */ /* 0x000fc600078e0039 */
[----:B------:R3:W-:Y:S04]  /*29c80*/  STL [R1+0x650], R57 ;  /* 0x0006503901007387 */ /* 0x0007e80000100800 */
[----:B------:R-:W2:Y:S01]  /*29c90*/  LDL.LU R61, [R1+0x6ec] ;  /* 0x0006ec00013d7983 */ /* 0x000ea20000300800 */
[----:B------:R-:W-:-:S03]  /*29ca0*/  IADD3 R53, P6, R53, R244, RZ ;  /* 0x000000f435357210 */ /* 0x000fc60007fde0ff */
[----:B------:R1:W-:Y:S01]  /*29cb0*/  LDGSTS.E [R37+0x7c00], desc[UR8][R38.64], P2 ;  /* 0x07c0000026257fae */ /* 0x0003e20009121848 */
[----:B------:R-:W-:-:S03]  /*29cc0*/  IADD3 R48, P5, R48, R244, RZ ;  /* 0x000000f430307210 */ /* 0x000fc60007fbe0ff */
[----:B------:R-:W-:Y:S01]  /*29cd0*/  STL [R1+0x664], R53 ;  /* 0x0006643501007387 */ /* 0x000fe20000100800 */
[----:B------:R-:W-:-:S03]  /*29ce0*/  IADD3.X R54, R54, R3, RZ, P6, !PT ;  /* 0x0000000336367210 */ /* 0x000fc600037fe4ff */
[----:B------:R3:W-:Y:S04]  /*29cf0*/  STL [R1+0x658], R55 ;  /* 0x0006583701007387 */ /* 0x0007e80000100800 */
[----:B------:R-:W2:Y:S01]  /*29d00*/  LDL.LU R63, [R1+0x6e0] ;  /* 0x0006e000013f7983 */ /* 0x000ea20000300800 */
[----:B-1----:R-:W-:-:S03]  /*29d10*/  IMAD.MOV.U32 R38, RZ, RZ, R42 ;  /* 0x000000ffff267224 */ /* 0x002fc600078e002a */
[----:B------:R1:W-:Y:S04]  /*29d20*/  STL [R1+0x66c], R48 ;  /* 0x00066c3001007387 */ /* 0x0003e80000100800 */
[----:B------:R1:W-:Y:S04]  /*29d30*/  STL [R1+0x660], R54 ;  /* 0x0006603601007387 */ /* 0x0003e80000100800 */
[----:B------:R-:W2:Y:S01]  /*29d40*/  LDL.LU R42, [R1+0x754] ;  /* 0x00075400012a7983 */ /* 0x000ea20000300800 */
[----:B------:R-:W-:-:S03]  /*29d50*/  IADD3 R46, P6, R46, R244, RZ ;  /* 0x000000f42e2e7210 */ /* 0x000fc60007fde0ff */
[----:B------:R-:W2:Y:S04]  /*29d60*/  LDL.LU R62, [R1+0x6e8] ;  /* 0x0006e800013e7983 */ /* 0x000ea80000300800 */
[----:B------:R-:W-:Y:S01]  /*29d70*/  STL [R1+0x6d4], R46 ;  /* 0x0006d42e01007387 */ /* 0x000fe20000100800 */
[----:B----4-:R-:W-:-:S05]  /*29d80*/  IMAD.X R52, R52, 0x1, R3, P5 ;  /* 0x0000000134347824 */ /* 0x010fca00028e0603 */
[----:B------:R4:W-:Y:S04]  /*29d90*/  STL [R1+0x668], R52 ;  /* 0x0006683401007387 */ /* 0x0009e80000100800 */
[----:B------:R-:W4:Y:S04]  /*29da0*/  LDL.LU R59, [R1+0x750] ;  /* 0x00075000013b7983 */ /* 0x000f280000300800 */
[----:B---3--:R-:W3:Y:S01]  /*29db0*/  LDL.LU R57, [R1+0x75c] ;  /* 0x00075c0001397983 */ /* 0x008ee20000300800 */
[----:B------:R-:W-:Y:S02]  /*29dc0*/  MOV R39, R55 ;  /* 0x0000003700277202 */ /* 0x000fe40000000f00 */
[----:B------:R-:W-:Y:S01]  /*29dd0*/  IADD3 R47, P5, R47, R244, RZ ;  /* 0x000000f42f2f7210 */ /* 0x000fe20007fbe0ff */
[----:B------:R-:W3:Y:S04]  /*29de0*/  LDL.LU R55, [R1+0x764] ;  /* 0x0007640001377983 */ /* 0x000ee80000300800 */
[----:B------:R1:W-:Y:S01]  /*29df0*/  LDGSTS.E [R37+0x7d00], desc[UR8][R38.64], P2 ;  /* 0x07d0000026257fae */ /* 0x0003e20009121848 */
[----:B------:R-:W-:-:S03]  /*29e00*/  IADD3.X R50, R50, R3, RZ, P6, !PT ;  /* 0x0000000332327210 */ /* 0x000fc600037fe4ff */
[----:B------:R-:W3:Y:S01]  /*29e10*/  LDL.LU R58, [R1+0x758] ;  /* 0x00075800013a7983 */ /* 0x000ee20000300800 */
[----:B-1----:R-:W-:Y:S01]  /*29e20*/  MOV R38, R53 ;  /* 0x0000003500267202 */ /* 0x002fe20000000f00 */
[----:B------:R-:W-:Y:S02]  /*29e30*/  IMAD.MOV.U32 R39, RZ, RZ, R54 ;  /* 0x000000ffff277224 */ /* 0x000fe400078e0036 */
[----:B------:R-:W-:Y:S04]  /*29e40*/  STL [R1+0x6dc], R47 ;  /* 0x0006dc2f01007387 */ /* 0x000fe80000100800 */
[----:B------:R1:W-:Y:S04]  /*29e50*/  LDGSTS.E [R37+0x7e00], desc[UR8][R38.64], P2 ;  /* 0x07e0000026257fae */ /* 0x0003e80009121848 */
[----:B------:R4:W-:Y:S04]  /*29e60*/  STL [R1+0x6d0], R50 ;  /* 0x0006d03201007387 */ /* 0x0009e80000100800 */
[----:B------:R-:W3:Y:S01]  /*29e70*/  LDL.LU R56, [R1+0x760] ;  /* 0x0007600001387983 */ /* 0x000ee20000300800 */
[----:B-1----:R-:W-:Y:S01]  /*29e80*/  IMAD.MOV.U32 R38, RZ, RZ, R48 ;  /* 0x000000ffff267224 */ /* 0x002fe200078e0030 */
[----:B------:R-:W-:-:S02]  /*29e90*/  MOV R39, R52 ;  /* 0x0000003400277202 */ /* 0x000fc40000000f00 */
[----:B------:R-:W3:Y:S04]  /*29ea0*/  LDL.LU R53, [R1+0x76c] ;  /* 0x00076c0001357983 */ /* 0x000ee80000300800 */
[----:B------:R1:W-:Y:S01]  /*29eb0*/  LDGSTS.E [R37+0x7f00], desc[UR8][R38.64], P2 ;  /* 0x07f0000026257fae */ /* 0x0003e20009121848 */
[----:B------:R-:W-:-:S03]  /*29ec0*/  IADD3 R43, P2, R43, R244, RZ ;  /* 0x000000f42b2b7210 */ /* 0x000fc60007f5e0ff */
[----:B------:R-:W3:Y:S04]  /*29ed0*/  LDL.LU R48, [R1+0x7d4] ;  /* 0x0007d40001307983 */ /* 0x000ee80000300800 */
[----:B------:R-:W3:Y:S01]  /*29ee0*/  LDL.LU R54, [R1+0x768] ;  /* 0x0007680001367983 */ /* 0x000ee20000300800 */
[----:B-1----:R-:W-:Y:S01]  /*29ef0*/  MOV R38, R46 ;  /* 0x0000002e00267202 */ /* 0x002fe20000000f00 */
[----:B------:R-:W-:Y:S02]  /*29f00*/  IMAD.MOV.U32 R39, RZ, RZ, R50 ;  /* 0x000000ffff277224 */ /* 0x000fe400078e0032 */
[----:B------:R-:W-:Y:S01]  /*29f10*/  STL [R1+0x6e4], R43 ;  /* 0x0006e42b01007387 */ /* 0x000fe20000100800 */
[----:B------:R-:W-:-:S03]  /*29f20*/  SEL R40, R40, RZ, !P0 ;  /* 0x000000ff28287207 */ /* 0x000fc60004000000 */
[----:B------:R1:W-:Y:S01]  /*29f30*/  LDGSTS.E [R37+0x8c00], desc[UR8][R38.64], P3 ;  /* 0x08c0000026257fae */ /* 0x0003e20009921848 */
[----:B------:R-:W-:Y:S01]  /*29f40*/  ISETP.NE.U32.AND P4, PT, R40, RZ, PT ;  /* 0x000000ff2800720c */ /* 0x000fe20003f85070 */
[----:B-1----:R-:W-:Y:S02]  /*29f50*/  IMAD.MOV.U32 R38, RZ, RZ, R47 ;  /* 0x000000ffff267224 */ /* 0x002fe400078e002f */
[----:B--2---:R-:W-:-:S05]  /*29f60*/  IMAD.X R51, R51, 0x1, R3, P5 ;  /* 0x0000000133337824 */ /* 0x004fca00028e0603 */
[----:B------:R-:W-:Y:S01]  /*29f70*/  MOV R39, R51 ;  /* 0x0000003300277202 */ /* 0x000fe20000000f00 */
[----:B------:R1:W-:Y:S01]  /*29f80*/  STL [R1+0x6d8], R51 ;  /* 0x0006d83301007387 */ /* 0x0003e20000100800 */
[----:B------:R-:W-:-:S03]  /*29f90*/  IADD3 R61, P5, R61, R244, RZ ;  /* 0x000000f43d3d7210 */ /* 0x000fc60007fbe0ff */
[----:B----4-:R-:W2:Y:S04]  /*29fa0*/  LDL.LU R52, [R1+0x7d0] ;  /* 0x0007d00001347983 */ /* 0x010ea80000300800 */
[----:B------:R-:W4:Y:S04]  /*29fb0*/  LDL.LU R50, [R1+0x7dc] ;  /* 0x0007dc0001327983 */ /* 0x000f280000300800 */
[----:B------:R1:W-:Y:S04]  /*29fc0*/  LDGSTS.E [R37+0x8d00], desc[UR8][R38.64], P3 ;  /* 0x08d0000026257fae */ /* 0x0003e80009921848 */
[----:B------:R-:W4:Y:S01]  /*29fd0*/  LDL.LU R46, [R1+0x7e4] ;  /* 0x0007e400012e7983 */ /* 0x000f220000300800 */
[----:B------:R-:W-:-:S03]  /*29fe0*/  IADD3.X R63, R63, R3, RZ, P2, !PT ;  /* 0x000000033f3f7210 */ /* 0x000fc600017fe4ff */
[----:B------:R-:W4:Y:S01]  /*29ff0*/  LDL.LU R40, [R1+0x7ec] ;  /* 0x0007ec0001287983 */ /* 0x000f220000300800 */
[----:B-1----:R-:W-:Y:S01]  /*2a000*/  MOV R38, R43 ;  /* 0x0000002b00267202 */ /* 0x002fe20000000f00 */
[----:B------:R-:W-:Y:S02]  /*2a010*/  IMAD.MOV.U32 R39, RZ, RZ, R63 ;  /* 0x000000ffff277224 */ /* 0x000fe400078e003f */
[----:B------:R-:W4:Y:S01]  /*2a020*/  LDL.LU R51, [R1+0x7d8] ;  /* 0x0007d80001337983 */ /* 0x000f220000300800 */
[----:B------:R-:W-:Y:S01]  /*2a030*/  IADD3 R42, P2, R42, R244, RZ ;  /* 0x000000f42a2a7210 */ /* 0x000fe20007f5e0ff */
[----:B------:R-:W-:Y:S02]  /*2a040*/  IMAD.X R62, R62, 0x1, R3, P5 ;  /* 0x000000013e3e7824 */ /* 0x000fe400028e0603 */
[----:B------:R-:W-:Y:S04]  /*2a050*/  STL [R1+0x6ec], R61 ;  /* 0x0006ec3d01007387 */ /* 0x000fe80000100800 */
[----:B------:R1:W-:Y:S04]  /*2a060*/  LDGSTS.E [R37+0x8e00], desc[UR8][R38.64], P3 ;  /* 0x08e0000026257fae */ /* 0x0003e80009921848 */
[----:B------:R-:W-:Y:S04]  /*2a070*/  STL [R1+0x6e0], R63 ;  /* 0x0006e03f01007387 */ /* 0x000fe80000100800 */
[----:B------:R-:W4:Y:S01]  /*2a080*/  LDL.LU R47, [R1+0x7e0] ;  /* 0x0007e000012f7983 */ /* 0x000f220000300800 */
[----:B-1----:R-:W-:Y:S01]  /*2a090*/  IMAD.MOV.U32 R38, RZ, RZ, R61 ;  /* 0x000000ffff267224 */ /* 0x002fe200078e003d */
[----:B------:R-:W-:-:S02]  /*2a0a0*/  MOV R39, R62 ;  /* 0x0000003e00277202 */ /* 0x000fc40000000f00 */
[----:B------:R-:W4:Y:S04]  /*2a0b0*/  LDL.LU R43, [R1+0x7e8] ;  /* 0x0007e800012b7983 */ /* 0x000f280000300800 */
[----:B------:R1:W-:Y:S04]  /*2a0c0*/  STL [R1+0x754], R42 ;  /* 0x0007542a01007387 */ /* 0x0003e80000100800 */
[----:B------:R-:W-:Y:S04]  /*2a0d0*/  STL [R1+0x6e8], R62 ;  /* 0x0006e83e01007387 */ /* 0x000fe80000100800 */
[----:B------:R1:W-:Y:S01]  /*2a0e0*/  LDGSTS.E [R37+0x8f00], desc[UR8][R38.64], P3 ;  /* 0x08f0000026257fae */ /* 0x0003e20009921848 */
[----:B------:R-:W-:-:S02]  /*2a0f0*/  IADD3.X R59, R59, R3, RZ, P2, !PT ;  /* 0x000000033b3b7210 */ /* 0x000fc400017fe4ff */
[----:B---3--:R-:W-:Y:S02]  /*2a100*/  IADD3 R57, P5, R57, R244, RZ ;  /* 0x000000f439397210 */ /* 0x008fe40007fbe0ff */
[----:B-1----:R-:W-:-:S03]  /*2a110*/  MOV R38, R42 ;  /* 0x0000002a00267202 */ /* 0x002fc60000000f00 */
[----:B------:R-:W-:Y:S04]  /*2a120*/  STL [R1+0x75c], R57 ;  /* 0x00075c3901007387 */ /* 0x000fe80000100800 */
[----:B------:R-:W-:Y:S04]  /*2a130*/  STL [R1+0x750], R59 ;  /* 0x0007503b01007387 */ /* 0x000fe80000100800 */
[----:B------:R-:W3:Y:S01]  /*2a140*/  LDL.LU R42, [R1+0x854] ;  /* 0x00085400012a7983 */ /* 0x000ee20000300800 */
[----:B------:R-:W-:Y:S02]  /*2a150*/  IMAD.MOV.U32 R39, RZ, RZ, R59 ;  /* 0x000000ffff277224 */ /* 0x000fe400078e003b */
[----:B------:R-:W-:Y:S01]  /*2a160*/  IMAD.X R58, R58, 0x1, R3, P5 ;  /* 0x000000013a3a7824 */ /* 0x000fe200028e0603 */
[----:B------:R-:W-:-:S02]  /*2a170*/  IADD3 R55, P2, R55, R244, RZ ;  /* 0x000000f437377210 */ /* 0x000fc40007f5e0ff */
[----:B------:R1:W-:Y:S02]  /*2a180*/  LDGSTS.E [R37+0x9c00], desc[UR8][R38.64], P1 ;  /* 0x09c0000026257fae */ /* 0x0003e40008921848 */
[----:B-1----:R-:W-:Y:S01]  /*2a190*/  IMAD.MOV.U32 R38, RZ, RZ, R57 ;  /* 0x000000ffff267224 */ /* 0x002fe200078e0039 */
[----:B------:R-:W-:Y:S02]  /*2a1a0*/  MOV R39, R58 ;  /* 0x0000003a00277202 */ /* 0x000fe40000000f00 */
[----:B------:R-:W-:-:S03]  /*2a1b0*/  IADD3.X R56, R56, R3, RZ, P2, !PT ;  /* 0x0000000338387210 */ /* 0x000fc600017fe4ff */
[----:B------:R1:W-:Y:S01]  /*2a1c0*/  LDGSTS.E [R37+0x9d00], desc[UR8][R38.64], P1 ;  /* 0x09d0000026257fae */ /* 0x0003e20008921848 */
[-C--:B------:R-:W-:Y:S02]  /*2a1d0*/  IADD3 R53, P3, R53, R244.reuse, RZ ;  /* 0x000000f435357210 */ /* 0x080fe40007f7e0ff */
[----:B-1----:R-:W-:Y:S01]  /*2a1e0*/  MOV R38, R55 ;  /* 0x0000003700267202 */ /* 0x002fe20000000f00 */
[----:B------:R-:W-:Y:S02]  /*2a1f0*/  IMAD.MOV.U32 R39, RZ, RZ, R56 ;  /* 0x000000ffff277224 */ /* 0x000fe400078e0038 */
[----:B------:R-:W-:Y:S01]  /*2a200*/  IMAD.X R54, R54, 0x1, R3, P3 ;  /* 0x0000000136367824 */ /* 0x000fe200018e0603 */
[----:B------:R-:W-:Y:S02]  /*2a210*/  IADD3 R48, P2, R48, R244, RZ ;  /* 0x000000f430307210 */ /* 0x000fe40007f5e0ff */
[----:B------:R1:W-:Y:S04]  /*2a220*/  LDGSTS.E [R37+0x9e00], desc[UR8][R38.64], P1 ;  /* 0x09e0000026257fae */ /* 0x0003e80008921848 */
[----:B------:R-:W-:Y:S01]  /*2a230*/  STL [R1+0x764], R55 ;  /* 0x0007643701007387 */ /* 0x000fe20000100800 */
[----:B-1----:R-:W-:Y:S01]  /*2a240*/  IMAD.MOV.U32 R38, RZ, RZ, R53 ;  /* 0x000000ffff267224 */ /* 0x002fe200078e0035 */
[----:B------:R-:W-:-:S02]  /*2a250*/  MOV R39, R54 ;  /* 0x0000003600277202 */ /* 0x000fc40000000f00 */
[----:B------:R-:W-:Y:S04]  /*2a260*/  STL [R1+0x758], R58 ;  /* 0x0007583a01007387 */ /* 0x000fe80000100800 */
[----:B------:R1:W-:Y:S04]  /*2a270*/  LDGSTS.E [R37+0x9f00], desc[UR8][R38.64], P1 ;  /* 0x09f0000026257fae */ /* 0x0003e80008921848 */
[----:B------:R-:W-:Y:S04]  /*2a280*/  STL [R1+0x76c], R53 ;  /* 0x00076c3501007387 */ /* 0x000fe80000100800 */
[----:B------:R-:W-:Y:S01]  /*2a290*/  STL [R1+0x760], R56 ;  /* 0x0007603801007387 */ /* 0x000fe20000100800 */
[----:B-1----:R-:W-:-:S03]  /*2a2a0*/  IMAD.MOV.U32 R38, RZ, RZ, R48 ;  /* 0x000000ffff267224 */ /* 0x002fc600078e0030 */
[----:B------:R-:W-:Y:S04]  /*2a2b0*/  STL [R1+0x7d4], R48 ;  /* 0x0007d43001007387 */ /* 0x000fe80000100800 */
[----:B------:R1:W-:Y:S01]  /*2a2c0*/  STL [R1+0x768], R54 ;  /* 0x0007683601007387 */ /* 0x0003e20000100800 */
[----:B--2---:R-:W-:Y:S02]  /*2a2d0*/  IADD3.X R52, R52, R3, RZ, P2, !PT ;  /* 0x0000000334347210 */ /* 0x004fe400017fe4ff */
[----:B----4-:R-:W-:Y:S02]  /*2a2e0*/  IADD3 R50, P3, R50, R244, RZ ;  /* 0x000000f432327210 */ /* 0x010fe40007f7e0ff */
[----:B------:R-:W-:-:S03]  /*2a2f0*/  MOV R39, R52 ;  /* 0x0000003400277202 */ /* 0x000fc60000000f00 */
[----:B------:R2:W-:Y:S01]  /*2a300*/  STL [R1+0x7dc], R50 ;  /* 0x0007dc3201007387 */ /* 0x0005e20000100800 */
[----:B------:R-:W-:-:S03]  /*2a310*/  IADD3 R46, P5, R46, R244, RZ ;  /* 0x000000f42e2e7210 */ /* 0x000fc60007fbe0ff */
[----:B-1----:R-:W4:Y:S01]  /*2a320*/  LDL.LU R54, [R1+0x850] ;  /* 0x0008500001367983 */ /* 0x002f220000300800 */
[----:B------:R-:W-:-:S03]  /*2a330*/  IADD3 R40, P1, R40, R244, RZ ;  /* 0x000000f428287210 */ /* 0x000fc60007f3e0ff */
[----:B------:R1:W-:Y:S01]  /*2a340*/  LDGSTS.E [R37+0xac00], desc[UR8][R38.64], P4 ;  /* 0x0ac0000026257fae */ /* 0x0003e2000a121848 */
[----:B------:R-:W-:-:S03]  /*2a350*/  IMAD.X R51, R51, 0x1, R3, P3 ;  /* 0x0000000133337824 */ /* 0x000fc600018e0603 */
[----:B------:R-:W-:Y:S04]  /*2a360*/  STL [R1+0x7d0], R52 ;  /* 0x0007d03401007387 */ /* 0x000fe80000100800 */
[----:B------:R-:W-:Y:S01]  /*2a370*/  STL [R1+0x7e4], R46 ;  /* 0x0007e42e01007387 */ /* 0x000fe20000100800 */
[----:B-1----:R-:W-:Y:S01]  /*2a380*/  MOV R38, R50 ;  /* 0x0000003200267202 */ /* 0x002fe20000000f00 */
[----:B------:R-:W-:Y:S02]  /*2a390*/  IMAD.MOV.U32 R39, RZ, RZ, R51 ;  /* 0x000000ffff277224 */ /* 0x000fe400078e0033 */
[----:B------:R-:W-:Y:S04]  /*2a3a0*/  STL [R1+0x7ec], R40 ;  /* 0x0007ec2801007387 */ /* 0x000fe80000100800 */
[----:B------:R-:W-:Y:S04]  /*2a3b0*/  STL [R1+0x7d8], R51 ;  /* 0x0007d83301007387 */ /* 0x000fe80000100800 */
[----:B------:R-:W4:Y:S01]  /*2a3c0*/  LDL.LU R57, [R1+0x85c] ;  /* 0x00085c0001397983 */ /* 0x000f220000300800 */
[----:B------:R-:W-:-:S03]  /*2a3d0*/  IADD3.X R47, R47, R3, RZ, P5, !PT ;  /* 0x000000032f2f7210 */ /* 0x000fc60002ffe4ff */
[----:B------:R1:W-:Y:S01]  /*2a3e0*/  LDGSTS.E [R37+0xad00], desc[UR8][R38.64], P4 ;  /* 0x0ad0000026257fae */ /* 0x0003e2000a121848 */
[----:B------:R-:W-:-:S03]  /*2a3f0*/  IMAD.X R43, R43, 0x1, R3, P1 ;  /* 0x000000012b2b7824 */ /* 0x000fc600008e0603 */
[----:B------:R-:W-:Y:S04]  /*2a400*/  STL [R1+0x7e0], R47 ;  /* 0x0007e02f01007387 */ /* 0x000fe80000100800 */
[----:B------:R-:W4:Y:S01]  /*2a410*/  LDL.LU R48, [R1+0x864] ;  /* 0x0008640001307983 */ /* 0x000f220000300800 */
[----:B-1----:R-:W-:Y:S01]  /*2a420*/  MOV R38, R46 ;  /* 0x0000002e00267202 */ /* 0x002fe20000000f00 */
[----:B------:R-:W-:Y:S02]  /*2a430*/  IMAD.MOV.U32 R39, RZ, RZ, R47 ;  /* 0x000000ffff277224 */ /* 0x000fe400078e002f */
[----:B------:R1:W-:Y:S04]  /*2a440*/  STL [R1+0x7e8], R43 ;  /* 0x0007e82b01007387 */ /* 0x0003e80000100800 */
[----:B------:R-:W4:Y:S04]  /*2a450*/  LDL.LU R58, [R1+0x858] ;  /* 0x00085800013a7983 */ /* 0x000f280000300800 */
[----:B------:R-:W4:Y:S04]  /*2a460*/  LDL.LU R53, [R1+0x860] ;  /* 0x0008600001357983 */ /* 0x000f280000300800 */
[----:B------:R1:W-:Y:S04]  /*2a470*/  LDGSTS.E [R37+0xae00], desc[UR8][R38.64], P4 ;  /* 0x0ae0000026257fae */ /* 0x0003e8000a121848 */
[----:B--2---:R-:W2:Y:S01]  /*2a480*/  LDL.LU R50, [R1+0x868] ;  /* 0x0008680001327983 */ /* 0x004ea20000300800 */
[----:B---3--:R-:W-:Y:S01]  /*2a490*/  IADD3 R42, P1, R42, R244, RZ ;  /* 0x000000f42a2a7210 */ /* 0x008fe20007f3e0ff */
[----:B-1----:R-:W-:-:S04]  /*2a4a0*/  IMAD.MOV.U32 R39, RZ, RZ, R43 ;  /* 0x000000ffff277224 */ /* 0x002fc800078e002b */
[----:B------:R-:W-:Y:S04]  /*2a4b0*/  STL [R1+0x854], R42 ;  /* 0x0008542a01007387 */ /* 0x000fe80000100800 */
[----:B------:R-:W3:Y:S04]  /*2a4c0*/  LDL.LU R43, [R1+0x86c] ;  /* 0x00086c00012b7983 */ /* 0x000ee80000300800 */
[----:B------:R-:W2:Y:S04]  /*2a4d0*/  LDL.LU R56, [R1+0x8d0] ;  /* 0x0008d00001387983 */ /* 0x000ea80000300800 */
[----:B------:R-:W2:Y:S01]  /*2a4e0*/  LDL.LU R46, [R1+0x8d4] ;  /* 0x0008d400012e7983 */ /* 0x000ea20000300800 */
[----:B------:R-:W-:-:S02]  /*2a4f0*/  MOV R38, R40 ;  /* 0x0000002800267202 */ /* 0x000fc40000000f00 */
[C---:B------:R-:W-:Y:S01]  /*2a500*/  ISETP.GT.AND P6, PT, R36.reuse, 0x33, PT ;  /* 0x000000332400780c */ /* 0x040fe20003fc4270 */
[----:B------:R-:W2:Y:S04]  /*2a510*/  LDL.LU R55, [R1+0x8d8] ;  /* 0x0008d80001377983 */ /* 0x000ea80000300800 */
[----:B------:R1:W-:Y:S01]  /*2a520*/  LDGSTS.E [R37+0xaf00], desc[UR8][R38.64], P4 ;  /* 0x0af0000026257fae */ /* 0x0003e2000a121848 */
[C---:B------:R-:W-:Y:S02]  /*2a530*/  ISETP.GT.AND P3, PT, R36.reuse, 0x2f, PT ;  /* 0x0000002f2400780c */ /* 0x040fe40003f64270 */
[----:B------:R-:W-:Y:S01]  /*2a540*/  ISETP.GT.AND P2, PT, R36, 0x37, PT ;  /* 0x000000372400780c */ /* 0x000fe20003f44270 */
[----:B------:R-:W2:Y:S01]  /*2a550*/  LDL.LU R51, [R1+0x8dc] ;  /* 0x0008dc0001337983 */ /* 0x000ea20000300800 */
[----:B-1----:R-:W-:-:S02]  /*2a560*/  IMAD R38, R44, -0x40, R49 ;  /* 0xffffffc02c267824 */ /* 0x002fc400078e0231 */
[----:B------:R-:W1:Y:S01]  /*2a570*/  S2R R49, SR_TID.X ;  /* 0x0000000000317919 */ /* 0x000e620000002100 */
[C---:B------:R-:W-:Y:S02]  /*2a580*/  ISETP.GT.AND P4, PT, R36.reuse, 0x3b, PT ;  /* 0x0000003b2400780c */ /* 0x040fe40003f84270 */
[----:B------:R-:W-:Y:S02]  /*2a590*/  ISETP.GT.AND P5, PT, R36, 0x3f, PT ;  /* 0x0000003f2400780c */ /* 0x000fe40003fa4270 */
[----:B------:R-:W-:-:S04]  /*2a5a0*/  SEL R36, RZ, 0x4, !P3 ;  /* 0x00000004ff247807 */ /* 0x000fc80005800000 */
[----:B------:R-:W-:Y:S02]  /*2a5b0*/  SEL R36, R36, RZ, !P0 ;  /* 0x000000ff24247207 */ /* 0x000fe40004000000 */
[----:B------:R-:W-:Y:S02]  /*2a5c0*/  SEL R39, RZ, 0x4, !P2 ;  /* 0x00000004ff277807 */ /* 0x000fe40005000000 */
[----:B------:R-:W-:Y:S02]  /*2a5d0*/  ISETP.NE.U32.AND P2, PT, R36, RZ, PT ;  /* 0x000000ff2400720c */ /* 0x000fe40003f45070 */
[----:B-1----:R-:W-:Y:S02]  /*2a5e0*/  LOP3.LUT R40, R49, 0x3f, RZ, 0xc0, !PT ;  /* 0x0000003f31287812 */ /* 0x002fe400078ec0ff */
[----:B------:R-:W-:Y:S02]  /*2a5f0*/  SEL R36, R39, RZ, !P0 ;  /* 0x000000ff27247207 */ /* 0x000fe40004000000 */
[----:B----4-:R-:W-:-:S02]  /*2a600*/  IADD3.X R54, R54, R3, RZ, P1, !PT ;  /* 0x0000000336367210 */ /* 0x010fc40000ffe4ff */
[----:B------:R-:W-:Y:S02]  /*2a610*/  ISETP.GE.AND P1, PT, R40, R38, PT ;  /* 0x000000262800720c */ /* 0x000fe40003f26270 */
[----:B------:R-:W-:-:S04]  /*2a620*/  SEL R38, RZ, 0x4, !P6 ;  /* 0x00000004ff267807 */ /* 0x000fc80007000000 */
[----:B------:R-:W-:Y:S01]  /*2a630*/  SEL R38, R38, RZ, !P0 ;  /* 0x000000ff26267207 */ /* 0x000fe20004000000 */
[----:B------:R1:W-:Y:S01]  /*2a640*/  STL [R1+0x850], R54 ;  /* 0x0008503601007387 */ /* 0x0003e20000100800 */
[----:B------:R-:W-:-:S03]  /*2a650*/  MOV R39, R54 ;  /* 0x0000003600277202 */ /* 0x000fc60000000f00 */
[----:B------:R-:W4:Y:S04]  /*2a660*/  LDL.LU R49, [R1+0x8e0] ;  /* 0x0008e00001317983 */ /* 0x000f280000300800 */
[----:B------:R-:W4:Y:S04]  /*2a670*/  LDL.LU R47, [R1+0x8e4] ;  /* 0x0008e400012f7983 */ /* 0x000f280000300800 */
[----:B------:R-:W4:Y:S04]  /*2a680*/  LDL.LU R52, [R1+0x8ec] ;  /* 0x0008ec0001347983 */ /* 0x000f280000300800 */
[----:B------:R-:W4:Y:S01]  /*2a690*/  LDL.LU R40, [R1+0x954] ;  /* 0x0009540001287983 */ /* 0x000f220000300800 */
[----:B------:R-:W-:-:S02]  /*2a6a0*/  IADD3 R57, P3, R57, R244, RZ ;  /* 0x000000f439397210 */ /* 0x000fc40007f7e0ff */
[----:B------:R-:W-:-:S03]  /*2a6b0*/  IADD3 R48, P6, R48, R244, RZ ;  /* 0x000000f430307210 */ /* 0x000fc60007fde0ff */
[----:B------:R-:W-:Y:S01]  /*2a6c0*/  IMAD.X R58, R58, 0x1, R3, P3 ;  /* 0x000000013a3a7824 */ /* 0x000fe200018e0603 */
[----:B------:R-:W-:Y:S02]  /*2a6d0*/  ISETP.NE.U32.AND P3, PT, R38, RZ, PT ;  /* 0x000000ff2600720c */ /* 0x000fe40003f65070 */
[----:B------:R-:W-:Y:S02]  /*2a6e0*/  SEL R38, RZ, 0x4, !P4 ;  /* 0x00000004ff267807 */ /* 0x000fe40006000000 */
[----:B------:R-:W-:Y:S02]  /*2a6f0*/  IADD3.X R53, R53, R3, RZ, P6, !PT ;  /* 0x0000000335357210 */ /* 0x000fe400037fe4ff */
[----:B------:R-:W-:Y:S02]  /*2a700*/  SEL R38, R38, RZ, !P0 ;  /* 0x000000ff26267207 */ /* 0x000fe40004000000 */
[----:B------:R-:W-:Y:S01]  /*2a710*/  ISETP.NE.U32.AND P4, PT, R36, RZ, PT ;  /* 0x000000ff2400720c */ /* 0x000fe20003f85070 */
[----:B------:R-:W-:Y:S01]  /*2a720*/  STL [R1+0x85c], R57 ;  /* 0x00085c3901007387 */ /* 0x000fe20000100800 */
[----:B------:R-:W-:-:S03]  /*2a730*/  SEL R36, RZ, 0x4, !P5 ;  /* 0x00000004ff247807 */ /* 0x000fc60006800000 */
[----:B------:R1:W-:Y:S04]  /*2a740*/  STL [R1+0x864], R48 ;  /* 0x0008643001007387 */ /* 0x0003e80000100800 */
[----:B------:R-:W-:Y:S01]  /*2a750*/  STL [R1+0x858], R58 ;  /* 0x0008583a01007387 */ /* 0x000fe20000100800 */
[----:B---3--:R-:W-:-:S05]  /*2a760*/  IADD3 R43, P6, R43, R244, RZ ;  /* 0x000000f42b2b7210 */ /* 0x008fca0007fde0ff */
[----:B--2---:R-:W-:Y:S01]  /*2a770*/  IMAD.X R50, R50, 0x1, R3, P6 ;  /* 0x0000000132327824 */ /* 0x004fe200030e0603 */
[----:B------:R-:W-:Y:S01]  /*2a780*/  ISETP.NE.U32.AND P6, PT, R38, RZ, PT ;  /* 0x000000ff2600720c */ /* 0x000fe20003fc5070 */
[----:B------:R-:W-:Y:S01]  /*2a790*/  IMAD.MOV.U32 R38, RZ, RZ, R42 ;  /* 0x000000ffff267224 */ /* 0x000fe200078e002a */
[----:B------:R-:W-:Y:S01]  /*2a7a0*/  IADD3 R46, P5, R46, R244, RZ ;  /* 0x000000f42e2e7210 */ /* 0x000fe20007fbe0ff */
[----:B------:R2:W-:Y:S04]  /*2a7b0*/  STL [R1+0x860], R53 ;  /* 0x0008603501007387 */ /* 0x0005e80000100800 */
[----:B------:R3:W-:Y:S01]  /*2a7c0*/  LDGSTS.E [R37+0xbc00], desc[UR8][R38.64], P2 ;  /* 0x0bc0000026257fae */ /* 0x0007e20009121848 */
[----:B------:R-:W-:-:S03]  /*2a7d0*/  IADD3.X R56, R56, R3, RZ, P5, !PT ;  /* 0x0000000338387210 */ /* 0x000fc60002ffe4ff */
[----:B------:R2:W-:Y:S04]  /*2a7e0*/  STL [R1+0x86c], R43 ;  /* 0x00086c2b01007387 */ /* 0x0005e80000100800 */
[----:B------:R-:W-:Y:S01]  /*2a7f0*/  STL [R1+0x8d4], R46 ;  /* 0x0008d42e01007387 */ /* 0x000fe20000100800 */
[----:B---3--:R-:W-:Y:S01]  /*2a800*/  IMAD.MOV.U32 R38, RZ, RZ, R57 ;  /* 0x000000ffff267224 */ /* 0x008fe200078e0039 */
[----:B------:R-:W-:Y:S02]  /*2a810*/  MOV R39, R58 ;  /* 0x0000003a00277202 */ /* 0x000fe40000000f00 */
[----:B------:R3:W-:Y:S04]  /*2a820*/  STL [R1+0x868], R50 ;  /* 0x0008683201007387 */ /* 0x0007e80000100800 */
[----:B-1----:R-:W4:Y:S04]  /*2a830*/  LDL.LU R54, [R1+0x8e8] ;  /* 0x0008e80001367983 */ /* 0x002f280000300800 */
[----:B------:R1:W-:Y:S04]  /*2a840*/  LDGSTS.E [R37+0xbd00], desc[UR8][R38.64], P2 ;  /* 0x0bd0000026257fae */ /* 0x0003e80009121848 */
[----:B------:R-:W-:Y:S04]  /*2a850*/  STL [R1+0x8d0], R56 ;  /* 0x0008d03801007387 */ /* 0x000fe80000100800 */
[----:B------:R-:W4:Y:S01]  /*2a860*/  LDL.LU R42, [R1+0x95c] ;  /* 0x00095c00012a7983 */ /* 0x000f220000300800 */
[----:B-1----:R-:W-:Y:S01]  /*2a870*/  IMAD.MOV.U32 R38, RZ, RZ, R48 ;  /* 0x000000ffff267224 */ /* 0x002fe200078e0030 */
[----:B------:R-:W-:-:S02]  /*2a880*/  MOV R39, R53 ;  /* 0x0000003500277202 */ /* 0x000fc40000000f00 */
[----:B------:R-:W4:Y:S04]  /*2a890*/  LDL.LU R48, [R1+0x950] ;  /* 0x0009500001307983 */ /* 0x000f280000300800 */
[----:B------:R1:W-:Y:S04]  /*2a8a0*/  LDGSTS.E [R37+0xbe00], desc[UR8][R38.64], P2 ;  /* 0x0be0000026257fae */ /* 0x0003e80009121848 */
[----:B--2---:R-:W2:Y:S01]  /*2a8b0*/  LDL.LU R53, [R1+0x964] ;  /* 0x0009640001357983 */ /* 0x004ea20000300800 */
[----:B-1----:R-:W-:-:S03]  /*2a8c0*/  IMAD.MOV.U32 R38, RZ, RZ, R43 ;  /* 0x000000ffff267224 */ /* 0x002fc600078e002b */
[----:B------:R-:W2:Y:S01]  /*2a8d0*/  LDL.LU R43, [R1+0x958] ;  /* 0x00095800012b7983 */ /* 0x000ea20000300800 */
[----:B------:R-:W-:-:S04]  /*2a8e0*/  SEL R36, R36, RZ, !P0 ;  /* 0x000000ff24247207 */ /* 0x000fc80004000000 */
[----:B------:R-:W-:Y:S02]  /*2a8f0*/  ISETP.NE.U32.AND P5, PT, R36, RZ, PT ;  /* 0x000000ff2400720c */ /* 0x000fe40003fa5070 */
[----:B------:R-:W-:-:S04]  /*2a900*/  SEL R36, RZ, 0x4, P1 ;  /* 0x00000004ff247807 */ /* 0x000fc80000800000 */
[----:B------:R-:W-:Y:S02]  /*2a910*/  SEL R36, R36, RZ, !P0 ;  /* 0x000000ff24247207 */ /* 0x000fe40004000000 */
[----:B------:R-:W-:Y:S02]  /*2a920*/  IADD3 R51, P0, R51, R244, RZ ;  /* 0x000000f433337210 */ /* 0x000fe40007f1e0ff */
[----:B------:R-:W-:Y:S02]  /*2a930*/  MOV R39, R50 ;  /* 0x0000003200277202 */ /* 0x000fe40000000f00 */
[----:B---3--:R-:W3:Y:S04]  /*2a940*/  LDL.LU R50, [R1+0x96c] ;  /* 0x00096c0001327983 */ /* 0x008ee80000300800 */
[----:B------:R1:W-:Y:S04]  /*2a950*/  STL [R1+0x8dc], R51 ;  /* 0x0008dc3301007387 */ /* 0x0003e80000100800 */
[----:B------:R-:W3:Y:S01]  /*2a960*/  LDL.LU R57, [R1+0x960] ;  /* 0x0009600001397983 */ /* 0x000ee20000300800 */
[----:B------:R-:W-:-:S03]  /*2a970*/  IMAD.X R55, R55, 0x1, R3, P0 ;  /* 0x0000000137377824 */ /* 0x000fc600000e0603 */
[----:B------:R1:W-:Y:S01]  /*2a980*/  LDGSTS.E [R37+0xbf00], desc[UR8][R38.64], P2 ;  /* 0x0bf0000026257fae */ /* 0x0003e20009121848 */
[----:B------:R-:W-:Y:S02]  /*2a990*/  ISETP.NE.U32.AND P1, PT, R36, RZ, PT ;  /* 0x000000ff2400720c */ /* 0x000fe40003f25070 */
[----:B-1----:R-:W-:Y:S01]  /*2a9a0*/  MOV R38, R46 ;  /* 0x0000002e00267202 */ /* 0x002fe20000000f00 */
[----:B------:R-:W-:-:S05]  /*2a9b0*/  IMAD.MOV.U32 R39, RZ, RZ, R56 ;  /* 0x000000ffff277224 */ /* 0x000fca00078e0038 */
[----:B------:R1:W-:Y:S02]  /*2a9c0*/  LDGSTS.E [R37+0xcc00], desc[UR8][R38.64], P3 ;  /* 0x0cc0000026257fae */ /* 0x0003e40009921848 */
[----:B-1----:R-:W-:Y:S01]  /*2a9d0*/  IMAD.MOV.U32 R38, RZ, RZ, R51 ;  /* 0x000000ffff267224 */ /* 0x002fe200078e0033 */
[----:B------:R-:W-:-:S05]  /*2a9e0*/  MOV R39, R55 ;  /* 0x0000003700277202 */ /* 0x000fca0000000f00 */
[----:B------:R1:W-:Y:S01]  /*2a9f0*/  LDGSTS.E [R37+0xcd00], desc[UR8][R38.64], P3 ;  /* 0x0cd0000026257fae */ /* 0x0003e20009921848 */
[-C--:B----4-:R-:W-:Y:S02]  /*2aa00*/  IADD3 R47, P2, R47, R244.reuse, RZ ;  /* 0x000000f42f2f7210 */ /* 0x090fe40007f5e0ff */
[----:B------:R-:W-:-:S03]  /*2aa10*/  IADD3 R52, P0, R52, R244, RZ ;  /* 0x000000f434347210 */ /* 0x000fc60007f1e0ff */
[----:B------:R4:W-:Y:S01]  /*2aa20*/  STL [R1+0x8e4], R47 ;  /* 0x0008e42f01007387 */ /* 0x0009e20000100800 */
[----:B------:R-:W-:-:S03]  /*2aa30*/  IADD3.X R49, R49, R3, RZ, P2, !PT ;  /* 0x0000000331317210 */ /* 0x000fc600017fe4ff */
[----:B------:R-:W-:Y:S04]  /*2aa40*/  STL [R1+0x8d8], R55 ;  /* 0x0008d83701007387 */ /* 0x000fe80000100800 */
[----:B------:R-:W3:Y:S01]  /*2aa50*/  LDL.LU R46, [R1+0x9d4] ;  /* 0x0009d400012e7983 */ /* 0x000ee20000300800 */
[----:B------:R-:W-:-:S03]  /*2aa60*/  IADD3 R40, P2, R40, R244, RZ ;  /* 0x000000f428287210 */ /* 0x000fc60007f5e0ff */
[----:B------:R-:W3:Y:S01]  /*2aa70*/  LDL.LU R36, [R1+0x968] ;  /* 0x0009680001247983 */ /* 0x000ee20000300800 */
[----:B-1----:R-:W-:-:S03]  /*2aa80*/  MOV R38, R47 ;  /* 0x0000002f00267202 */ /* 0x002fc60000000f00 */
[----:B------:R-:W-:Y:S04]  /*2aa90*/  STL [R1+0x8ec], R52 ;  /* 0x0008ec3401007387 */ /* 0x000fe80000100800 */
[----:B------:R1:W-:Y:S01]  /*2aaa0*/  STL [R1+0x8e0], R49 ;  /* 0x0008e03101007387 */ /* 0x0003e20000100800 */
[----:B------:R-:W-:-:S03]  /*2aab0*/  IMAD.MOV.U32 R39, RZ, RZ, R49 ;  /* 0x000000ffff277224 */ /* 0x000fc600078e0031 */
[----:B------:R-:W3:Y:S04]  /*2aac0*/  LDL.LU R51, [R1+0x9dc] ;  /* 0x0009dc0001337983 */ /* 0x000ee80000300800 */
[----:B----4-:R-:W4:Y:S04]  /*2aad0*/  LDL.LU R47, [R1+0x9d0] ;  /* 0x0009d000012f7983 */ /* 0x010f280000300800 */
[----:B------:R-:W-:Y:S04]  /*2aae0*/  STL [R1+0x954], R40 ;  /* 0x0009542801007387 */ /* 0x000fe80000100800 */
[----:B------:R1:W-:Y:S02]  /*2aaf0*/  LDGSTS.E [R37+0xce00], desc[UR8][R38.64], P3 ;  /* 0x0ce0000026257fae */ /* 0x0003e40009921848 */
[----:B-1----:R-:W-:-:S02]  /*2ab00*/  IMAD.MOV.U32 R38, RZ, RZ, R52 ;  /* 0x000000ffff267224 */ /* 0x002fc400078e0034 */
[----:B------:R-:W-:-:S05]  /*2ab10*/  IMAD.X R54, R54, 0x1, R3, P0 ;  /* 0x0000000136367824 */ /* 0x000fca00000e0603 */
[----:B------:R1:W-:Y:S01]  /*2ab20*/  STL [R1+0x8e8], R54 ;  /* 0x0008e83601007387 */ /* 0x0003e20000100800 */
[----:B------:R-:W-:-:S03]  /*2ab30*/  MOV R39, R54 ;  /* 0x0000003600277202 */ /* 0x000fc60000000f00 */
[----:B------:R-:W4:Y:S01]  /*2ab40*/  LDL.LU R49, [R1+0x9e4] ;  /* 0x0009e40001317983 */ /* 0x000f220000300800 */
[----:B------:R-:W-:-:S03]  /*2ab50*/  IADD3 R42, P0, R42, R244, RZ ;  /* 0x000000f42a2a7210 */ /* 0x000fc60007f1e0ff */
[----:B------:R-:W4:Y:S01]  /*2ab60*/  LDL.LU R56, [R1+0x9d8] ;  /* 0x0009d80001387983 */ /* 0x000f220000300800 */
[----:B------:R-:W-:-:S03]  /*2ab70*/  IADD3.X R48, R48, R3, RZ, P2, !PT ;  /* 0x0000000330307210 */ /* 0x000fc600017fe4ff */
[----:B------:R-:W-:Y:S04]  /*2ab80*/  STL [R1+0x95c], R42 ;  /* 0x00095c2a01007387 */ /* 0x000fe80000100800 */
[----:B------:R-:W-:Y:S01]  /*2ab90*/  STL [R1+0x950], R48 ;  /* 0x0009503001007387 */ /* 0x000fe20000100800 */
[----:B--2---:R-:W-:-:S03]  /*2aba0*/  IADD3 R53, P2, R53, R244, RZ ;  /* 0x000000f435357210 */ /* 0x004fc60007f5e0ff */
[----:B------:R-:W2:Y:S04]  /*2abb0*/  LDL.LU R52, [R1+0x9ec] ;  /* 0x0009ec0001347983 */ /* 0x000ea80000300800 */
[----:B-1----:R-:W2:Y:S04]  /*2abc0*/  LDL.LU R54, [R1+0x9e0] ;  /* 0x0009e00001367983 */ /* 0x002ea80000300800 */
[----:B------:R1:W-:Y:S01]  /*2abd0*/  LDGSTS.E [R37+0xcf00], desc[UR8][R38.64], P3 ;  /* 0x0cf0000026257fae */ /* 0x0003e20009921848 */
[----:B------:R-:W-:-:S03]  /*2abe0*/  IMAD.X R43, R43, 0x1, R3, P0 ;  /* 0x000000012b2b7824 */ /* 0x000fc600000e0603 */
[----:B------:R-:W-:Y:S04]  /*2abf0*/  STL [R1+0x964], R53 ;  /* 0x0009643501007387 */ /* 0x000fe80000100800 */
[----:B------:R3:W-:Y:S01]  /*2ac00*/  STL [R1+0x958], R43 ;  /* 0x0009582b01007387 */ /* 0x0007e20000100800 */
[----:B-1----:R-:W-:-:S03]  /*2ac10*/  MOV R38, R40 ;  /* 0x0000002800267202 */ /* 0x002fc60000000f00 */
[----:B------:R-:W2:Y:S04]  /*2ac20*/  LDL.LU R55, [R1+0x9e8] ;  /* 0x0009e80001377983 */ /* 0x000ea80000300800 */
[----:B------:R-:W2:Y:S01]  /*2ac30*/  LDL.LU R40, [R1+0xa54] ;  /* 0x000a540001287983 */ /* 0x000ea20000300800 */
[----:B------:R-:W-:Y:S01]  /*2ac40*/  IMAD.MOV.U32 R39, RZ, RZ, R48 ;  /* 0x000000ffff277224 */ /* 0x000fe200078e0030 */
[----:B---3--:R-:W-:-:S04]  /*2ac50*/  IADD3 R50, P0, R50, R244, RZ ;  /* 0x000000f432327210 */ /* 0x008fc80007f1e0ff */
[----:B------:R1:W-:Y:S01]  /*2ac60*/  LDGSTS.E [R37+0xdc00], desc[UR8][R38.64], P4 ;  /* 0x0dc0000026257fae */ /* 0x0003e2000a121848 */
[----:B------:R-:W-:Y:S02]  /*2ac70*/  IADD3.X R57, R57, R3, RZ, P2, !PT ;  /* 0x0000000339397210 */ /* 0x000fe400017fe4ff */
[----:B-1----:R-:W-:Y:S01]  /*2ac80*/  MOV R39, R43 ;  /* 0x0000002b00277202 */ /* 0x002fe20000000f00 */
[----:B------:R-:W-:Y:S01]  /*2ac90*/  IMAD.MOV.U32 R38, RZ, RZ, R42 ;  /* 0x000000ffff267224 */ /* 0x000fe200078e002a */
[----:B------:R-:W3:Y:S04]  /*2aca0*/  LDL.LU R43, [R1+0xa50] ;  /* 0x000a5000012b7983 */ /* 0x000ee80000300800 */
[----:B------:R1:W-:Y:S04]  /*2acb0*/  STL [R1+0x96c], R50 ;  /* 0x00096c3201007387 */ /* 0x0003e80000100800 */
[----:B------:R-:W-:Y:S04]  /*2acc0*/  STL [R1+0x960], R57 ;  /* 0x0009603901007387 */ /* 0x000fe80000100800 */
[----:B------:R-:W3:Y:S04]  /*2acd0*/  LDL.LU R42, [R1+0xa5c] ;  /* 0x000a5c00012a7983 */ /* 0x000ee80000300800 */
[----:B------:R1:W-:Y:S04]  /*2ace0*/  LDGSTS.E [R37+0xdd00], desc[UR8][R38.64], P4 ;  /* 0x0dd0000026257fae */ /* 0x0003e8000a121848 */
[----:B------:R-:W3:Y:S01]  /*2acf0*/  LDL.LU R48, [R1+0xa64] ;  /* 0x000a640001307983 */ /* 0x000ee20000300800 */
[----:B-1----:R-:W-:-:S03]  /*2ad00*/  MOV R38, R53 ;  /* 0x0000003500267202 */ /* 0x002fc60000000f00 */
[----:B------:R-:W3:Y:S01]  /*2ad10*/  LDL.LU R53, [R1+0xa58] ;  /* 0x000a580001357983 */ /* 0x000ee20000300800 */
[----:B------:R-:W-:-:S05]  /*2ad20*/  IMAD.MOV.U32 R39, RZ, RZ, R57 ;  /* 0x000000ffff277224 */ /* 0x000fca00078e0039 */
[----:B------:R1:W-:Y:S02]  /*2ad30*/  LDGSTS.E [R37+0xde00], desc[UR8][R38.64], P4 ;  /* 0x0de0000026257fae */ /* 0x0003e4000a121848 */
[----:B-1----:R-:W-:Y:S01]  /*2ad40*/  IMAD.MOV.U32 R38, RZ, RZ, R50 ;  /* 0x000000ffff267224 */ /* 0x002fe200078e0032 */
[----:B------:R-:W-:Y:S01]  /*2ad50*/  IADD3 R46, P2, R46, R244, RZ ;  /* 0x000000f42e2e7210 */ /* 0x000fe20007f5e0ff */
[----:B------:R-:W-:-:S04]  /*2ad60*/  IMAD.X R36, R36, 0x1, R3, P0 ;  /* 0x0000000124247824 */ /* 0x000fc800000e0603 */
[----:B------:R-:W-:Y:S01]  /*2ad70*/  STL [R1+0x9d4], R46 ;  /* 0x0009d42e01007387 */ /* 0x000fe20000100800 */
[----:B------:R-:W-:-:S03]  /*2ad80*/  MOV R39, R36 ;  /* 0x0000002400277202 */ /* 0x000fc60000000f00 */
[----:B------:R1:W-:Y:S04]  /*2ad90*/  STL [R1+0x968], R36 ;  /* 0x0009682401007387 */ /* 0x0003e80000100800 */
[----:B------:R-:W3:Y:S01]  /*2ada0*/  LDL.LU R50, [R1+0xa60] ;  /* 0x000a600001327983 */ /* 0x000ee20000300800 */
[----:B------:R-:W-:-:S03]  /*2adb0*/  IADD3 R51, P0, R51, R244, RZ ;  /* 0x000000f433337210 */ /* 0x000fc60007f1e0ff */
[----:B------:R1:W-:Y:S01]  /*2adc0*/  LDGSTS.E [R37+0xdf00], desc[UR8][R38.64], P4 ;  /* 0x0df0000026257fae */ /* 0x0003e2000a121848 */
[----:B----4-:R-:W-:-:S03]  /*2add0*/  IADD3.X R47, R47, R3, RZ, P2, !PT ;  /* 0x000000032f2f7210 */ /* 0x010fc600017fe4ff */
[----:B------:R-:W-:Y:S04]  /*2ade0*/  STL [R1+0x9dc], R51 ;  /* 0x0009dc3301007387 */ /* 0x000fe80000100800 */
[----:B------:R4:W-:Y:S04]  /*2adf0*/  STL [R1+0x9d0], R47 ;  /* 0x0009d02f01007387 */ /* 0x0009e80000100800 */
[----:B-1----:R-:W3:Y:S01]  /*2ae00*/  LDL.LU R36, [R1+0xa6c] ;  /* 0x000a6c0001247983 */ /* 0x002ee20000300800 */
[----:B------:R-:W-:Y:S01]  /*2ae10*/  MOV R38, R46 ;  /* 0x0000002e00267202 */ /* 0x000fe20000000f00 */
[----:B------:R-:W-:-:S02]  /*2ae20*/  IMAD.MOV.U32 R39, RZ, RZ, R47 ;  /* 0x000000ffff277224 */ /* 0x000fc400078e002f */
[----:B------:R-:W3:Y:S04]  /*2ae30*/  LDL.LU R46, [R1+0xa68] ;  /* 0x000a6800012e7983 */ /* 0x000ee80000300800 */
[----:B------:R1:W-:Y:S02]  /*2ae40*/  LDGSTS.E [R37+0xec00], desc[UR8][R38.64], P6 ;  /* 0x0ec0000026257fae */ /* 0x0003e4000b121848 */
[----:B-1----:R-:W-:Y:S01]  /*2ae50*/  IMAD.MOV.U32 R38, RZ, RZ, R51 ;  /* 0x000000ffff267224 */ /* 0x002fe200078e0033 */
[----:B------:R-:W-:Y:S01]  /*2ae60*/  IADD3 R49, P2, R49, R244, RZ ;  /* 0x000000f431317210 */ /* 0x000fe20007f5e0ff */
[----:B------:R-:W-:-:S04]  /*2ae70*/  IMAD.X R56, R56, 0x1, R3, P0 ;  /* 0x0000000138387824 */ /* 0x000fc800000e0603 */
[----:B------:R-:W-:Y:S04]  /*2ae80*/  STL [R1+0x9e4], R49 ;  /* 0x0009e43101007387 */ /* 0x000fe80000100800 */
[----:B------:R-:W-:Y:S01]  /*2ae90*/  STL [R1+0x9d8], R56 ;  /* 0x0009d83801007387 */ /* 0x000fe20000100800 */
[----:B------:R-:W-:-:S03]  /*2aea0*/  MOV R39, R56 ;  /* 0x0000003800277202 */ /* 0x000fc60000000f00 */
[----:B----4-:R-:W4:Y:S04]  /*2aeb0*/  LDL.LU R47, [R1+0xa74] ;  /* 0x000a7400012f7983 */ /* 0x010f280000300800 */
[----:B------:R-:W4:Y:S01]  /*2aec0*/  LDL.LU R51, [R1+0xab4] ;  /* 0x000ab40001337983 */ /* 0x000f220000300800 */
[----:B--2---:R-:W-:-:S03]  /*2aed0*/  IADD3 R52, P0, R52, R244, RZ ;  /* 0x000000f434347210 */ /* 0x004fc60007f1e0ff */
[----:B------:R1:W-:Y:S01]  /*2aee0*/  LDGSTS.E [R37+0xed00], desc[UR8][R38.64], P6 ;  /* 0x0ed0000026257fae */ /* 0x0003e2000b121848 */
[----:B------:R-:W-:-:S03]  /*2aef0*/  IADD3.X R54, R54, R3, RZ, P2, !PT ;  /* 0x0000000336367210 */ /* 0x000fc600017fe4ff */
[----:B------:R-:W-:Y:S04]  /*2af00*/  STL [R1+0x9ec], R52 ;  /* 0x0009ec3401007387 */ /* 0x000fe80000100800 */
[----:B------:R2:W-:Y:S01]  /*2af10*/  STL [R1+0x9e0], R54 ;  /* 0x0009e03601007387 */ /* 0x0005e20000100800 */
[----:B-1----:R-:W-:Y:S01]  /*2af20*/  IMAD.MOV.U32 R39, RZ, RZ, R54 ;  /* 0x000000ffff277224 */ /* 0x002fe200078e0036 */
[----:B------:R-:W-:Y:S01]  /*2af30*/  MOV R38, R49 ;  /* 0x0000003100267202 */ /* 0x000fe20000000f00 */
[----:B------:R-:W-:Y:S01]  /*2af40*/  IMAD.X R55, R55, 0x1, R3, P0 ;  /* 0x0000000137377824 */ /* 0x000fe200000e0603 */
[----:B--2---:R-:W2:Y:S01]  /*2af50*/  LDL.LU R54, [R1+0xa70] ;  /* 0x000a700001367983 */ /* 0x004ea20000300800 */
[----:B------:R-:W-:-:S03]  /*2af60*/  IADD3 R40, P2, R40, R244, RZ ;  /* 0x000000f428287210 */ /* 0x000fc60007f5e0ff */
[----:B------:R1:W-:Y:S04]  /*2af70*/  LDGSTS.E [R37+0xee00], desc[UR8][R38.64], P6 ;  /* 0x0ee0000026257fae */ /* 0x0003e8000b121848 */
[----:B------:R3:W-:Y:S04]  /*2af80*/  STL [R1+0xa54], R40 ;  /* 0x000a542801007387 */ /* 0x0007e80000100800 */
[----:B------:R-:W-:Y:S04]  /*2af90*/  STL [R1+0x9e8], R55 ;  /* 0x0009e83701007387 */ /* 0x000fe80000100800 */
[----:B------:R-:W2:Y:S04]  /*2afa0*/  LDL.LU R49, [R1+0xaf4] ;  /* 0x000af40001317983 */ /* 0x000ea80000300800 */
[----:B------:R-:W2:Y:S01]  /*2afb0*/  LDL.LU R56, [R1+0xab0] ;  /* 0x000ab00001387983 */ /* 0x000ea20000300800 */
[----:B-1----:R-:W-:Y:S01]  /*2afc0*/  IMAD.MOV.U32 R38, RZ, RZ, R52 ;  /* 0x000000ffff267224 */ /* 0x002fe200078e0034 */
[----:B---3--:R-:W-:-:S02]  /*2afd0*/  IADD3.X R43, R43, R3, RZ, P2, !PT ;  /* 0x000000032b2b7210 */ /* 0x008fc400017fe4ff */
[----:B------:R-:W-:-:S05]  /*2afe0*/  MOV R39, R55 ;  /* 0x0000003700277202 */ /* 0x000fca0000000f00 */
[----:B------:R1:W-:Y:S01]  /*2aff0*/  LDGSTS.E [R37+0xef00], desc[UR8][R38.64], P6 ;  /* 0x0ef0000026257fae */ /* 0x0003e2000b121848 */
[----:B------:R-:W-:-:S05]  /*2b000*/  IADD3 R42, P0, R42, R244, RZ ;  /* 0x000000f42a2a7210 */ /* 0x000fca0007f1e0ff */
[----:B------:R-:W-:Y:S01]  /*2b010*/  STL [R1+0xa5c], R42 ;  /* 0x000a5c2a01007387 */ /* 0x000fe20000100800 */
[----:B------:R-:W-:-:S03]  /*2b020*/  IADD3 R48, P2, R48, R244, RZ ;  /* 0x000000f430307210 */ /* 0x000fc60007f5e0ff */
[----:B------:R3:W-:Y:S01]  /*2b030*/  STL [R1+0xa50], R43 ;  /* 0x000a502b01007387 */ /* 0x0007e20000100800 */
[----:B-1----:R-:W-:-:S03]  /*2b040*/  MOV R38, R40 ;  /* 0x0000002800267202 */ /* 0x002fc60000000f00 */
[----:B------:R-:W2:Y:S01]  /*2b050*/  LDL.LU R52, [R1+0xaf0] ;  /* 0x000af00001347983 */ /* 0x000ea20000300800 */
[----:B------:R-:W-:-:S03]  /*2b060*/  IMAD.X R53, R53, 0x1, R3, P0 ;  /* 0x0000000135357824 */ /* 0x000fc600000e0603 */
[----:B------:R-:W-:Y:S04]  /*2b070*/  STL [R1+0xa64], R48 ;  /* 0x000a643001007387 */ /* 0x000fe80000100800 */
[----:B------:R-:W-:Y:S04]  /*2b080*/  STL [R1+0xa58], R53 ;  /* 0x000a583501007387 */ /* 0x000fe80000100800 */
[----:B------:R-:W2:Y:S01]  /*2b090*/  LDL.LU R40, [R1+0xb34] ;  /* 0x000b340001287983 */ /* 0x000ea20000300800 */
[----:B------:R-:W-:-:S03]  /*2b0a0*/  IMAD.MOV.U32 R39, RZ, RZ, R43 ;  /* 0x000000ffff277224 */ /* 0x000fc600078e002b */
[----:B---3--:R-:W3:Y:S04]  /*2b0b0*/  LDL.LU R43, [R1+0xb74] ;  /* 0x000b7400012b7983 */ /* 0x008ee80000300800 */
[----:B------:R1:W-:Y:S04]  /*2b0c0*/  LDGSTS.E [R37+0xfc00], desc[UR8][R38.64], P5 ;  /* 0x0fc0000026257fae */ /* 0x0003e8000a921848 */
[----:B------:R-:W3:Y:S01]  /*2b0d0*/  LDL.LU R55, [R1+0xb30] ;  /* 0x000b300001377983 */ /* 0x000ee20000300800 */
[----:B-1----:R-:W-:Y:S01]  /*2b0e0*/  IMAD.MOV.U32 R38, RZ, RZ, R42 ;  /* 0x000000ffff267224 */ /* 0x002fe200078e002a */
[----:B------:R-:W-:-:S05]  /*2b0f0*/  MOV R39, R53 ;  /* 0x0000003500277202 */ /* 0x000fca0000000f00 */
[----:B------:R1:W-:Y:S02]  /*2b100*/  LDGSTS.E [R37+0xfd00], desc[UR8][R38.64], P5 ;  /* 0x0fd0000026257fae */ /* 0x0003e4000a921848 */
[----:B-1----:R-:W-:Y:S02]  /*2b110*/  MOV R38, R48 ;  /* 0x0000003000267202 */ /* 0x002fe40000000f00 */
[----:B------:R-:W-:-:S05]  /*2b120*/  IADD3.X R50, R50, R3, RZ, P2, !PT ;  /* 0x0000000332327210 */ /* 0x000fca00017fe4ff */
[----:B------:R-:W-:-:S05]  /*2b130*/  IMAD.MOV.U32 R39, RZ, RZ, R50 ;  /* 0x000000ffff277224 */ /* 0x000fca00078e0032 */
[----:B------:R1:W-:Y:S01]  /*2b140*/  LDGSTS.E [R37+0xfe00], desc[UR8][R38.64], P5 ;  /* 0x0fe0000026257fae */ /* 0x0003e2000a921848 */
[----:B------:R-:W-:-:S05]  /*2b150*/  IADD3 R36, P0, R36, R244, RZ ;  /* 0x000000f424247210 */ /* 0x000fca0007f1e0ff */
[----:B------:R-:W-:Y:S01]  /*2b160*/  STL [R1+0xa6c], R36 ;  /* 0x000a6c2401007387 */ /* 0x000fe20000100800 */
[----:B------:R-:W-:-:S03]  /*2b170*/  IMAD.X R46, R46, 0x1, R3, P0 ;  /* 0x000000012e2e7824 */ /* 0x000fc600000e0603 */
[----:B------:R1:W-:Y:S04]  /*2b180*/  STL [R1+0xa60], R50 ;  /* 0x000a603201007387 */ /* 0x0003e80000100800 */
[----:B------:R-:W3:Y:S04]  /*2b190*/  LDL.LU R42, [R1+0xbb4] ;  /* 0x000bb400012a7983 */ /* 0x000ee80000300800 */
[----:B-1----:R-:W3:Y:S01]  /*2b1a0*/  LDL.LU R50, [R1+0xb70] ;  /* 0x000b700001327983 */ /* 0x002ee20000300800 */
[----:B------:R-:W-:Y:S01]  /*2b1b0*/  IMAD.MOV.U32 R38, RZ, RZ, R36 ;  /* 0x000000ffff267224 */ /* 0x000fe200078e0024 */
[----:B------:R-:W-:-:S05]  /*2b1c0*/  MOV R39, R46 ;  /* 0x0000002e00277202 */ /* 0x000fca0000000f00 */
[----:B------:R1:W-:Y:S01]  /*2b1d0*/  LDGSTS.E [R37+0xff00], desc[UR8][R38.64], P5 ;  /* 0x0ff0000026257fae */ /* 0x0003e2000a921848 */
[----:B------:R-:W-:-:S03]  /*2b1e0*/  ULEA UR7, UR5, UR4, 0xe ;  /* 0x0000000405077291 */ /* 0x000fc6000f8e703f */
[----:B------:R-:W0:Y:S01]  /*2b1f0*/  LDGDEPBAR ;  /* 0x00000000000079af */ /* 0x000e220000000000 */
[-C--:B----4-:R-:W-:Y:S02]  /*2b200*/  IADD3 R47, P2, R47, R0.reuse, RZ ;  /* 0x000000002f2f7210 */ /* 0x090fe40007f5e0ff */
[----:B------:R-:W-:-:S03]  /*2b210*/  IADD3 R51, P0, R51, R0, RZ ;  /* 0x0000000033337210 */ /* 0x000fc60007f1e0ff */
[----:B------:R-:W-:Y:S04]  /*2b220*/  STL [R1+0xa74], R47 ;  /* 0x000a742f01007387 */ /* 0x000fe80000100800 */
[----:B------:R4:W-:Y:S04]  /*2b230*/  STL [R1+0xa68], R46 ;  /* 0x000a682e01007387 */ /* 0x0009e80000100800 */
[----:B------:R-:W3:Y:S04]  /*2b240*/  LDL.LU R48, [R1+0xbf4] ;  /* 0x000bf40001307983 */ /* 0x000ee80000300800 */
[----:B------:R-:W3:Y:S04]  /*2b250*/  LDL.LU R53, [R1+0xbb0] ;  /* 0x000bb00001357983 */ /* 0x000ee80000300800 */
[----:B------:R-:W-:Y:S01]  /*2b260*/  STL [R1+0xab4], R51 ;  /* 0x000ab43301007387 */ /* 0x000fe20000100800 */
[----:B--2---:R-:W-:-:S05]  /*2b270*/  IADD3.X R54, R54, R245, RZ, P2, !PT ;  /* 0x000000f536367210 */ /* 0x004fca00017fe4ff */
[----:B------:R2:W-:Y:S01]  /*2b280*/  STL [R1+0xa70], R54 ;  /* 0x000a703601007387 */ /* 0x0005e20000100800 */
[----:B-1----:R-:W-:-:S03]  /*2b290*/  MOV R39, R54 ;  /* 0x0000003600277202 */ /* 0x002fc60000000f00 */
[----:B----4-:R-:W4:Y:S01]  /*2b2a0*/  LDL.LU R46, [R1+0xc34] ;  /* 0x000c3400012e7983 */ /* 0x010f220000300800 */
[----:B------:R-:W-:-:S03]  /*2b2b0*/  IMAD.MOV.U32 R38, RZ, RZ, R47 ;  /* 0x000000ffff267224 */ /* 0x000fc600078e002f */
[----:B------:R-:W4:Y:S01]  /*2b2c0*/  LDL.LU R37, [R1+0xbf0] ;  /* 0x000bf00001257983 */ /* 0x000f220000300800 */
[----:B------:R-:W-:Y:S02]  /*2b2d0*/  IADD3 R49, P2, R49, R0, RZ ;  /* 0x0000000031317210 */ /* 0x000fe40007f5e0ff */
[----:B------:R-:W-:-:S03]  /*2b2e0*/  IADD3.X R56, R56, R245, RZ, P0, !PT ;  /* 0x000000f538387210 */ /* 0x000fc600007fe4ff */
[----:B------:R-:W-:Y:S04]  /*2b2f0*/  STL [R1+0xaf4], R49 ;  /* 0x000af43101007387 */ /* 0x000fe80000100800 */
[----:B------:R-:W-:Y:S04]  /*2b300*/  STL [R1+0xab0], R56 ;  /* 0x000ab03801007387 */ /* 0x000fe80000100800 */
[----:B--2---:R-:W2:Y:S04]  /*2b310*/  LDL.LU R54, [R1+0xc30] ;  /* 0x000c300001367983 */ /* 0x004ea80000300800 */
[----:B------:R-:W2:Y:S01]  /*2b320*/  LDL.LU R47, [R1+0xa7c] ;  /* 0x000a7c00012f7983 */ /* 0x000ea20000300800 */
[----:B------:R-:W-:-:S05]  /*2b330*/  VIADD R36, R60, UR7 ;  /* 0x000000073c247c36 */ /* 0x000fca0008000000 */
[----:B------:R1:W-:Y:S01]  /*2b340*/  LDGSTS.E [R36+0x20000], desc[UR8][R38.64], P1 ;  /* 0x2000000026247fae */ /* 0x0003e20008921848 */
[----:B------:R-:W-:Y:S01]  /*2b350*/  IMAD.X R52, R52, 0x1, R245, P2 ;  /* 0x0000000134347824 */ /* 0x000fe200010e06f5 */
[----:B-1----:R-:W-:Y:S01]  /*2b360*/  MOV R38, R51 ;  /* 0x0000003300267202 */ /* 0x002fe20000000f00 */
[----:B------:R-:W-:Y:S01]  /*2b370*/  IMAD.MOV.U32 R39, RZ, RZ, R56 ;  /* 0x000000ffff277224 */ /* 0x000fe200078e0038 */
[----:B------:R-:W2:Y:S04]  /*2b380*/  LDL.LU R51, [R1+0xabc] ;  /* 0x000abc0001337983 */ /* 0x000ea80000300800 */
[----:B------:R1:W-:Y:S01]  /*2b390*/  LDGSTS.E [R36+0x20800], desc[UR8][R38.64], P1 ;  /* 0x2080000026247fae */ /* 0x0003e20008921848 */
[----:B------:R-:W-:-:S05]  /*2b3a0*/  IADD3 R40, P0, R40, R0, RZ ;  /* 0x0000000028287210 */ /* 0x000fca0007f1e0ff */
[----:B------:R-:W-:Y:S01]  /*2b3b0*/  STL [R1+0xb34], R40 ;  /* 0x000b342801007387 */ /* 0x000fe20000100800 */
[----:B-1----:R-:W-:-:S03]  /*2b3c0*/  MOV R39, R52 ;  /* 0x0000003400277202 */ /* 0x002fc60000000f00 */
[----:B------:R1:W-:Y:S01]  /*2b3d0*/  STL [R1+0xaf0], R52 ;  /* 0x000af03401007387 */ /* 0x0003e20000100800 */
[----:B---3--:R-:W-:Y:S01]  /*2b3e0*/  IADD3 R43, P2, R43, R0, RZ ;  /* 0x000000002b2b7210 */ /* 0x008fe20007f5e0ff */
[----:B------:R-:W-:Y:S01]  /*2b3f0*/  IMAD.MOV.U32 R38, RZ, RZ, R49 ;  /* 0x000000ffff267224 */ /* 0x000fe200078e0031 */
[----:B------:R-:W-:-:S04]  /*2b400*/  IADD3.X R55, R55, R245, RZ, P0, !PT ;  /* 0x000000f537377210 */ /* 0x000fc800007fe4ff */
[----:B------:R3:W-:Y:S04]  /*2b410*/  LDGSTS.E [R36+0x21000], desc[UR8][R38.64], P1 ;  /* 0x2100000026247fae */ /* 0x0007e80008921848 */
[----:B-1----:R-:W2:Y:S04]  /*2b420*/  LDL.LU R52, [R1+0xa78] ;  /* 0x000a780001347983 */ /* 0x002ea80000300800 */
[----:B------:R-:W-:Y:S04]  /*2b430*/  STL [R1+0xb74], R43 ;  /* 0x000b742b01007387 */ /* 0x000fe80000100800 */
[----:B------:R-:W-:Y:S01]  /*2b440*/  STL [R1+0xb30], R55 ;  /* 0x000b303701007387 */ /* 0x000fe20000100800 */
[----:B---3--:R-:W-:Y:S01]  /*2b450*/  MOV R38, R40 ;  /* 0x0000002800267202 */ /* 0x008fe20000000f00 */
[----:B------:R-:W-:-:S02]  /*2b460*/  IMAD.MOV.U32 R39, RZ, RZ, R55 ;  /* 0x000000ffff277224 */ /* 0x000fc400078e0037 */
[----:B------:R-:W3:Y:S04]  /*2b470*/  LDL.LU R49, [R1+0xafc] ;  /* 0x000afc0001317983 */ /* 0x000ee80000300800 */
[----:B------:R-:W3:Y:S04]  /*2b480*/  LDL.LU R57, [R1+0xab8] ;  /* 0x000ab80001397983 */ /* 0x000ee80000300800 */
[----:B------:R1:W-:Y:S02]  /*2b490*/  LDGSTS.E [R36+0x21800], desc[UR8][R38.64], P1 ;  /* 0x2180000026247fae */ /* 0x0003e40008921848 */
[----:B-1----:R-:W-:Y:S01]  /*2b4a0*/  IMAD.MOV.U32 R38, RZ, RZ, R43 ;  /* 0x000000ffff267224 */ /* 0x002fe200078e002b */
[----:B------:R-:W-:Y:S01]  /*2b4b0*/  IADD3 R42, P0, R42, R0, RZ ;  /* 0x000000002a2a7210 */ /* 0x000fe20007f1e0ff */
[----:B------:R-:W-:-:S04]  /*2b4c0*/  IMAD.X R50, R50, 0x1, R245, P2 ;  /* 0x0000000132327824 */ /* 0x000fc800010e06f5 */
[----:B------:R-:W-:Y:S04]  /*2b4d0*/  STL [R1+0xbb4], R42 ;  /* 0x000bb42a01007387 */ /* 0x000fe80000100800 */
[----:B------:R1:W-:Y:S01]  /*2b4e0*/  STL [R1+0xb70], R50 ;  /* 0x000b703201007387 */ /* 0x0003e20000100800 */
[----:B------:R-:W-:-:S03]  /*2b4f0*/  MOV R39, R50 ;  /* 0x0000003200277202 */ /* 0x000fc60000000f00 */
[----:B------:R-:W3:Y:S04]  /*2b500*/  LDL.LU R40, [R1+0xb3c] ;  /* 0x000b3c0001287983 */ /* 0x000ee80000300800 */
[----:B------:R1:W-:Y:S04]  /*2b510*/  LDGSTS.E [R36+0x22000], desc[UR8][R38.64], P1 ;  /* 0x2200000026247fae */ /* 0x0003e80008921848 */
[----:B-1----:R-:W3:Y:S01]  /*2b520*/  LDL.LU R50, [R1+0xaf8] ;  /* 0x000af80001327983 */ /* 0x002ee20000300800 */
[----:B------:R-:W-:Y:S02]  /*2b530*/  MOV R38, R42 ;  /* 0x0000002a00267202 */ /* 0x000fe40000000f00 */
[----:B------:R-:W-:-:S02]  /*2b540*/  IADD3 R48, P2, R48, R0, RZ ;  /* 0x0000000030307210 */ /* 0x000fc40007f5e0ff */
[----:B------:R-:W-:-:S03]  /*2b550*/  IADD3.X R53, R53, R245, RZ, P0, !PT ;  /* 0x000000f535357210 */ /* 0x000fc600007fe4ff */
[----:B------:R-:W-:Y:S04]  /*2b560*/  STL [R1+0xbf4], R48 ;  /* 0x000bf43001007387 */ /* 0x000fe80000100800 */
[----:B------:R1:W-:Y:S04]  /*2b570*/  STL [R1+0xbb0], R53 ;  /* 0x000bb03501007387 */ /* 0x0003e80000100800 */
[----:B------:R-:W3:Y:S01]  /*2b580*/  LDL.LU R43, [R1+0xb7c] ;  /* 0x000b7c00012b7983 */ /* 0x000ee20000300800 */
[----:B------:R-:W-:-:S03]  /*2b590*/  IMAD.MOV.U32 R39, RZ, RZ, R53 ;  /* 0x000000ffff277224 */ /* 0x000fc600078e0035 */
[----:B------:R-:W3:Y:S04]  /*2b5a0*/  LDL.LU R56, [R1+0xb38] ;  /* 0x000b380001387983 */ /* 0x000ee80000300800 */
[----:B------:R1:W-:Y:S01]  /*2b5b0*/  LDGSTS.E [R36+0x22800], desc[UR8][R38.64], P1 ;  /* 0x2280000026247fae */ /* 0x0003e20008921848 */
[----:B----4-:R-:W-:Y:S01]  /*2b5c0*/  IADD3 R46, P3, R46, R0, RZ ;  /* 0x000000002e2e7210 */ /* 0x010fe20007f7e0ff */
[----:B------:R-:W-:-:S04]  /*2b5d0*/  IMAD.X R37, R37, 0x1, R245, P2 ;  /* 0x0000000125257824 */ /* 0x000fc800010e06f5 */
[----:B------:R-:W-:Y:S04]  /*2b5e0*/  STL [R1+0xc34], R46 ;  /* 0x000c342e01007387 */ /* 0x000fe80000100800 */
[----:B------:R4:W-:Y:S04]  /*2b5f0*/  STL [R1+0xbf0], R37 ;  /* 0x000bf02501007387 */ /* 0x0009e80000100800 */
[----:B------:R-:W3:Y:S01]  /*2b600*/  LDL.LU R42, [R1+0xbbc] ;  /* 0x000bbc00012a7983 */ /* 0x000ee20000300800 */
[----:B-1----:R-:W-:-:S03]  /*2b610*/  IMAD.MOV.U32 R38, RZ, RZ, R48 ;  /* 0x000000ffff267224 */ /* 0x002fc600078e0030 */
[----:B------:R-:W3:Y:S01]  /*2b620*/  LDL.LU R53, [R1+0xb78] ;  /* 0x000b780001357983 */ /* 0x000ee20000300800 */
[----:B--2---:R-:W-:Y:S02]  /*2b630*/  IADD3.X R54, R54, R245, RZ, P3, !PT ;  /* 0x000000f536367210 */ /* 0x004fe40001ffe4ff */
[----:B------:R-:W-:-:S05]  /*2b640*/  IADD3 R47, P0, R47, R0, RZ ;  /* 0x000000002f2f7210 */ /* 0x000fca0007f1e0ff */
[----:B------:R-:W-:Y:S04]  /*2b650*/  STL [R1+0xa7c], R47 ;  /* 0x000a7c2f01007387 */ /* 0x000fe80000100800 */
[----:B------:R1:W-:Y:S04]  /*2b660*/  STL [R1+0xc30], R54 ;  /* 0x000c303601007387 */ /* 0x0003e80000100800 */
[----:B------:R-:W2:Y:S04]  /*2b670*/  LDL.LU R48, [R1+0xbfc] ;  /* 0x000bfc0001307983 */ /* 0x000ea80000300800 */
[----:B------:R-:W2:Y:S01]  /*2b680*/  LDL.LU R55, [R1+0xbb8] ;  /* 0x000bb80001377983 */ /* 0x000ea20000300800 */
[----:B------:R-:W-:-:S02]  /*2b690*/  MOV R39, R37 ;  /* 0x0000002500277202 */ /* 0x000fc40000000f00 */
[----:B------:R-:W-:-:S03]  /*2b6a0*/  IADD3 R51, P2, R51, R0, RZ ;  /* 0x0000000033337210 */ /* 0x000fc60007f5e0ff */
[----:B------:R1:W-:Y:S01]  /*2b6b0*/  LDGSTS.E [R36+0x23000], desc[UR8][R38.64], P1 ;  /* 0x2300000026247fae */ /* 0x0003e20008921848 */
[----:B----4-:R-:W-:-:S03]  /*2b6c0*/  LOP3.LUT R37, R60, 0x10, RZ, 0x3c, !PT ;  /* 0x000000103c257812 */ /* 0x010fc600078e3cff */
[----:B------:R-:W-:Y:S01]  /*2b6d0*/  STL [R1+0xabc], R51 ;  /* 0x000abc3301007387 */ /* 0x000fe20000100800 */
[----:B------:R-:W-:Y:S02]  /*2b6e0*/  IADD3 R37, R37, UR7, RZ ;  /* 0x0000000725257c10 */ /* 0x000fe4000fffe0ff */
[----:B-1----:R-:W-:Y:S01]  /*2b6f0*/  MOV R38, R46 ;  /* 0x0000002e00267202 */ /* 0x002fe20000000f00 */
[----:B------:R-:W-:-:S05]  /*2b700*/  IMAD.MOV.U32 R39, RZ, RZ, R54 ;  /* 0x000000ffff277224 */ /* 0x000fca00078e0036 */
[----:B------:R1:W-:Y:S01]  /*2b710*/  LDGSTS.E [R36+0x23800], desc[UR8][R38.64], P1 ;  /* 0x2380000026247fae */ /* 0x0003e20008921848 */
[----:B------:R-:W-:-:S05]  /*2b720*/  IMAD.X R52, R52, 0x1, R245, P0 ;  /* 0x0000000134347824 */ /* 0x000fca00000e06f5 */
[----:B------:R4:W-:Y:S04]  /*2b730*/  STL [R1+0xa78], R52 ;  /* 0x000a783401007387 */ /* 0x0009e80000100800 */
[----:B------:R-:W2:Y:S04]  /*2b740*/  LDL.LU R54, [R1+0xbf8] ;  /* 0x000bf80001367983 */ /* 0x000ea80000300800 */
[----:B------:R-:W2:Y:S01]  /*2b750*/  LDL.LU R46, [R1+0xc3c] ;  /* 0x000c3c00012e7983 */ /* 0x000ea20000300800 */
[----:B---3--:R-:W-:Y:S01]  /*2b760*/  IADD3 R49, P0, R49, R0, RZ ;  /* 0x0000000031317210 */ /* 0x008fe20007f1e0ff */
[----:B-1----:R-:W-:Y:S01]  /*2b770*/  IMAD.MOV.U32 R39, RZ, RZ, R52 ;  /* 0x000000ffff277224 */ /* 0x002fe200078e0034 */
[----:B------:R-:W-:Y:S01]  /*2b780*/  MOV R38, R47 ;  /* 0x0000002f00267202 */ /* 0x000fe20000000f00 */
[----:B------:R-:W-:Y:S01]  /*2b790*/  IMAD.X R57, R57, 0x1, R245, P2 ;  /* 0x0000000139397824 */ /* 0x000fe200010e06f5 */
[----:B----4-:R-:W3:Y:S04]  /*2b7a0*/  LDL.LU R52, [R1+0xc38] ;  /* 0x000c380001347983 */ /* 0x010ee80000300800 */
[----:B------:R-:W-:Y:S04]  /*2b7b0*/  STL [R1+0xafc], R49 ;  /* 0x000afc3101007387 */ /* 0x000fe80000100800 */
[----:B------:R1:W-:Y:S04]  /*2b7c0*/  LDGSTS.E [R37+0x20100], desc[UR8][R38.64], P1 ;  /* 0x2010000026257fae */ /* 0x0003e80008921848 */
[----:B------:R-:W-:Y:S04]  /*2b7d0*/  STL [R1+0xab8], R57 ;  /* 0x000ab83901007387 */ /* 0x000fe80000100800 */
[----:B------:R-:W4:Y:S01]  /*2b7e0*/  LDL.LU R47, [R1+0xa84] ;  /* 0x000a8400012f7983 */ /* 0x000f220000300800 */
[----:B-1----:R-:W-:Y:S01]  /*2b7f0*/  IMAD.MOV.U32 R38, RZ, RZ, R51 ;  /* 0x000000ffff267224 */ /* 0x002fe200078e0033 */
[----:B------:R-:W-:-:S02]  /*2b800*/  MOV R39, R57 ;  /* 0x0000003900277202 */ /* 0x000fc40000000f00 */
[----:B------:R-:W4:Y:S04]  /*2b810*/  LDL.LU R51, [R1+0xac4] ;  /* 0x000ac40001337983 */ /* 0x000f280000300800 */
[----:B------:R1:W-:Y:S02]  /*2b820*/  LDGSTS.E [R37+0x20900], desc[UR8][R38.64], P1 ;  /* 0x2090000026257fae */ /* 0x0003e40008921848 */
[----:B-1----:R-:W-:Y:S02]  /*2b830*/  MOV R38, R49 ;  /* 0x0000003100267202 */ /* 0x002fe40000000f00 */
[----:B------:R-:W-:Y:S02]  /*2b840*/  IADD3 R40, P2, R40, R0, RZ ;  /* 0x0000000028287210 */ /* 0x000fe40007f5e0ff */
[----:B------:R-:W-:-:S03]  /*2b850*/  IADD3.X R50, R50, R245, RZ, P0, !PT ;  /* 0x000000f532327210 */ /* 0x000fc600007fe4ff */
[----:B------:R-:W-:Y:S04]  /*2b860*/  STL [R1+0xb3c], R40 ;  /* 0x000b3c2801007387 */ /* 0x000fe80000100800 */
[----:B------:R1:W-:Y:S01]  /*2b870*/  STL [R1+0xaf8], R50 ;  /* 0x000af83201007387 */ /* 0x0003e20000100800 */
[----:B------:R-:W-:-:S05]  /*2b880*/  IMAD.MOV.U32 R39, RZ, RZ, R50 ;  /* 0x000000ffff277224 */ /* 0x000fca00078e0032 */
[----:B------:R1:W-:Y:S04]  /*2b890*/  LDGSTS.E [R37+0x21100], desc[UR8][R38.64], P1 ;  /* 0x2110000026257fae */ /* 0x0003e80008921848 */
[----:B-1----:R-:W4:Y:S01]  /*2b8a0*/  LDL.LU R50, [R1+0xa80] ;  /* 0x000a800001327983 */ /* 0x002f220000300800 */
[----:B------:R-:W-:Y:S01]  /*2b8b0*/  IMAD.MOV.U32 R38, RZ, RZ, R40 ;  /* 0x000000ffff267224 */ /* 0x000fe200078e0028 */
[----:B------:R-:W-:Y:S01]  /*2b8c0*/  IADD3 R43, P0, R43, R0, RZ ;  /* 0x000000002b2b7210 */ /* 0x000fe20007f1e0ff */
[----:B------:R-:W-:-:S04]  /*2b8d0*/  IMAD.X R56, R56, 0x1, R245, P2 ;  /* 0x0000000138387824 */ /* 0x000fc800010e06f5 */
[----:B------:R-:W-:Y:S04]  /*2b8e0*/  STL [R1+0xb7c], R43 ;  /* 0x000b7c2b01007387 */ /* 0x000fe80000100800 */
[----:B------:R-:W-:Y:S01]  /*2b8f0*/  STL [R1+0xb38], R56 ;  /* 0x000b383801007387 */ /* 0x000fe20000100800 */
[----:B------:R-:W-:-:S03]  /*2b900*/  MOV R39, R56 ;  /* 0x0000003800277202 */ /* 0x000fc60000000f00 */
[----:B------:R-:W4:Y:S04]  /*2b910*/  LDL.LU R49, [R1+0xb04] ;  /* 0x000b040001317983 */ /* 0x000f280000300800 */
[----:B------:R-:W4:Y:S04]  /*2b920*/  LDL.LU R57, [R1+0xac0] ;  /* 0x000ac00001397983 */ /* 0x000f280000300800 */
[----:B------:R1:W-:Y:S01]  /*2b930*/  LDGSTS.E [R37+0x21900], desc[UR8][R38.64], P1 ;  /* 0x2190000026257fae */ /* 0x0003e20008921848 */
[----:B------:R-:W-:Y:S02]  /*2b940*/  IADD3 R42, P2, R42, R0, RZ ;  /* 0x000000002a2a7210 */ /* 0x000fe40007f5e0ff */
[----:B------:R-:W-:-:S03]  /*2b950*/  IADD3.X R53, R53, R245, RZ, P0, !PT ;  /* 0x000000f535357210 */ /* 0x000fc600007fe4ff */
[----:B------:R-:W-:Y:S04]  /*2b960*/  STL [R1+0xbbc], R42 ;  /* 0x000bbc2a01007387 */ /* 0x000fe80000100800 */
[----:B------:R1:W-:Y:S02]  /*2b970*/  STL [R1+0xb78], R53 ;  /* 0x000b783501007387 */ /* 0x0003e40000100800 */
[----:B-1----:R-:W-:Y:S02]  /*2b980*/  IMAD.MOV.U32 R39, RZ, RZ, R53 ;  /* 0x000000ffff277224 */ /* 0x002fe400078e0035 */
[----:B------:R-:W4:Y:S01]  /*2b990*/  LDL.LU R40, [R1+0xb44] ;  /* 0x000b440001287983 */ /* 0x000f220000300800 */
[----:B------:R-:W-:-:S03]  /*2b9a0*/  MOV R38, R43 ;  /* 0x0000002b00267202 */ /* 0x000fc60000000f00 */
[----:B------:R-:W4:Y:S04]  /*2b9b0*/  LDL.LU R53, [R1+0xb00] ;  /* 0x000b000001357983 */ /* 0x000f280000300800 */
[----:B------:R1:W-:Y:S01]  /*2b9c0*/  LDGSTS.E [R37+0x22100], desc[UR8][R38.64], P1 ;  /* 0x2210000026257fae */ /* 0x0003e20008921848 */
[----:B--2---:R-:W-:Y:S01]  /*2b9d0*/  IADD3 R48, P0, R48, R0, RZ ;  /* 0x0000000030307210 */ /* 0x004fe20007f1e0ff */
[----:B------:R-:W-:-:S04]  /*2b9e0*/  IMAD.X R55, R55, 0x1, R245, P2 ;  /* 0x0000000137377824 */ /* 0x000fc800010e06f5 */
[----:B------:R-:W-:Y:S04]  /*2b9f0*/  STL [R1+0xbfc], R48 ;  /* 0x000bfc3001007387 */ /* 0x000fe80000100800 */
[----:B------:R2:W-:Y:S04]  /*2ba00*/  STL [R1+0xbb8], R55 ;  /* 0x000bb83701007387 */ /* 0x0005e80000100800 */
[----:B------:R-:W4:Y:S04]  /*2ba10*/  LDL.LU R43, [R1+0xb84] ;  /* 0x000b8400012b7983 */ /* 0x000f280000300800 */
[----:B------:R-:W4:Y:S01]  /*2ba20*/  LDL.LU R56, [R1+0xb40] ;  /* 0x000b400001387983 */ /* 0x000f220000300800 */
[----:B-1----:R-:W-:Y:S01]  /*2ba30*/  IMAD.MOV.U32 R38, RZ, RZ, R42 ;  /* 0x000000ffff267224 */ /* 0x002fe200078e002a */
[----:B------:R-:W-:-:S05]  /*2ba40*/  MOV R39, R55 ;  /* 0x0000003700277202 */ /* 0x000fca0000000f00 */
[----:B------:R1:W-:Y:S01]  /*2ba50*/  LDGSTS.E [R37+0x22900], desc[UR8][R38.64], P1 ;  /* 0x2290000026257fae */ /* 0x0003e20008921848 */
[----:B------:R-:W-:Y:S02]  /*2ba60*/  LOP3.LUT R36, R60, 0x20, RZ, 0x3c, !PT ;  /* 0x000000203c247812 */ /* 0x000fe400078e3cff */
[----:B------:R-:W-:Y:S02]  /*2ba70*/  IADD3.X R54, R54, R245, RZ, P0, !PT ;  /* 0x000000f536367210 */ /* 0x000fe400007fe4ff */
[----:B------:R-:W-:-:S05]  /*2ba80*/  IADD3 R46, P2, R46, R0, RZ ;  /* 0x000000002e2e7210 */ /* 0x000fca0007f5e0ff */
[----:B------:R-:W-:Y:S04]  /*2ba90*/  STL [R1+0xc3c], R46 ;  /* 0x000c3c2e01007387 */ /* 0x000fe80000100800 */
[----:B------:R4:W-:Y:S04]  /*2baa0*/  STL [R1+0xbf8], R54 ;  /* 0x000bf83601007387 */ /* 0x0009e80000100800 */
[----:B------:R-:W4:Y:S01]  /*2bab0*/  LDL.LU R42, [R1+0xbc4] ;  /* 0x000bc400012a7983 */ /* 0x000f220000300800 */
[----:B-1----:R-:W-:-:S03]  /*2bac0*/  MOV R38, R48 ;  /* 0x0000003000267202 */ /* 0x002fc60000000f00 */
[----:B--2---:R-:W2:Y:S01]  /*2bad0*/  LDL.LU R55, [R1+0xb80] ;  /* 0x000b800001377983 */ /* 0x004ea20000300800 */
[----:B------:R-:W-:Y:S02]  /*2bae0*/  IMAD.MOV.U32 R39, RZ, RZ, R54 ;  /* 0x000000ffff277224 */ /* 0x000fe400078e0036 */
[----:B---3--:R-:W-:Y:S01]  /*2baf0*/  IMAD.X R52, R52, 0x1, R245, P2 ;  /* 0x0000000134347824 */ /* 0x008fe200010e06f5 */
[-C--:B----4-:R-:W-:Y:S02]  /*2bb00*/  IADD3 R47, P0, R47, R0.reuse, RZ ;  /* 0x000000002f2f7210 */ /* 0x090fe40007f1e0ff */
[----:B------:R1:W-:Y:S04]  /*2bb10*/  LDGSTS.E [R37+0x23100], desc[UR8][R38.64], P1 ;  /* 0x2310000026257fae */ /* 0x0003e80008921848 */
[----:B------:R-:W-:Y:S01]  /*2bb20*/  STL [R1+0xa84], R47 ;  /* 0x000a842f01007387 */ /* 0x000fe20000100800 */
[----:B------:R-:W-:-:S03]  /*2bb30*/  IADD3 R51, P2, R51, R0, RZ ;  /* 0x0000000033337210 */ /* 0x000fc60007f5e0ff */
[----:B------:R3:W-:Y:S01]  /*2bb40*/  STL [R1+0xc38], R52 ;  /* 0x000c383401007387 */ /* 0x0007e20000100800 */
[----:B-1----:R-:W-:Y:S01]  /*2bb50*/  IMAD.MOV.U32 R38, RZ, RZ, R46 ;  /* 0x000000ffff267224 */ /* 0x002fe200078e002e */
[----:B------:R-:W-:Y:S02]  /*2bb60*/  MOV R39, R52 ;  /* 0x0000003400277202 */ /* 0x000fe40000000f00 */
[----:B------:R-:W4:Y:S04]  /*2bb70*/  LDL.LU R48, [R1+0xc04] ;  /* 0x000c040001307983 */ /* 0x000f280000300800 */
[----:B------:R-:W4:Y:S01]  /*2bb80*/  LDL.LU R54, [R1+0xbc0] ;  /* 0x000bc00001367983 */ /* 0x000f220000300800 */
[----:B------:R-:W-:-:S03]  /*2bb90*/  VIADD R36, R36, UR7 ;  /* 0x0000000724247c36 */ /* 0x000fc60008000000 */
[----:B------:R-:W-:Y:S04]  /*2bba0*/  STL [R1+0xac4], R51 ;  /* 0x000ac43301007387 */ /* 0x000fe80000100800 */
[----:B------:R1:W-:Y:S02]  /*2bbb0*/  LDGSTS.E [R37+0x23900], desc[UR8][R38.64], P1 ;  /* 0x2390000026257fae */ /* 0x0003e40008921848 */
[----:B-1----:R-:W-:Y:S01]  /*2bbc0*/  IMAD.MOV.U32 R38, RZ, RZ, R47 ;  /* 0x000000ffff267224 */ /* 0x002fe200078e002f */
[----:B------:R-:W-:-:S04]  /*2bbd0*/  IADD3.X R50, R50, R245, RZ, P0, !PT ;  /* 0x000000f532327210 */ /* 0x000fc800007fe4ff */
[----:B------:R-:W-:Y:S01]  /*2bbe0*/  MOV R39, R50 ;  /* 0x0000003200277202 */ /* 0x000fe20000000f00 */
[----:B------:R1:W-:Y:S04]  /*2bbf0*/  STL [R1+0xa80], R50 ;  /* 0x000a803201007387 */ /* 0x0003e80000100800 */
[----:B---3--:R-:W3:Y:S04]  /*2bc00*/  LDL.LU R52, [R1+0xc00] ;  /* 0x000c000001347983 */ /* 0x008ee80000300800 */
[----:B------:R-:W3:Y:S04]  /*2bc10*/  LDL.LU R46, [R1+0xc44] ;  /* 0x000c4400012e7983 */ /* 0x000ee80000300800 */
[----:B-1----:R-:W3:Y:S04]  /*2bc20*/  LDL.LU R50, [R1+0xc40] ;  /* 0x000c400001327983 */ /* 0x002ee80000300800 */
[----:B------:R1:W-:Y:S02]  /*2bc30*/  LDGSTS.E [R36+0x20200], desc[UR8][R38.64], P1 ;  /* 0x2020000026247fae */ /* 0x0003e40008921848 */
[----:B-1----:R-:W-:-:S02]  /*2bc40*/  MOV R38, R51 ;  /* 0x0000003300267202 */ /* 0x002fc40000000f00 */
[----:B------:R-:W-:Y:S02]  /*2bc50*/  IADD3 R49, P0, R49, R0, RZ ;  /* 0x0000000031317210 */ /* 0x000fe40007f1e0ff */
[----:B------:R-:W-:-:S03]  /*2bc60*/  IADD3.X R57, R57, R245, RZ, P2, !PT ;  /* 0x000000f539397210 */ /* 0x000fc600017fe4ff */
[----:B------:R-:W-:Y:S04]  /*2bc70*/  STL [R1+0xb04], R49 ;  /* 0x000b043101007387 */ /* 0x000fe80000100800 */
[----:B------:R-:W-:Y:S01]  /*2bc80*/  STL [R1+0xac0], R57 ;  /* 0x000ac03901007387 */ /* 0x000fe20000100800 */
[----:B------:R-:W-:-:S03]  /*2bc90*/  IMAD.MOV.U32 R39, RZ, RZ, R57 ;  /* 0x000000ffff277224 */ /* 0x000fc600078e0039 */
[----:B------:R-:W3:Y:S04]  /*2bca0*/  LDL.LU R47, [R1+0xa8c] ;  /* 0x000a8c00012f7983 */ /* 0x000ee80000300800 */
[----:B------:R-:W3:Y:S04]  /*2bcb0*/  LDL.LU R51, [R1+0xacc] ;  /* 0x000acc0001337983 */ /* 0x000ee80000300800 */
[----:B------:R1:W-:Y:S01]  /*2bcc0*/  LDGSTS.E [R36+0x20a00], desc[UR8][R38.64], P1 ;  /* 0x20a0000026247fae */ /* 0x0003e20008921848 */
[----:B------:R-:W-:Y:S01]  /*2bcd0*/  IADD3 R40, P2, R40, R0, RZ ;  /* 0x0000000028287210 */ /* 0x000fe20007f5e0ff */
[----:B------:R-:W-:-:S04]  /*2bce0*/  IMAD.X R53, R53, 0x1, R245, P0 ;  /* 0x0000000135357824 */ /* 0x000fc800000e06f5 */
[----:B------:R-:W-:Y:S04]  /*2bcf0*/  STL [R1+0xb44], R40 ;  /* 0x000b442801007387 */ /* 0x000fe80000100800 */
[----:B------:R1:W-:Y:S02]  /*2bd00*/  STL [R1+0xb00], R53 ;  /* 0x000b003501007387 */ /* 0x0003e40000100800 */
[----:B-1----:R-:W-:Y:S01]  /*2bd10*/  MOV R39, R53 ;  /* 0x0000003500277202 */ /* 0x002fe20000000f00 */
[----:B------:R-:W-:-:S05]  /*2bd20*/  IMAD.MOV.U32 R38, RZ, RZ, R49 ;  /* 0x000000ffff267224 */ /* 0x000fca00078e0031 */
[----:B------:R1:W-:Y:S04]  /*2bd30*/  LDGSTS.E [R36+0x21200], desc[UR8][R38.64], P1 ;  /* 0x2120000026247fae */ /* 0x0003e80008921848 */
[----:B------:R-:W3:Y:S01]  /*2bd40*/  LDL.LU R53, [R1+0xa88] ;  /* 0x000a880001357983 */ /* 0x000ee20000300800 */
[----:B------:R-:W-:Y:S02]  /*2bd50*/  IADD3 R43, P0, R43, R0, RZ ;  /* 0x000000002b2b7210 */ /* 0x000fe40007f1e0ff */
[----:B------:R-:W-:-:S03]  /*2bd60*/  IADD3.X R56, R56, R245, RZ, P2, !PT ;  /* 0x000000f538387210 */ /* 0x000fc600017fe4ff */
[----:B------:R-:W-:Y:S04]  /*2bd70*/  STL [R1+0xb84], R43 ;  /* 0x000b842b01007387 */ /* 0x000fe80000100800 */
[----:B------:R2:W-:Y:S04]  /*2bd80*/  STL [R1+0xb40], R56 ;  /* 0x000b403801007387 */ /* 0x0005e80000100800 */
[----:B------:R-:W3:Y:S04]  /*2bd90*/  LDL.LU R49, [R1+0xb0c] ;  /* 0x000b0c0001317983 */ /* 0x000ee80000300800 */
[----:B------:R-:W3:Y:S01]  /*2bda0*/  LDL.LU R57, [R1+0xac8] ;  /* 0x000ac80001397983 */ /* 0x000ee20000300800 */
[----:B-1----:R-:W-:Y:S01]  /*2bdb0*/  MOV R38, R40 ;  /* 0x0000002800267202 */ /* 0x002fe20000000f00 */
[----:B------:R-:W-:-:S05]  /*2bdc0*/  IMAD.MOV.U32 R39, RZ, RZ, R56 ;  /* 0x000000ffff277224 */ /* 0x000fca00078e0038 */
[----:B------:R1:W-:Y:S02]  /*2bdd0*/  LDGSTS.E [R36+0x21a00], desc[UR8][R38.64], P1 ;  /* 0x21a0000026247fae */ /* 0x0003e40008921848 */
[----:B-1----:R-:W-:Y:S01]  /*2bde0*/  IMAD.MOV.U32 R38, RZ, RZ, R43 ;  /* 0x000000ffff267224 */ /* 0x002fe200078e002b */
[----:B------:R-:W-:Y:S01]  /*2bdf0*/  IADD3 R42, P2, R42, R0, RZ ;  /* 0x000000002a2a7210 */ /* 0x000fe20007f5e0ff */
[----:B--2---:R-:W-:-:S04]  /*2be00*/  IMAD.X R55, R55, 0x1, R245, P0 ;  /* 0x0000000137377824 */ /* 0x004fc800000e06f5 */
[----:B------:R-:W-:Y:S04]  /*2be10*/  STL [R1+0xbc4], R42 ;  /* 0x000bc42a01007387 */ /* 0x000fe80000100800 */
[----:B------:R1:W-:Y:S04]  /*2be20*/  STL [R1+0xb80], R55 ;  /* 0x000b803701007387 */ /* 0x0003e80000100800 */
[----:B------:R-:W2:Y:S04]  /*2be30*/  LDL.LU R40, [R1+0xb4c] ;  /* 0x000b4c0001287983 */ /* 0x000ea80000300800 */
[----:B------:R-:W2:Y:S01]  /*2be40*/  LDL.LU R56, [R1+0xb08] ;  /* 0x000b080001387983 */ /* 0x000ea20000300800 */
[----:B------:R-:W-:-:S05]  /*2be50*/  MOV R39, R55 ;  /* 0x0000003700277202 */ /* 0x000fca0000000f00 */
[----:B------:R1:W-:Y:S01]  /*2be60*/  LDGSTS.E [R36+0x22200], desc[UR8][R38.64], P1 ;  /* 0x2220000026247fae */ /* 0x0003e20008921848 */
[----:B----4-:R-:W-:Y:S02]  /*2be70*/  IADD3 R48, P0, R48, R0, RZ ;  /* 0x0000000030307210 */ /* 0x010fe40007f1e0ff */
[----:B------:R-:W-:-:S03]  /*2be80*/  IADD3.X R54, R54, R245, RZ, P2, !PT ;  /* 0x000000f536367210 */ /* 0x000fc600017fe4ff */
[----:B------:R-:W-:Y:S04]  /*2be90*/  STL [R1+0xc04], R48 ;  /* 0x000c043001007387 */ /* 0x000fe80000100800 */
[----:B------:R4:W-:Y:S01]  /*2bea0*/  STL [R1+0xbc0], R54 ;  /* 0x000bc03601007387 */ /* 0x0009e20000100800 */
[----:B-1----:R-:W-:Y:S01]  /*2beb0*/  MOV R38, R42 ;  /* 0x0000002a00267202 */ /* 0x002fe20000000f00 */
[----:B------:R-:W-:Y:S02]  /*2bec0*/  IMAD.MOV.U32 R39, RZ, RZ, R54 ;  /* 0x000000ffff277224 */ /* 0x000fe400078e0036 */
[----:B------:R-:W2:Y:S04]  /*2bed0*/  LDL.LU R43, [R1+0xb8c] ;  /* 0x000b8c00012b7983 */ /* 0x000ea80000300800 */
[----:B------:R-:W2:Y:S04]  /*2bee0*/  LDL.LU R55, [R1+0xb48] ;  /* 0x000b480001377983 */ /* 0x000ea80000300800 */
[----:B------:R1:W-:Y:S02]  /*2bef0*/  LDGSTS.E [R36+0x22a00], desc[UR8][R38.64], P1 ;  /* 0x22a0000026247fae */ /* 0x0003e40008921848 */
[----:B-1----:R-:W-:-:S02]  /*2bf00*/  IMAD.MOV.U32 R38, RZ, RZ, R48 ;  /* 0x000000ffff267224 */ /* 0x002fc400078e0030 */
[----:B---3--:R-:W-:Y:S01]  /*2bf10*/  IMAD.X R52, R52, 0x1, R245, P0 ;  /* 0x0000000134347824 */ /* 0x008fe200000e06f5 */
[----:B------:R-:W-:-:S04]  /*2bf20*/  IADD3 R46, P2, R46, R0, RZ ;  /* 0x000000002e2e7210 */ /* 0x000fc80007f5e0ff */
[----:B------:R-:W-:Y:S01]  /*2bf30*/  MOV R39, R52 ;  /* 0x0000003400277202 */ /* 0x000fe20000000f00 */
[----:B------:R-:W-:Y:S01]  /*2bf40*/  STL [R1+0xc44], R46 ;  /* 0x000c442e01007387 */ /* 0x000fe20000100800 */
[----:B------:R-:W-:-:S03]  /*2bf50*/  IADD3.X R50, R50, R245, RZ, P2, !PT ;  /* 0x000000f532327210 */ /* 0x000fc600017fe4ff */
[----:B------:R1:W-:Y:S04]  /*2bf60*/  STL [R1+0xc00], R52 ;  /* 0x000c003401007387 */ /* 0x0003e80000100800 */
[----:B------:R-:W3:Y:S04]  /*2bf70*/  LDL.LU R42, [R1+0xbcc] ;  /* 0x000bcc00012a7983 */ /* 0x000ee80000300800 */
[----:B----4-:R-:W4:Y:S04]  /*2bf80*/  LDL.LU R54, [R1+0xb88] ;  /* 0x000b880001367983 */ /* 0x010f280000300800 */
[----:B------:R1:W-:Y:S02]  /*2bf90*/  LDGSTS.E [R36+0x23200], desc[UR8][R38.64], P1 ;  /* 0x2320000026247fae */ /* 0x0003e40008921848 */
[----:B-1----:R-:W-:Y:S01]  /*2bfa0*/  MOV R38, R46 ;  /* 0x0000002e00267202 */ /* 0x002fe20000000f00 */
[----:B------:R-:W-:-:S05]  /*2bfb0*/  IMAD.MOV.U32 R39, RZ, RZ, R50 ;  /* 0x000000ffff277224 */ /* 0x000fca00078e0032 */
[----:B------:R1:W-:Y:S01]  /*2bfc0*/  LDGSTS.E [R36+0x23a00], desc[UR8][R38.64], P1 ;  /* 0x23a0000026247fae */ /* 0x0003e20008921848 */
[-C--:B------:R-:W-:Y:S02]  /*2bfd0*/  IADD3 R47, P0, R47, R0.reuse, RZ ;  /* 0x000000002f2f7210 */ /* 0x080fe40007f1e0ff */
[----:B------:R-:W-:-:S03]  /*2bfe0*/  IADD3 R51, P2, R51, R0, RZ ;  /* 0x0000000033337210 */ /* 0x000fc60007f5e0ff */
[----:B------:R-:W-:Y:S04]  /*2bff0*/  STL [R1+0xa8c], R47 ;  /* 0x000a8c2f01007387 */ /* 0x000fe80000100800 */
[----:B------:R1:W-:Y:S04]  /*2c000*/  STL [R1+0xc40], R50 ;  /* 0x000c403201007387 */ /* 0x0003e80000100800 */
[----:B------:R-:W4:Y:S04]  /*2c010*/  LDL.LU R48, [R1+0xc0c] ;  /* 0x000c0c0001307983 */ /* 0x000f280000300800 */
[----:B------:R-:W4:Y:S04]  /*2c020*/  LDL.LU R52, [R1+0xbc8] ;  /* 0x000bc80001347983 */ /* 0x000f280000300800 */
[----:B------:R-:W-:Y:S01]  /*2c030*/  STL [R1+0xacc], R51 ;  /* 0x000acc3301007387 */ /* 0x000fe20000100800 */
[----:B-1----:R-:W-:Y:S01]  /*2c040*/  MOV R38, R47 ;  /* 0x0000002f00267202 */ /* 0x002fe20000000f00 */
[----:B------:R-:W-:-:S05]  /*2c050*/  IMAD.X R53, R53, 0x1, R245, P0 ;  /* 0x0000000135357824 */ /* 0x000fca00000e06f5 */
[----:B------:R1:W-:Y:S04]  /*2c060*/  STL [R1+0xa88], R53 ;  /* 0x000a883501007387 */ /* 0x0003e80000100800 */
[----:B------:R-:W4:Y:S04]  /*2c070*/  LDL.LU R50, [R1+0xc08] ;  /* 0x000c080001327983 */ /* 0x000f280000300800 */
[----:B------:R-:W4:Y:S01]  /*2c080*/  LDL.LU R46, [R1+0xc4c] ;  /* 0x000c4c00012e7983 */ /* 0x000f220000300800 */
[----:B------:R-:W-:-:S03]  /*2c090*/  IADD3 R49, P0, R49, R0, RZ ;  /* 0x0000000031317210 */ /* 0x000fc60007f1e0ff */
[----:B------:R-:W4:Y:S01]  /*2c0a0*/  LDL.LU R47, [R1+0xc48] ;  /* 0x000c4800012f7983 */ /* 0x000f220000300800 */
[----:B------:R-:W-:-:S03]  /*2c0b0*/  IMAD.X R57, R57, 0x1, R245, P2 ;  /* 0x0000000139397824 */ /* 0x000fc600010e06f5 */
[----:B------:R-:W-:Y:S01]  /*2c0c0*/  STL [R1+0xb0c], R49 ;  /* 0x000b0c3101007387 */ /* 0x000fe20000100800 */
[----:B------:R-:W-:-:S03]  /*2c0d0*/  IMAD.MOV.U32 R39, RZ, RZ, R53 ;  /* 0x000000ffff277224 */ /* 0x000fc600078e0035 */
[----:B------:R-:W-:Y:S04]  /*2c0e0*/  STL [R1+0xac8], R57 ;  /* 0x000ac83901007387 */ /* 0x000fe80000100800 */
[----:B-1----:R-:W4:Y:S01]  /*2c0f0*/  LDL.LU R53, [R1+0xa94] ;  /* 0x000a940001357983 */ /* 0x002f220000300800 */
[----:B------:R-:W-:-:S04]  /*2c100*/  LOP3.LUT R37, R60, 0x30, RZ, 0x3c, !PT ;  /* 0x000000303c257812 */ /* 0x000fc800078e3cff */
[----:B------:R-:W-:-:S05]  /*2c110*/  IADD3 R37, R37, UR7, RZ ;  /* 0x0000000725257c10 */ /* 0x000fca000fffe0ff */
[----:B------:R1:W-:Y:S02]  /*2c120*/  LDGSTS.E [R37+0x20300], desc[UR8][R38.64], P1 ;  /* 0x2030000026257fae */ /* 0x0003e40008921848 */
[----:B-1----:R-:W-:Y:S01]  /*2c130*/  IMAD.MOV.U32 R38, RZ, RZ, R51 ;  /* 0x000000ffff267224 */ /* 0x002fe200078e0033 */
[----:B------:R-:W-:Y:S01]  /*2c140*/  MOV R39, R57 ;  /* 0x0000003900277202 */ /* 0x000fe20000000f00 */
[----:B------:R-:W4:Y:S04]  /*2c150*/  LDL.LU R51, [R1+0xad4] ;  /* 0x000ad40001337983 */ /* 0x000f280000300800 */
[----:B------:R1:W-:Y:S01]  /*2c160*/  LDGSTS.E [R37+0x20b00], desc[UR8][R38.64], P1 ;  /* 0x20b0000026257fae */ /* 0x0003e20008921848 */
[----:B--2---:R-:W-:Y:S02]  /*2c170*/  IADD3 R40, P2, R40, R0, RZ ;  /* 0x0000000028287210 */ /* 0x004fe40007f5e0ff */
[----:B------:R-:W-:-:S03]  /*2c180*/  IADD3.X R56, R56, R245, RZ, P0, !PT ;  /* 0x000000f538387210 */ /* 0x000fc600007fe4ff */
[----:B------:R-:W-:Y:S04]  /*2c190*/  STL [R1+0xb4c], R40 ;  /* 0x000b4c2801007387 */ /* 0x000fe80000100800 */
[----:B------:R2:W-:Y:S01]  /*2c1a0*/  STL [R1+0xb08], R56 ;  /* 0x000b083801007387 */ /* 0x0005e20000100800 */
[----:B-1----:R-:W-:Y:S01]  /*2c1b0*/  IMAD.MOV.U32 R39, RZ, RZ, R56 ;  /* 0x000000ffff277224 */ /* 0x002fe200078e0038 */
[----:B------:R-:W-:-:S05]  /*2c1c0*/  MOV R38, R49 ;  /* 0x0000003100267202 */ /* 0x000fca0000000f00 */
[----:B------:R1:W-:Y:S04]  /*2c1d0*/  LDGSTS.E [R37+0x21300], desc[UR8][R38.64], P1 ;  /* 0x2130000026257fae */ /* 0x0003e80008921848 */
[----:B--2---:R-:W2:Y:S01]  /*2c1e0*/  LDL.LU R56, [R1+0xa90] ;  /* 0x000a900001387983 */ /* 0x004ea20000300800 */
[----:B------:R-:W-:Y:S01]  /*2c1f0*/  IADD3 R43, P0, R43, R0, RZ ;  /* 0x000000002b2b7210 */ /* 0x000fe20007f1e0ff */
[----:B------:R-:W-:-:S04]  /*2c200*/  IMAD.X R55, R55, 0x1, R245, P2 ;  /* 0x0000000137377824 */ /* 0x000fc800010e06f5 */
[----:B------:R-:W-:Y:S01]  /*2c210*/  STL [R1+0xb8c], R43 ;  /* 0x000b8c2b01007387 */ /* 0x000fe20000100800 */
[----:B-1----:R-:W-:-:S03]  /*2c220*/  IMAD.MOV.U32 R38, RZ, RZ, R40 ;  /* 0x000000ffff267224 */ /* 0x002fc600078e0028 */
[----:B------:R-:W-:Y:S01]  /*2c230*/  STL [R1+0xb48], R55 ;  /* 0x000b483701007387 */ /* 0x000fe20000100800 */
[----:B------:R-:W-:-:S03]  /*2c240*/  MOV R39, R55 ;  /* 0x0000003700277202 */ /* 0x000fc60000000f00 */
[----:B------:R-:W2:Y:S04]  /*2c250*/  LDL.LU R49, [R1+0xb14] ;  /* 0x000b140001317983 */ /* 0x000ea80000300800 */
[----:B------:R-:W2:Y:S04]  /*2c260*/  LDL.LU R57, [R1+0xad0] ;  /* 0x000ad00001397983 */ /* 0x000ea80000300800 */
[----:B------:R1:W-:Y:S02]  /*2c270*/  LDGSTS.E [R37+0x21b00], desc[UR8][R38.64], P1 ;  /* 0x21b0000026257fae */ /* 0x0003e40008921848 */
[----:B-1----:R-:W-:-:S02]  /*2c280*/  MOV R38, R43 ;  /* 0x0000002b00267202 */ /* 0x002fc40000000f00 */
[----:B---3--:R-:W-:Y:S02]  /*2c290*/  IADD3 R42, P2, R42, R0, RZ ;  /* 0x000000002a2a7210 */ /* 0x008fe40007f5e0ff */
[----:B----4-:R-:W-:-:S03]  /*2c2a0*/  IADD3.X R54, R54, R245, RZ, P0, !PT ;  /* 0x000000f536367210 */ /* 0x010fc600007fe4ff */
[----:B------:R-:W-:Y:S04]  /*2c2b0*/  STL [R1+0xbcc], R42 ;  /* 0x000bcc2a01007387 */ /* 0x000fe80000100800 */
[----:B------:R1:W-:Y:S01]  /*2c2c0*/  STL [R1+0xb88], R54 ;  /* 0x000b883601007387 */ /* 0x0003e20000100800 */
[----:B------:R-:W-:-:S03]  /*2c2d0*/  IMAD.MOV.U32 R39, RZ, RZ, R54 ;  /* 0x000000ffff277224 */ /* 0x000fc600078e0036 */
[----:B------:R-:W3:Y:S04]  /*2c2e0*/  LDL.LU R40, [R1+0xb54] ;  /* 0x000b540001287983 */ /* 0x000ee80000300800 */
[----:B------:R4:W-:Y:S04]  /*2c2f0*/  LDGSTS.E [R37+0x22300], desc[UR8][R38.64], P1 ;  /* 0x2230000026257fae */ /* 0x0009e80008921848 */
[----:B-1----:R-:W3:Y:S01]  /*2c300*/  LDL.LU R54, [R1+0xb10] ;  /* 0x000b100001367983 */ /* 0x002ee20000300800 */
[----:B----4-:R-:W-:Y:S01]  /*2c310*/  IMAD.MOV.U32 R38, RZ, RZ, R42 ;  /* 0x000000ffff267224 */ /* 0x010fe200078e002a */
[----:B------:R-:W-:Y:S01]  /*2c320*/  IADD3 R48, P0, R48, R0, RZ ;  /* 0x0000000030307210 */ /* 0x000fe20007f1e0ff */
[----:B------:R-:W-:-:S04]  /*2c330*/  IMAD.X R52, R52, 0x1, R245, P2 ;  /* 0x0000000134347824 */ /* 0x000fc800010e06f5 */
[----:B------:R-:W-:Y:S04]  /*2c340*/  STL [R1+0xc0c], R48 ;  /* 0x000c0c3001007387 */ /* 0x000fe80000100800 */
[----:B------:R1:W-:Y:S01]  /*2c350*/  STL [R1+0xbc8], R52 ;  /* 0x000bc83401007387 */ /* 0x0003e20000100800 */
[----:B------:R-:W-:-:S03]  /*2c360*/  MOV R39, R52 ;  /* 0x0000003400277202 */ /* 0x000fc60000000f00 */
[----:B------:R-:W4:Y:S04]  /*2c370*/  LDL.LU R43, [R1+0xb94] ;  /* 0x000b9400012b7983 */ /* 0x000f280000300800 */
[----:B------:R1:W-:Y:S04]  /*2c380*/  LDGSTS.E [R37+0x22b00], desc[UR8][R38.64], P1 ;  /* 0x22b0000026257fae */ /* 0x0003e80008921848 */
[----:B-1----:R-:W4:Y:S01]  /*2c390*/  LDL.LU R52, [R1+0xb50] ;  /* 0x000b500001347983 */ /* 0x002f220000300800 */
[----:B------:R-:W-:Y:S02]  /*2c3a0*/  IADD3.X R50, R50, R245, RZ, P0, !PT ;  /* 0x000000f532327210 */ /* 0x000fe400007fe4ff */
[----:B------:R-:W-:-:S03]  /*2c3b0*/  IADD3 R46, P2, R46, R0, RZ ;  /* 0x000000002e2e7210 */ /* 0x000fc60007f5e0ff */
[----:B------:R-:W-:Y:S01]  /*2c3c0*/  IMAD.MOV.U32 R39, RZ, RZ, R50 ;  /* 0x000000ffff277224 */ /* 0x000fe200078e0032 */
[----:B------:R-:W-:Y:S01]  /*2c3d0*/  MOV R38, R48 ;  /* 0x0000003000267202 */ /* 0x000fe20000000f00 */
[----:B------:R-:W-:Y:S01]  /*2c3e0*/  STL [R1+0xc4c], R46 ;  /* 0x000c4c2e01007387 */ /* 0x000fe20000100800 */
[----:B------:R-:W-:-:S03]  /*2c3f0*/  IMAD.X R47, R47, 0x1, R245, P2 ;  /* 0x000000012f2f7824 */ /* 0x000fc600010e06f5 */
[----:B------:R1:W-:Y:S04]  /*2c400*/  STL [R1+0xc08], R50 ;  /* 0x000c083201007387 */ /* 0x0003e80000100800 */
[----:B------:R-:W4:Y:S01]  /*2c410*/  LDL.LU R42, [R1+0xbd4] ;  /* 0x000bd400012a7983 */ /* 0x000f220000300800 */
[----:B------:R-:W-:-:S03]  /*2c420*/  IADD3 R53, P0, R53, R0, RZ ;  /* 0x0000000035357210 */ /* 0x000fc60007f1e0ff */
[----:B------:R1:W-:Y:S04]  /*2c430*/  LDGSTS.E [R37+0x23300], desc[UR8][R38.64], P1 ;  /* 0x2330000026257fae */ /* 0x0003e80008921848 */
[----:B-1----:R-:W4:Y:S04]  /*2c440*/  LDL.LU R50, [R1+0xb90] ;  /* 0x000b900001327983 */ /* 0x002f280000300800 */
[----:B------:R-:W-:Y:S04]  /*2c450*/  STL [R1+0xa94], R53 ;  /* 0x000a943501007387 */ /* 0x000fe80000100800 */
[----:B------:R1:W-:Y:S01]  /*2c460*/  STL [R1+0xc48], R47 ;  /* 0x000c482f01007387 */ /* 0x0003e20000100800 */
[----:B------:R-:W-:-:S03]  /*2c470*/  IMAD.MOV.U32 R38, RZ, RZ, R46 ;  /* 0x000000ffff267224 */ /* 0x000fc600078e002e */
[----:B------:R-:W4:Y:S04]  /*2c480*/  LDL.LU R48, [R1+0xc14] ;  /* 0x000c140001307983 */ /* 0x000f280000300800 */
[----:B------:R-:W4:Y:S01]  /*2c490*/  LDL.LU R46, [R1+0xbd0] ;  /* 0x000bd000012e7983 */ /* 0x000f220000300800 */
[----:B------:R-:W-:Y:S02]  /*2c4a0*/  IADD3 R51, P2, R51, R0, RZ ;  /* 0x0000000033337210 */ /* 0x000fe40007f5e0ff */
[----:B------:R-:W-:-:S03]  /*2c4b0*/  MOV R39, R47 ;  /* 0x0000002f00277202 */ /* 0x000fc60000000f00 */
[----:B------:R-:W-:Y:S01]  /*2c4c0*/  STL [R1+0xad4], R51 ;  /* 0x000ad43301007387 */ /* 0x000fe20000100800 */
[----:B------:R-:W-:-:S03]  /*2c4d0*/  LOP3.LUT R36, R60, 0x40, RZ, 0x3c, !PT ;  /* 0x000000403c247812 */ /* 0x000fc600078e3cff */
[----:B------:R1:W-:Y:S02]  /*2c4e0*/  LDGSTS.E [R37+0x23b00], desc[UR8][R38.64], P1 ;  /* 0x23b0000026257fae */ /* 0x0003e40008921848 */
[----:B------:R-:W-:Y:S01]  /*2c4f0*/  VIADD R36, R36, UR7 ;  /* 0x0000000724247c36 */ /* 0x000fe20008000000 */
[----:B--2---:R-:W-:-:S05]  /*2c500*/  IADD3.X R56, R56, R245, RZ, P0, !PT ;  /* 0x000000f538387210 */ /* 0x004fca00007fe4ff */
[----:B------:R2:W-:Y:S04]  /*2c510*/  STL [R1+0xa90], R56 ;  /* 0x000a903801007387 */ /* 0x0005e80000100800 */
[----:B------:R-:W4:Y:S04]  /*2c520*/  LDL.LU R55, [R1+0xc10] ;  /* 0x000c100001377983 */ /* 0x000f280000300800 */
[----:B-1----:R-:W4:Y:S01]  /*2c530*/  LDL.LU R47, [R1+0xc54] ;  /* 0x000c5400012f7983 */ /* 0x002f220000300800 */
[----:B------:R-:W-:Y:S01]  /*2c540*/  IMAD.MOV.U32 R38, RZ, RZ, R53 ;  /* 0x000000ffff267224 */ /* 0x000fe200078e0035 */
[----:B------:R-:W-:-:S02]  /*2c550*/  MOV R39, R56 ;  /* 0x0000003800277202 */ /* 0x000fc40000000f00 */
[----:B------:R-:W-:Y:S01]  /*2c560*/  IADD3 R49, P0, R49, R0, RZ ;  /* 0x0000000031317210 */ /* 0x000fe20007f1e0ff */
[----:B--2---:R-:W2:Y:S01]  /*2c570*/  LDL.LU R56, [R1+0xc50] ;  /* 0x000c500001387983 */ /* 0x004ea20000300800 */
[----:B------:R-:W-:-:S03]  /*2c580*/  IADD3.X R57, R57, R245, RZ, P2, !PT ;  /* 0x000000f539397210 */ /* 0x000fc600017fe4ff */
[----:B------:R1:W-:Y:S04]  /*2c590*/  LDGSTS.E [R36+0x20400], desc[UR8][R38.64], P1 ;  /* 0x2040000026247fae */ /* 0x0003e80008921848 */
[----:B------:R-:W-:Y:S04]  /*2c5a0*/  STL [R1+0xb14], R49 ;  /* 0x000b143101007387 */ /* 0x000fe80000100800 */
[----:B------:R-:W-:Y:S01]  /*2c5b0*/  STL [R1+0xad0], R57 ;  /* 0x000ad03901007387 */ /* 0x000fe20000100800 */
[----:B-1----:R-:W-:Y:S01]  /*2c5c0*/  MOV R38, R51 ;  /* 0x0000003300267202 */ /* 0x002fe20000000f00 */
[----:B------:R-:W-:-:S02]  /*2c5d0*/  IMAD.MOV.U32 R39, RZ, RZ, R57 ;  /* 0x000000ffff277224 */ /* 0x000fc400078e0039 */
[----:B------:R-:W2:Y:S04]  /*2c5e0*/  LDL.LU R53, [R1+0xa9c] ;  /* 0x000a9c0001357983 */ /* 0x000ea80000300800 */
[----:B------:R1:W-:Y:S04]  /*2c5f0*/  LDGSTS.E [R36+0x20c00], desc[UR8][R38.64], P1 ;  /* 0x20c0000026247fae */ /* 0x0003e80008921848 */
[----:B------:R-:W2:Y:S01]  /*2c600*/  LDL.LU R51, [R1+0xadc] ;  /* 0x000adc0001337983 */ /* 0x000ea20000300800 */
[----:B-1----:R-:W-:Y:S01]  /*2c610*/  IMAD.MOV.U32 R38, RZ, RZ, R49 ;  /* 0x000000ffff267224 */ /* 0x002fe200078e0031 */
[----:B---3--:R-:W-:Y:S01]  /*2c620*/  IADD3 R40, P2, R40, R0, RZ ;  /* 0x0000000028287210 */ /* 0x008fe20007f5e0ff */
[----:B------:R-:W-:-:S04]  /*2c630*/  IMAD.X R54, R54, 0x1, R245, P0 ;  /* 0x0000000136367824 */ /* 0x000fc800000e06f5 */
[----:B------:R-:W-:Y:S01]  /*2c640*/  STL [R1+0xb54], R40 ;  /* 0x000b542801007387 */ /* 0x000fe20000100800 */
[----:B------:R-:W-:-:S03]  /*2c650*/  MOV R39, R54 ;  /* 0x0000003600277202 */ /* 0x000fc60000000f00 */
[----:B------:R1:W-:Y:S04]  /*2c660*/  STL [R1+0xb10], R54 ;  /* 0x000b103601007387 */ /* 0x0003e80000100800 */
[----:B------:R3:W-:Y:S04]  /*2c670*/  LDGSTS.E [R36+0x21400], desc[UR8][R38.64], P1 ;  /* 0x2140000026247fae */ /* 0x0007e80008921848 */
[----:B-1----:R-:W2:Y:S01]  /*2c680*/  LDL.LU R54, [R1+0xa98] ;  /* 0x000a980001367983 */ /* 0x002ea20000300800 */
[----:B---3--:R-:W-:Y:S02]  /*2c690*/  MOV R38, R40 ;  /* 0x0000002800267202 */ /* 0x008fe40000000f00 */
[----:B----4-:R-:W-:-:S02]  /*2c6a0*/  IADD3 R43, P0, R43, R0, RZ ;  /* 0x000000002b2b7210 */ /* 0x010fc40007f1e0ff */
[----:B------:R-:W-:-:S03]  /*2c6b0*/  IADD3.X R52, R52, R245, RZ, P2, !PT ;  /* 0x000000f534347210 */ /* 0x000fc600017fe4ff */
[----:B------:R-:W-:Y:S02]  /*2c6c0*/  STL [R1+0xb94], R43 ;  /* 0x000b942b01007387 */ /* 0x000fe40000100800 */
[----:B------:R-:W-:Y:S02]  /*2c6d0*/  IMAD.MOV.U32 R39, RZ, RZ, R52 ;  /* 0x000000ffff277224 */ /* 0x000fe400078e0034 */
[----:B------:R1:W-:Y:S04]  /*2c6e0*/  STL [R1+0xb50], R52 ;  /* 0x000b503401007387 */ /* 0x0003e80000100800 */
[----:B------:R-:W3:Y:S04]  /*2c6f0*/  LDL.LU R49, [R1+0xb1c] ;  /* 0x000b1c0001317983 */ /* 0x000ee80000300800 */
[----:B------:R4:W-:Y:S04]  /*2c700*/  LDGSTS.E [R36+0x21c00], desc[UR8][R38.64], P1 ;  /* 0x21c0000026247fae */ /* 0x0009e80008921848 */
[----:B-1----:R-:W3:Y:S01]  /*2c710*/  LDL.LU R52, [R1+0xad8] ;  /* 0x000ad80001347983 */ /* 0x002ee20000300800 */
[----:B------:R-:W-:Y:S01]  /*2c720*/  IADD3 R42, P2, R42, R0, RZ ;  /* 0x000000002a2a7210 */ /* 0x000fe20007f5e0ff */
[----:B----4-:R-:W-:-:S02]  /*2c730*/  IMAD.MOV.U32 R38, RZ, RZ, R43 ;  /* 0x000000ffff267224 */ /* 0x010fc400078e002b */
[----:B------:R-:W-:Y:S02]  /*2c740*/  IMAD.X R50, R50, 0x1, R245, P0 ;  /* 0x0000000132327824 */ /* 0x000fe400000e06f5 */
[----:B------:R-:W-:Y:S04]  /*2c750*/  STL [R1+0xbd4], R42 ;  /* 0x000bd42a01007387 */ /* 0x000fe80000100800 */
[----:B------:R1:W-:Y:S01]  /*2c760*/  STL [R1+0xb90], R50 ;  /* 0x000b903201007387 */ /* 0x0003e20000100800 */
[----:B------:R-:W-:-:S03]  /*2c770*/  MOV R39, R50 ;  /* 0x0000003200277202 */ /* 0x000fc60000000f00 */
[----:B------:R-:W4:Y:S01]  /*2c780*/  LDL.LU R40, [R1+0xb5c] ;  /* 0x000b5c0001287983 */ /* 0x000f220000300800 */
[----:B------:R-:W-:-:S03]  /*2c790*/  IADD3 R48, P0, R48, R0, RZ ;  /* 0x0000000030307210 */ /* 0x000fc60007f1e0ff */
[----:B------:R1:W-:Y:S01]  /*2c7a0*/  LDGSTS.E [R36+0x22400], desc[UR8][R38.64], P1 ;  /* 0x2240000026247fae */ /* 0x0003e20008921848 */
[----:B------:R-:W-:-:S03]  /*2c7b0*/  IADD3.X R46, R46, R245, RZ, P2, !PT ;  /* 0x000000f52e2e7210 */ /* 0x000fc600017fe4ff */
[----:B-1----:R-:W4:Y:S04]  /*2c7c0*/  LDL.LU R50, [R1+0xb18] ;  /* 0x000b180001327983 */ /* 0x002f280000300800 */
[----:B------:R-:W-:Y:S04]  /*2c7d0*/  STL [R1+0xc14], R48 ;  /* 0x000c143001007387 */ /* 0x000fe80000100800 */
[----:B------:R1:W-:Y:S01]  /*2c7e0*/  STL [R1+0xbd0], R46 ;  /* 0x000bd02e01007387 */ /* 0x0003e20000100800 */
[----:B------:R-:W-:-:S03]  /*2c7f0*/  IMAD.MOV.U32 R39, RZ, RZ, R46 ;  /* 0x000000ffff277224 */ /* 0x000fc600078e002e */
[----:B------:R-:W4:Y:S04]  /*2c800*/  LDL.LU R43, [R1+0xb9c] ;  /* 0x000b9c00012b7983 */ /* 0x000f280000300800 */
[----:B-1----:R-:W4:Y:S01]  /*2c810*/  LDL.LU R46, [R1+0xb58] ;  /* 0x000b5800012e7983 */ /* 0x002f220000300800 */
[----:B------:R-:W-:-:S05]  /*2c820*/  MOV R38, R42 ;  /* 0x0000002a00267202 */ /* 0x000fca0000000f00 */
[----:B------:R1:W-:Y:S02]  /*2c830*/  LDGSTS.E [R36+0x22c00], desc[UR8][R38.64], P1 ;  /* 0x22c0000026247fae */ /* 0x0003e40008921848 */
[----:B-1----:R-:W-:Y:S02]  /*2c840*/  IMAD.MOV.U32 R38, RZ, RZ, R48 ;  /* 0x000000ffff267224 */ /* 0x002fe400078e0030 */
[----:B------:R-:W-:Y:S01]  /*2c850*/  IMAD.X R55, R55, 0x1, R245, P0 ;  /* 0x0000000137377824 */ /* 0x000fe200000e06f5 */
[----:B------:R-:W-:-:S05]  /*2c860*/  IADD3 R47, P2, R47, R0, RZ ;  /* 0x000000002f2f7210 */ /* 0x000fca0007f5e0ff */
[----:B------:R-:W-:Y:S04]  /*2c870*/  STL [R1+0xc54], R47 ;  /* 0x000c542f01007387 */ /* 0x000fe80000100800 */
[----:B------:R1:W-:Y:S04]  /*2c880*/  STL [R1+0xc10], R55 ;  /* 0x000c103701007387 */ /* 0x0003e80000100800 */
[----:B------:R-:W4:Y:S04]  /*2c890*/  LDL.LU R42, [R1+0xbdc] ;  /* 0x000bdc00012a7983 */ /* 0x000f280000300800 */
[----:B------:R-:W4:Y:S01]  /*2c8a0*/  LDL.LU R48, [R1+0xb98] ;  /* 0x000b980001307983 */ /* 0x000f220000300800 */
[----:B--2---:R-:W-:-:S02]  /*2c8b0*/  IADD3.X R56, R56, R245, RZ, P2, !PT ;  /* 0x000000f538387210 */ /* 0x004fc400017fe4ff */
[----:B------:R-:W-:Y:S02]  /*2c8c0*/  IADD3 R53, P0, R53, R0, RZ ;  /* 0x0000000035357210 */ /* 0x000fe40007f1e0ff */
[----:B------:R-:W-:-:S03]  /*2c8d0*/  MOV R39, R55 ;  /* 0x0000003700277202 */ /* 0x000fc60000000f00 */
[----:B------:R-:W-:Y:S01]  /*2c8e0*/  STL [R1+0xa9c], R53 ;  /* 0x000a9c3501007387 */ /* 0x000fe20000100800 */
[----:B------:R-:W-:-:S03]  /*2c8f0*/  IADD3 R51, P2, R51, R0, RZ ;  /* 0x0000000033337210 */ /* 0x000fc60007f5e0ff */
[----:B------:R2:W-:Y:S04]  /*2c900*/  STL [R1+0xc50], R56 ;  /* 0x000c503801007387 */ /* 0x0005e80000100800 */
[----:B-1----:R-:W4:Y:S04]  /*2c910*/  LDL.LU R55, [R1+0xc1c] ;  /* 0x000c1c0001377983 */ /* 0x002f280000300800 */
[----:B------:R-:W4:Y:S01]  /*2c920*/  LDL.LU R57, [R1+0xbd8] ;  /* 0x000bd80001397983 */ /* 0x000f220000300800 */
[----:B------:R-:W-:-:S03]  /*2c930*/  LOP3.LUT R37, R60, 0x50, RZ, 0x3c, !PT ;  /* 0x000000503c257812 */ /* 0x000fc600078e3cff */
[----:B------:R1:W-:Y:S04]  /*2c940*/  LDGSTS.E [R36+0x23400], desc[UR8][R38.64], P1 ;  /* 0x2340000026247fae */ /* 0x0003e80008921848 */
[----:B------:R-:W-:Y:S01]  /*2c950*/  STL [R1+0xadc], R51 ;  /* 0x000adc3301007387 */ /* 0x000fe20000100800 */
[----:B------:R-:W-:Y:S02]  /*2c960*/  IADD3 R37, R37, UR7, RZ ;  /* 0x0000000725257c10 */ /* 0x000fe4000fffe0ff */
[----:B-1----:R-:W-:Y:S01]  /*2c970*/  MOV R38, R47 ;  /* 0x0000002f00267202 */ /* 0x002fe20000000f00 */
[----:B------:R-:W-:-:S05]  /*2c980*/  IMAD.MOV.U32 R39, RZ, RZ, R56 ;  /* 0x000000ffff277224 */ /* 0x000fca00078e0038 */
[----:B------:R1:W-:Y:S02]  /*2c990*/  LDGSTS.E [R36+0x23c00], desc[UR8][R38.64], P1 ;  /* 0x23c0000026247fae */ /* 0x0003e40008921848 */
[----:B-1----:R-:W-:Y:S01]  /*2c9a0*/  MOV R38, R53 ;  /* 0x0000003500267202 */ /* 0x002fe20000000f00 */
[----:B------:R-:W-:-:S05]  /*2c9b0*/  IMAD.X R54, R54, 0x1, R245, P0 ;  /* 0x0000000136367824 */ /* 0x000fca00000e06f5 */
[----:B------:R1:W-:Y:S01]  /*2c9c0*/  STL [R1+0xa98], R54 ;  /* 0x000a983601007387 */ /* 0x0003e20000100800 */
[----:B------:R-:W-:-:S03]  /*2c9d0*/  IMAD.MOV.U32 R39, RZ, RZ, R54 ;  /* 0x000000ffff277224 */ /* 0x000fc600078e0036 */
[----:B------:R-:W4:Y:S04]  /*2c9e0*/  LDL.LU R47, [R1+0xc5c] ;  /* 0x000c5c00012f7983 */ /* 0x000f280000300800 */
[----:B--2---:R-:W2:Y:S04]  /*2c9f0*/  LDL.LU R56, [R1+0xc18] ;  /* 0x000c180001387983 */ /* 0x004ea80000300800 */
[----:B------:R1:W-:Y:S02]  /*2ca00*/  LDGSTS.E [R37+0x20500], desc[UR8][R38.64], P1 ;  /* 0x2050000026257fae */ /* 0x0003e40008921848 */
[----:B-1----:R-:W-:Y:S01]  /*2ca10*/  IMAD.MOV.U32 R38, RZ, RZ, R51 ;  /* 0x000000ffff267224 */ /* 0x002fe200078e0033 */
[----:B---3--:R-:W-:Y:S01]  /*2ca20*/  IADD3 R49, P0, R49, R0, RZ ;  /* 0x0000000031317210 */ /* 0x008fe20007f1e0ff */
[----:B------:R-:W-:-:S04]  /*2ca30*/  IMAD.X R52, R52, 0x1, R245, P2 ;  /* 0x0000000134347824 */ /* 0x000fc800010e06f5 */
[----:B------:R-:W-:Y:S04]  /*2ca40*/  STL [R1+0xb1c], R49 ;  /* 0x000b1c3101007387 */ /* 0x000fe80000100800 */
[----:B------:R1:W-:Y:S01]  /*2ca50*/  STL [R1+0xad8], R52 ;  /* 0x000ad83401007387 */ /* 0x0003e20000100800 */
[----:B------:R-:W-:-:S03]  /*2ca60*/  MOV R39, R52 ;  /* 0x0000003400277202 */ /* 0x000fc60000000f00 */
[----:B------:R-:W3:Y:S04]  /*2ca70*/  LDL.LU R53, [R1+0xaa4] ;  /* 0x000aa40001357983 */ /* 0x000ee80000300800 */
[----:B------:R-:W3:Y:S04]  /*2ca80*/  LDL.LU R36, [R1+0xc58] ;  /* 0x000c580001247983 */ /* 0x000ee80000300800 */
[----:B------:R1:W-:Y:S01]  /*2ca90*/  LDGSTS.E [R37+0x20d00], desc[UR8][R38.64], P1 ;  /* 0x20d0000026257fae */ /* 0x0003e20008921848 */
[----:B----4-:R-:W-:Y:S02]  /*2caa0*/  IADD3 R40, P2, R40, R0, RZ ;  /* 0x0000000028287210 */ /* 0x010fe40007f5e0ff */
[----:B------:R-:W-:-:S03]  /*2cab0*/  IADD3.X R50, R50, R245, RZ, P0, !PT ;  /* 0x000000f532327210 */ /* 0x000fc600007fe4ff */
[----:B------:R-:W-:Y:S04]  /*2cac0*/  STL [R1+0xb5c], R40 ;  /* 0x000b5c2801007387 */ /* 0x000fe80000100800 */
[----:B------:R4:W-:Y:S04]  /*2cad0*/  STL [R1+0xb18], R50 ;  /* 0x000b183201007387 */ /* 0x0009e80000100800 */
[----:B------:R-:W3:Y:S01]  /*2cae0*/  LDL.LU R54, [R1+0xaa0] ;  /* 0x000aa00001367983 */ /* 0x000ee20000300800 */
[----:B------:R-:W-:-:S03]  /*2caf0*/  IADD3 R43, P0, R43, R0, RZ ;  /* 0x000000002b2b7210 */ /* 0x000fc60007f1e0ff */
[----:B------:R-:W3:Y:S01]  /*2cb00*/  LDL.LU R51, [R1+0xae4] ;  /* 0x000ae40001337983 */ /* 0x000ee20000300800 */
[----:B-1----:R-:W-:-:S03]  /*2cb10*/  MOV R38, R49 ;  /* 0x0000003100267202 */ /* 0x002fc60000000f00 */
[----:B------:R-:W3:Y:S01]  /*2cb20*/  LDL.LU R52, [R1+0xae0] ;  /* 0x000ae00001347983 */ /* 0x000ee20000300800 */
[----:B------:R-:W-:-:S03]  /*2cb30*/  IMAD.X R46, R46, 0x1, R245, P2 ;  /* 0x000000012e2e7824 */ /* 0x000fc600010e06f5 */
[----:B------:R-:W-:Y:S04]  /*2cb40*/  STL [R1+0xb9c], R43 ;  /* 0x000b9c2b01007387 */ /* 0x000fe80000100800 */
[----:B------:R1:W-:Y:S04]  /*2cb50*/  STL [R1+0xb58], R46 ;  /* 0x000b582e01007387 */ /* 0x0003e80000100800 */
[----:B------:R-:W3:Y:S01]  /*2cb60*/  LDL.LU R49, [R1+0xb24] ;  /* 0x000b240001317983 */ /* 0x000ee20000300800 */
[----:B------:R-:W-:-:S03]  /*2cb70*/  IMAD.MOV.U32 R39, RZ, RZ, R50 ;  /* 0x000000ffff277224 */ /* 0x000fc600078e0032 */
[----:B----4-:R-:W4:Y:S04]  /*2cb80*/  LDL.LU R50, [R1+0xb20] ;  /* 0x000b200001327983 */ /* 0x010f280000300800 */
[----:B------:R1:W-:Y:S02]  /*2cb90*/  LDGSTS.E [R37+0x21500], desc[UR8][R38.64], P1 ;  /* 0x2150000026257fae */ /* 0x0003e40008921848 */
[----:B-1----:R-:W-:Y:S01]  /*2cba0*/  MOV R39, R46 ;  /* 0x0000002e00277202 */ /* 0x002fe20000000f00 */
[----:B------:R-:W-:-:S05]  /*2cbb0*/  IMAD.MOV.U32 R38, RZ, RZ, R40 ;  /* 0x000000ffff267224 */ /* 0x000fca00078e0028 */
[----:B------:R1:W-:Y:S01]  /*2cbc0*/  LDGSTS.E [R37+0x21d00], desc[UR8][R38.64], P1 ;  /* 0x21d0000026257fae */ /* 0x0003e20008921848 */
[----:B------:R-:W-:Y:S02]  /*2cbd0*/  IADD3 R42, P2, R42, R0, RZ ;  /* 0x000000002a2a7210 */ /* 0x000fe40007f5e0ff */
[----:B------:R-:W-:-:S03]  /*2cbe0*/  IADD3.X R48, R48, R245, RZ, P0, !PT ;  /* 0x000000f530307210 */ /* 0x000fc600007fe4ff */
[----:B------:R-:W-:Y:S04]  /*2cbf0*/  STL [R1+0xbdc], R42 ;  /* 0x000bdc2a01007387 */ /* 0x000fe80000100800 */
[----:B------:R1:W-:Y:S04]  /*2cc00*/  STL [R1+0xb98], R48 ;  /* 0x000b983001007387 */ /* 0x0003e80000100800 */
[----:B------:R-:W4:Y:S01]  /*2cc10*/  LDL.LU R46, [R1+0xb64] ;  /* 0x000b6400012e7983 */ /* 0x000f220000300800 */
[----:B-1----:R-:W-:Y:S01]  /*2cc20*/  MOV R38, R43 ;  /* 0x0000002b00267202 */ /* 0x002fe20000000f00 */
[----:B------:R-:W-:-:S02]  /*2cc30*/  IMAD.MOV.U32 R39, RZ, RZ, R48 ;  /* 0x000000ffff277224 */ /* 0x000fc400078e0030 */
[----:B------:R-:W4:Y:S04]  /*2cc40*/  LDL.LU R40, [R1+0xba4] ;  /* 0x000ba40001287983 */ /* 0x000f280000300800 */
[----:B------:R-:W4:Y:S01]  /*2cc50*/  LDL.LU R48, [R1+0xb60] ;  /* 0x000b600001307983 */ /* 0x000f220000300800 */
[----:B------:R-:W-:-:S03]  /*2cc60*/  IADD3 R55, P0, R55, R0, RZ ;  /* 0x0000000037377210 */ /* 0x000fc60007f1e0ff */
[----:B------:R1:W-:Y:S01]  /*2cc70*/  LDGSTS.E [R37+0x22500], desc[UR8][R38.64], P1 ;  /* 0x2250000026257fae */ /* 0x0003e20008921848 */
[----:B------:R-:W-:-:S03]  /*2cc80*/  IMAD.X R57, R57, 0x1, R245, P2 ;  /* 0x0000000139397824 */ /* 0x000fc600010e06f5 */
[----:B------:R-:W-:Y:S04]  /*2cc90*/  STL [R1+0xc1c], R55 ;  /* 0x000c1c3701007387 */ /* 0x000fe80000100800 */
        /* <DEDUP_REMOVED lines=8> */
[----:B--2---:R-:W-:-:S03]  /*2cd20*/  IADD3.X R56, R56, R245, RZ, P0, !PT ;  /* 0x000000f538387210 */ /* 0x004fc600007fe4ff */
[----:B------:R1:W-:Y:S02]  /*2cd30*/  STL [R1+0xc5c], R47 ;  /* 0x000c5c2f01007387 */ /* 0x0003e40000100800 */
[----:B------:R-:W-:Y:S02]  /*2cd40*/  IMAD.MOV.U32 R39, RZ, RZ, R56 ;  /* 0x000000ffff277224 */ /* 0x000fe400078e0038 */
[----:B------:R2:W-:Y:S04]  /*2cd50*/  STL [R1+0xc18], R56 ;  /* 0x000c183801007387 */ /* 0x0005e80000100800 */
[----:B------:R-:W2:Y:S04]  /*2cd60*/  LDL.LU R61, [R1+0xc24] ;  /* 0x000c2400013d7983 */ /* 0x000ea80000300800 */
        /* <DEDUP_REMOVED lines=8> */
[----:B------:R1:W-:Y:S01]  /*2cdf0*/  LDGSTS.E [R37+0x23d00], desc[UR8][R38.64], P1 ;  /* 0x23d0000026257fae */ /* 0x0003e20008921848 */
[----:B------:R-:W-:Y:S02]  /*2ce00*/  IADD3.X R54, R54, R245, RZ, P0, !PT ;  /* 0x000000f536367210 */ /* 0x000fe400007fe4ff */
[----:B------:R-:W-:-:S04]  /*2ce10*/  IADD3 R51, P2, R51, R0, RZ ;  /* 0x0000000033337210 */ /* 0x000fc80007f5e0ff */
[----:B------:R-:W-:Y:S01]  /*2ce20*/  IADD3.X R52, R52, R245, RZ, P2, !PT ;  /* 0x000000f534347210 */ /* 0x000fe200017fe4ff */
[----:B------:R-:W-:Y:S04]  /*2ce30*/  STL [R1+0xae4], R51 ;  /* 0x000ae43301007387 */ /* 0x000fe80000100800 */
[----:B------:R1:W-:Y:S04]  /*2ce40*/  STL [R1+0xaa0], R54 ;  /* 0x000aa03601007387 */ /* 0x0003e80000100800 */
[----:B------:R-:W3:Y:S01]  /*2ce50*/  LDL.LU R37, [R1+0xc20] ;  /* 0x000c200001257983 */ /* 0x000ee20000300800 */
[----:B------:R-:W-:-:S05]  /*2ce60*/  IADD3 R49, P0, R49, R0, RZ ;  /* 0x0000000031317210 */ /* 0x000fca0007f1e0ff */
[----:B------:R-:W-:Y:S04]  /*2ce70*/  STL [R1+0xb24], R49 ;  /* 0x000b243101007387 */ /* 0x000fe80000100800 */
[----:B------:R1:W-:Y:S04]  /*2ce80*/  STL [R1+0xae0], R52 ;  /* 0x000ae03401007387 */ /* 0x0003e80000100800 */
[----:B------:R-:W3:Y:S01]  /*2ce90*/  LDL.LU R58, [R1+0xc64] ;  /* 0x000c6400013a7983 */ /* 0x000ee20000300800 */
[----:B----4-:R-:W-:-:S03]  /*2cea0*/  IMAD.X R50, R50, 0x1, R245, P0 ;  /* 0x0000000132327824 */ /* 0x010fc600000e06f5 */
[----:B--2---:R-:W2:Y:S01]  /*2ceb0*/  LDL.LU R56, [R1+0xaac] ;  /* 0x000aac0001387983 */ /* 0x004ea20000300800 */
[----:B-1----:R-:W-:Y:S01]  /*2cec0*/  VIADD R36, R41, UR7 ;  /* 0x0000000729247c36 */ /* 0x002fe20008000000 */
[----:B------:R-:W-:Y:S01]  /*2ced0*/  MOV R39, R54 ;  /* 0x0000003600277202 */ /* 0x000fe20000000f00 */
[----:B------:R-:W-:-:S05]  /*2cee0*/  IMAD.MOV.U32 R38, RZ, RZ, R53 ;  /* 0x000000ffff267224 */ /* 0x000fca00078e0035 */
[----:B------:R1:W-:Y:S01]  /*2cef0*/  LDGSTS.E [R36+0x20600], desc[UR8][R38.64], P1 ;  /* 0x2060000026247fae */ /* 0x0003e20008921848 */
[-C--:B------:R-:W-:Y:S02]  /*2cf00*/  IADD3 R46, P2, R46, R0.reuse, RZ ;  /* 0x000000002e2e7210 */ /* 0x080fe40007f5e0ff */
[----:B------:R-:W-:-:S03]  /*2cf10*/  IADD3 R40, P0, R40, R0, RZ ;  /* 0x0000000028287210 */ /* 0x000fc60007f1e0ff */
[----:B------:R-:W-:Y:S01]  /*2cf20*/  STL [R1+0xb64], R46 ;  /* 0x000b642e01007387 */ /* 0x000fe20000100800 */
[----:B------:R-:W-:-:S03]  /*2cf30*/  IADD3.X R48, R48, R245, RZ, P2, !PT ;  /* 0x000000f530307210 */ /* 0x000fc600017fe4ff */
[----:B------:R4:W-:Y:S04]  /*2cf40*/  STL [R1+0xb20], R50 ;  /* 0x000b203201007387 */ /* 0x0009e80000100800 */
[----:B------:R-:W2:Y:S04]  /*2cf50*/  LDL.LU R59, [R1+0xc60] ;  /* 0x000c6000013b7983 */ /* 0x000ea80000300800 */
[----:B------:R-:W-:Y:S04]  /*2cf60*/  STL [R1+0xba4], R40 ;  /* 0x000ba42801007387 */ /* 0x000fe80000100800 */
[----:B------:R3:W-:Y:S01]  /*2cf70*/  STL [R1+0xb60], R48 ;  /* 0x000b603001007387 */ /* 0x0007e20000100800 */
[----:B------:R-:W-:-:S03]  /*2cf80*/  IADD3 R43, P2, R43, R0, RZ ;  /* 0x000000002b2b7210 */ /* 0x000fc60007f5e0ff */
[----:B------:R-:W2:Y:S01]  /*2cf90*/  LDL.LU R54, [R1+0xaec] ;  /* 0x000aec0001367983 */ /* 0x000ea20000300800 */
[----:B------:R-:W-:-:S03]  /*2cfa0*/  IMAD.X R42, R42, 0x1, R245, P0 ;  /* 0x000000012a2a7824 */ /* 0x000fc600000e06f5 */
[----:B------:R-:W2:Y:S01]  /*2cfb0*/  LDL.LU R57, [R1+0xaa8] ;  /* 0x000aa80001397983 */ /* 0x000ea20000300800 */
[----:B-1----:R-:W-:Y:S01]  /*2cfc0*/  MOV R38, R51 ;  /* 0x0000003300267202 */ /* 0x002fe20000000f00 */
[----:B------:R-:W-:Y:S02]  /*2cfd0*/  IMAD.MOV.U32 R39, RZ, RZ, R52 ;  /* 0x000000ffff277224 */ /* 0x000fe400078e0034 */
[----:B------:R-:W-:Y:S04]  /*2cfe0*/  STL [R1+0xbe4], R43 ;  /* 0x000be42b01007387 */ /* 0x000fe80000100800 */
[----:B------:R1:W-:Y:S04]  /*2cff0*/  STL [R1+0xba0], R42 ;  /* 0x000ba02a01007387 */ /* 0x0003e80000100800 */
[----:B------:R-:W2:Y:S04]  /*2d000*/  LDL.LU R55, [R1+0xae8] ;  /* 0x000ae80001377983 */ /* 0x000ea80000300800 */
[----:B------:R4:W-:Y:S04]  /*2d010*/  LDGSTS.E [R36+0x20e00], desc[UR8][R38.64], P1 ;  /* 0x20e0000026247fae */ /* 0x0009e80008921848 */
[----:B------:R-:W2:Y:S01]  /*2d020*/  LDL.LU R52, [R1+0xb2c] ;  /* 0x000b2c0001347983 */ /* 0x000ea20000300800 */
[----:B----4-:R-:W-:Y:S01]  /*2d030*/  IMAD.MOV.U32 R38, RZ, RZ, R49 ;  /* 0x000000ffff267224 */ /* 0x010fe200078e0031 */
[----:B------:R-:W-:-:S02]  /*2d040*/  MOV R39, R50 ;  /* 0x0000003200277202 */ /* 0x000fc40000000f00 */
[----:B------:R-:W4:Y:S04]  /*2d050*/  LDL.LU R50, [R1+0xb6c] ;  /* 0x000b6c0001327983 */ /* 0x000f280000300800 */
[----:B------:R-:W4:Y:S04]  /*2d060*/  LDL.LU R53, [R1+0xb28] ;  /* 0x000b280001357983 */ /* 0x000f280000300800 */
[----:B------:R1:W-:Y:S02]  /*2d070*/  LDGSTS.E [R36+0x21600], desc[UR8][R38.64], P1 ;  /* 0x2160000026247fae */ /* 0x0003e40008921848 */
[----:B-1----:R-:W-:Y:S01]  /*2d080*/  MOV R38, R46 ;  /* 0x0000002e00267202 */ /* 0x002fe20000000f00 */
[----:B------:R-:W-:-:S05]  /*2d090*/  IMAD.MOV.U32 R39, RZ, RZ, R48 ;  /* 0x000000ffff277224 */ /* 0x000fca00078e0030 */
[----:B------:R1:W-:Y:S02]  /*2d0a0*/  LDGSTS.E [R36+0x21e00], desc[UR8][R38.64], P1 ;  /* 0x21e0000026247fae */ /* 0x0003e40008921848 */
[----:B-1----:R-:W-:Y:S01]  /*2d0b0*/  IMAD.MOV.U32 R38, RZ, RZ, R40 ;  /* 0x000000ffff267224 */ /* 0x002fe200078e0028 */
[----:B------:R-:W-:-:S05]  /*2d0c0*/  MOV R39, R42 ;  /* 0x0000002a00277202 */ /* 0x000fca0000000f00 */
[----:B------:R1:W-:Y:S02]  /*2d0d0*/  LDGSTS.E [R36+0x22600], desc[UR8][R38.64], P1 ;  /* 0x2260000026247fae */ /* 0x0003e40008921848 */
[----:B-1----:R-:W-:Y:S02]  /*2d0e0*/  MOV R38, R43 ;  /* 0x0000002b00267202 */ /* 0x002fe40000000f00 */
[----:B------:R-:W-:-:S05]  /*2d0f0*/  IADD3 R61, P0, R61, R0, RZ ;  /* 0x000000003d3d7210 */ /* 0x000fca0007f1e0ff */
[----:B------:R-:W-:Y:S01]  /*2d100*/  STL [R1+0xc24], R61 ;  /* 0x000c243d01007387 */ /* 0x000fe20000100800 */
[----:B---3--:R-:W-:-:S05]  /*2d110*/  IADD3.X R47, R47, R245, RZ, P2, !PT ;  /* 0x000000f52f2f7210 */ /* 0x008fca00017fe4ff */
[----:B------:R1:W-:Y:S04]  /*2d120*/  STL [R1+0xbe0], R47 ;  /* 0x000be02f01007387 */ /* 0x0003e80000100800 */
[----:B------:R-:W3:Y:S04]  /*2d130*/  LDL.LU R51, [R1+0xb68] ;  /* 0x000b680001337983 */ /* 0x000ee80000300800 */
[----:B------:R-:W3:Y:S04]  /*2d140*/  LDL.LU R48, [R1+0xbac] ;  /* 0x000bac0001307983 */ /* 0x000ee80000300800 */
[----:B------:R-:W3:Y:S04]  /*2d150*/  LDL.LU R46, [R1+0xbec] ;  /* 0x000bec00012e7983 */ /* 0x000ee80000300800 */
[----:B------:R-:W3:Y:S04]  /*2d160*/  LDL.LU R42, [R1+0xc2c] ;  /* 0x000c2c00012a7983 */ /* 0x000ee80000300800 */
[----:B------:R-:W3:Y:S01]  /*2d170*/  LDL.LU R40, [R1+0xc6c] ;  /* 0x000c6c0001287983 */ /* 0x000ee20000300800 */
[----:B------:R-:W-:-:S03]  /*2d180*/  IMAD.MOV.U32 R39, RZ, RZ, R47 ;  /* 0x000000ffff277224 */ /* 0x000fc600078e002f */
[----:B------:R-:W3:Y:S04]  /*2d190*/  LDL.LU R49, [R1+0xba8] ;  /* 0x000ba80001317983 */ /* 0x000ee80000300800 */
[----:B------:R1:W-:Y:S01]  /*2d1a0*/  LDGSTS.E [R36+0x22e00], desc[UR8][R38.64], P1 ;  /* 0x22e0000026247fae */ /* 0x0003e20008921848 */
[----:B------:R-:W-:Y:S01]  /*2d1b0*/  IMAD.X R37, R37, 0x1, R245, P0 ;  /* 0x0000000125257824 */ /* 0x000fe200000e06f5 */
[----:B------:R-:W-:-:S05]  /*2d1c0*/  IADD3 R58, P2, R58, R0, RZ ;  /* 0x000000003a3a7210 */ /* 0x000fca0007f5e0ff */
[----:B------:R-:W-:Y:S04]  /*2d1d0*/  STL [R1+0xc64], R58 ;  /* 0x000c643a01007387 */ /* 0x000fe80000100800 */
[----:B------:R2:W-:Y:S04]  /*2d1e0*/  STL [R1+0xc20], R37 ;  /* 0x000c202501007387 */ /* 0x0005e80000100800 */
[----:B-1----:R-:W3:Y:S04]  /*2d1f0*/  LDL.LU R47, [R1+0xbe8] ;  /* 0x000be800012f7983 */ /* 0x002ee80000300800 */
[----:B------:R-:W3:Y:S04]  /*2d200*/  LDL.LU R43, [R1+0xc28] ;  /* 0x000c2800012b7983 */ /* 0x000ee80000300800 */
[----:B------:R-:W3:Y:S01]  /*2d210*/  LDL.LU R41, [R1+0xc68] ;  /* 0x000c680001297983 */ /* 0x000ee20000300800 */
[----:B------:R-:W-:Y:S01]  /*2d220*/  IMAD.MOV.U32 R38, RZ, RZ, R61 ;  /* 0x000000ffff267224 */ /* 0x000fe200078e003d */
[----:B------:R-:W-:-:S02]  /*2d230*/  MOV R39, R37 ;  /* 0x0000002500277202 */ /* 0x000fc40000000f00 */
[----:B--2---:R-:W-:-:S03]  /*2d240*/  IADD3 R56, P0, R56, R0, RZ ;  /* 0x0000000038387210 */ /* 0x004fc60007f1e0ff */
[----:B------:R1:W-:Y:S01]  /*2d250*/  LDGSTS.E [R36+0x23600], desc[UR8][R38.64], P1 ;  /* 0x2360000026247fae */ /* 0x0003e20008921848 */
[----:B------:R-:W-:Y:S02]  /*2d260*/  LOP3.LUT R37, R60, 0x70, RZ, 0x3c, !PT ;  /* 0x000000703c257812 */ /* 0x000fe400078e3cff */
[----:B------:R-:W-:Y:S02]  /*2d270*/  IADD3.X R59, R59, R245, RZ, P2, !PT ;  /* 0x000000f53b3b7210 */ /* 0x000fe400017fe4ff */
[----:B-1----:R-:W-:-:S03]  /*2d280*/  MOV R38, R58 ;  /* 0x0000003a00267202 */ /* 0x002fc60000000f00 */
[----:B------:R-:W-:Y:S01]  /*2d290*/  IMAD.MOV.U32 R39, RZ, RZ, R59 ;  /* 0x000000ffff277224 */ /* 0x000fe200078e003b */
[----:B------:R-:W-:-:S04]  /*2d2a0*/  IADD3 R37, R37, UR7, RZ ;  /* 0x0000000725257c10 */ /* 0x000fc8000fffe0ff */
[----:B------:R1:W-:Y:S01]  /*2d2b0*/  LDGSTS.E [R36+0x23e00], desc[UR8][R38.64], P1 ;  /* 0x23e0000026247fae */ /* 0x0003e20008921848 */
[----:B------:R-:W-:Y:S01]  /*2d2c0*/  IADD3 R54, P2, R54, R0, RZ ;  /* 0x0000000036367210 */ /* 0x000fe20007f5e0ff */
[----:B------:R-:W-:Y:S01]  /*2d2d0*/  IMAD.X R57, R57, 0x1, R245, P0 ;  /* 0x0000000139397824 */ /* 0x000fe200000e06f5 */
[----:B-1----:R-:W-:-:S03]  /*2d2e0*/  MOV R38, R56 ;  /* 0x0000003800267202 */ /* 0x002fc60000000f00 */
[----:B------:R-:W-:Y:S02]  /*2d2f0*/  IMAD.MOV.U32 R39, RZ, RZ, R57 ;  /* 0x000000ffff277224 */ /* 0x000fe400078e0039 */
[----:B------:R-:W-:-:S03]  /*2d300*/  IMAD.X R55, R55, 0x1, R245, P2 ;  /* 0x0000000137377824 */ /* 0x000fc600010e06f5 */
[----:B------:R1:W-:Y:S01]  /*2d310*/  LDGSTS.E [R37+0x20700], desc[UR8][R38.64], P1 ;  /* 0x2070000026257fae */ /* 0x0003e20008921848 */
[-C--:B------:R-:W-:Y:S01]  /*2d320*/  IADD3 R52, P0, R52, R0.reuse, RZ ;  /* 0x0000000034347210 */ /* 0x080fe20007f1e0ff */
[----:B-1----:R-:W-:Y:S01]  /*2d330*/  IMAD.MOV.U32 R38, RZ, RZ, R54 ;  /* 0x000000ffff267224 */ /* 0x002fe200078e0036 */
[----:B------:R-:W-:Y:S02]  /*2d340*/  MOV R39, R55 ;  /* 0x0000003700277202 */ /* 0x000fe40000000f00 */
[----:B----4-:R-:W-:-:S03]  /*2d350*/  IADD3 R50, P2, R50, R0, RZ ;  /* 0x0000000032327210 */ /* 0x010fc60007f5e0ff */
[----:B------:R1:W-:Y:S01]  /*2d360*/  LDGSTS.E [R37+0x20f00], desc[UR8][R38.64], P1 ;  /* 0x20f0000026257fae */ /* 0x0003e20008921848 */
[----:B------:R-:W-:-:S03]  /*2d370*/  IADD3.X R53, R53, R245, RZ, P0, !PT ;  /* 0x000000f535357210 */ /* 0x000fc600007fe4ff */
[----:B------:R2:W-:Y:S04]  /*2d380*/  STL [R1+0xaac], R56 ;  /* 0x000aac3801007387 */ /* 0x0005e80000100800 */
[----:B------:R2:W-:Y:S01]  /*2d390*/  STL [R1+0xc60], R59 ;  /* 0x000c603b01007387 */ /* 0x0005e20000100800 */
[----:B-1----:R-:W-:Y:S01]  /*2d3a0*/  MOV R38, R52 ;  /* 0x0000003400267202 */ /* 0x002fe20000000f00 */
[----:B------:R-:W-:Y:S02]  /*2d3b0*/  IMAD.MOV.U32 R39, RZ, RZ, R53 ;  /* 0x000000ffff277224 */ /* 0x000fe400078e0035 */
[----:B------:R2:W-:Y:S04]  /*2d3c0*/  STL [R1+0xaec], R54 ;  /* 0x000aec3601007387 */ /* 0x0005e80000100800 */
[----:B------:R2:W-:Y:S04]  /*2d3d0*/  STL [R1+0xaa8], R57 ;  /* 0x000aa83901007387 */ /* 0x0005e80000100800 */
[----:B------:R1:W-:Y:S04]  /*2d3e0*/  LDGSTS.E [R37+0x21700], desc[UR8][R38.64], P1 ;  /* 0x2170000026257fae */ /* 0x0003e80008921848 */
[----:B------:R2:W-:Y:S04]  /*2d3f0*/  STL [R1+0xb2c], R52 ;  /* 0x000b2c3401007387 */ /* 0x0005e80000100800 */
[----:B------:R2:W-:Y:S01]  /*2d400*/  STL [R1+0xae8], R55 ;  /* 0x000ae83701007387 */ /* 0x0005e20000100800 */
[----:B-1----:R-:W-:-:S03]  /*2d410*/  IMAD.MOV.U32 R38, RZ, RZ, R50 ;  /* 0x000000ffff267224 */ /* 0x002fc600078e0032 */
[----:B------:R2:W-:Y:S04]  /*2d420*/  STL [R1+0xb6c], R50 ;  /* 0x000b6c3201007387 */ /* 0x0005e80000100800 */
[----:B------:R2:W-:Y:S01]  /*2d430*/  STL [R1+0xb28], R53 ;  /* 0x000b283501007387 */ /* 0x0005e20000100800 */
[----:B------:R-:W-:Y:S01]  /*2d440*/  IADD3 R44, R44, 0x1, RZ ;  /* 0x000000012c2c7810 */ /* 0x000fe20007ffe0ff */
[----:B------:R-:W-:Y:S01]  /*2d450*/  HMMA.1688.F32.TF32 R228, R228, R66, R120 ;  /* 0x00000042e4e4723c */ /* 0x000fe20000081078 */
[----:B---3--:R-:W-:Y:S01]  /*2d460*/  IMAD.X R51, R51, 0x1, R245, P2 ;  /* 0x0000000133337824 */ /* 0x008fe200010e06f5 */
[----:B------:R-:W-:-:S04]  /*2d470*/  IADD3 R48, P0, R48, R0, RZ ;  /* 0x0000000030307210 */ /* 0x000fc80007f1e0ff */
[----:B------:R-:W-:Y:S02]  /*2d480*/  MOV R39, R51 ;  /* 0x0000003300277202 */ /* 0x000fe40000000f00 */
[-C--:B------:R-:W-:Y:S01]  /*2d490*/  IADD3 R46, P2, R46, R0.reuse, RZ ;  /* 0x000000002e2e7210 */ /* 0x080fe20007f5e0ff */
[----:B------:R2:W-:Y:S01]  /*2d4a0*/  STL [R1+0xbac], R48 ;  /* 0x000bac3001007387 */ /* 0x0005e20000100800 */
[----:B------:R-:W-:-:S03]  /*2d4b0*/  IADD3 R42, P3, R42, R0, RZ ;  /* 0x000000002a2a7210 */ /* 0x000fc60007f7e0ff */
[----:B------:R2:W-:Y:S04]  /*2d4c0*/  STL [R1+0xb68], R51 ;  /* 0x000b683301007387 */ /* 0x0005e80000100800 */
[----:B------:R1:W-:Y:S01]  /*2d4d0*/  LDGSTS.E [R37+0x21f00], desc[UR8][R38.64], P1 ;  /* 0x21f0000026257fae */ /* 0x0003e20008921848 */
[----:B------:R-:W-:Y:S02]  /*2d4e0*/  IADD3.X R49, R49, R245, RZ, P0, !PT ;  /* 0x000000f531317210 */ /* 0x000fe400007fe4ff */
[----:B------:R-:W-:Y:S01]  /*2d4f0*/  IADD3 R40, P0, R40, R0, RZ ;  /* 0x0000000028287210 */ /* 0x000fe20007f1e0ff */
[----:B------:R2:W-:Y:S04]  /*2d500*/  STL [R1+0xbec], R46 ;  /* 0x000bec2e01007387 */ /* 0x0005e80000100800 */
[----:B------:R2:W-:Y:S01]  /*2d510*/  STL [R1+0xba8], R49 ;  /* 0x000ba83101007387 */ /* 0x0005e20000100800 */
[----:B-1----:R-:W-:Y:S01]  /*2d520*/  IMAD.MOV.U32 R38, RZ, RZ, R48 ;  /* 0x000000ffff267224 */ /* 0x002fe200078e0030 */
[----:B------:R-:W-:-:S02]  /*2d530*/  MOV R39, R49 ;  /* 0x0000003100277202 */ /* 0x000fc40000000f00 */
[----:B------:R2:W-:Y:S04]  /*2d540*/  STL [R1+0xc2c], R42 ;  /* 0x000c2c2a01007387 */ /* 0x0005e80000100800 */
[----:B------:R2:W-:Y:S04]  /*2d550*/  STL [R1+0xc6c], R40 ;  /* 0x000c6c2801007387 */ /* 0x0005e80000100800 */
[----:B------:R1:W-:Y:S01]  /*2d560*/  LDGSTS.E [R37+0x22700], desc[UR8][R38.64], P1 ;  /* 0x2270000026257fae */ /* 0x0003e20008921848 */
[----:B------:R-:W-:Y:S01]  /*2d570*/  IMAD.X R47, R47, 0x1, R245, P2 ;  /* 0x000000012f2f7824 */ /* 0x000fe200010e06f5 */
[----:B------:R-:W-:-:S04]  /*2d580*/  IADD3.X R43, R43, R245, RZ, P3, !PT ;  /* 0x000000f52b2b7210 */ /* 0x000fc80001ffe4ff */
[----:B------:R2:W-:Y:S01]  /*2d590*/  STL [R1+0xbe8], R47 ;  /* 0x000be82f01007387 */ /* 0x0005e20000100800 */
[----:B------:R-:W-:-:S03]  /*2d5a0*/  IMAD.X R41, R41, 0x1, R245, P0 ;  /* 0x0000000129297824 */ /* 0x000fc600000e06f5 */
[----:B------:R2:W-:Y:S01]  /*2d5b0*/  STL [R1+0xc28], R43 ;  /* 0x000c282b01007387 */ /* 0x0005e20000100800 */
[----:B-1----:R-:W-:Y:S01]  /*2d5c0*/  MOV R38, R46 ;  /* 0x0000002e00267202 */ /* 0x002fe20000000f00 */
[----:B------:R-:W-:Y:S02]  /*2d5d0*/  IMAD.MOV.U32 R39, RZ, RZ, R47 ;  /* 0x000000ffff277224 */ /* 0x000fe400078e002f */
[----:B------:R2:W-:Y:S04]  /*2d5e0*/  STL [R1+0xc68], R41 ;  /* 0x000c682901007387 */ /* 0x0005e80000100800 */
[----:B------:R2:W-:Y:S01]  /*2d5f0*/  STL [R1+0x3c0], R44 ;  /* 0x0003c02c01007387 */ /* 0x0005e20000100800 */
[----:B------:R-:W-:-:S03]  /*2d600*/  ISETP.NE.U32.AND P0, PT, R44, R45, PT ;  /* 0x0000002d2c00720c */ /* 0x000fc60003f05070 */
[----:B------:R1:W-:Y:S02]  /*2d610*/  LDGSTS.E [R37+0x22f00], desc[UR8][R38.64], P1 ;  /* 0x22f0000026257fae */ /* 0x0003e40008921848 */
[----:B-1----:R-:W-:Y:S01]  /*2d620*/  MOV R38, R42 ;  /* 0x0000002a00267202 */ /* 0x002fe20000000f00 */
[----:B------:R-:W-:-:S05]  /*2d630*/  IMAD.MOV.U32 R39, RZ, RZ, R43 ;  /* 0x000000ffff277224 */ /* 0x000fca00078e002b */
[----:B------:R1:W-:Y:S02]  /*2d640*/  LDGSTS.E [R37+0x23700], desc[UR8][R38.64], P1 ;  /* 0x2370000026257fae */ /* 0x0003e40008921848 */
[----:B-1----:R-:W-:Y:S01]  /*2d650*/  MOV R38, R40 ;  /* 0x0000002800267202 */ /* 0x002fe20000000f00 */
[----:B------:R-:W-:-:S05]  /*2d660*/  IMAD.MOV.U32 R39, RZ, RZ, R41 ;  /* 0x000000ffff277224 */ /* 0x000fca00078e0029 */
[----:B------:R2:W-:Y:S04]  /*2d670*/  LDGSTS.E [R37+0x23f00], desc[UR8][R38.64], P1 ;  /* 0x23f0000026257fae */ /* 0x0005e80008921848 */
[----:B------:R-:W0:Y:S01]  /*2d680*/  LDGDEPBAR ;  /* 0x00000000000079af */ /* 0x000e220000000000 */
[----:B------:R-:W-:Y:S05]  /*2d690*/  @P0 BRA `(.L_x_1) ;  /* 0xfffffe6c00840947 */ /* 0x000fea000383ffff */
.L_x_0:
[----:B--2---:R-:W2:Y:S01]  /*2d6a0*/  LDL.LU R38, [R1+0xa0] ;  /* 0x0000a00001267983 */ /* 0x004ea20000300800 */
[----:B------:R-:W-:-:S04]  /*2d6b0*/  DEPBAR.LE SB0, 0x0 ;  /* 0x000080000000791a */ /* 0x000fc80000000000 */
[----:B------:R-:W3:Y:S01]  /*2d6c0*/  LDL.LU R37, [R1+0xa8] ;  /* 0x0000a80001257983 */ /* 0x000ee20000300800 */
[----:B------:R-:W1:Y:S01]  /*2d6d0*/  S2R R0, SR_TID.X ;  /* 0x0000000000007919 */ /* 0x000e620000002100 */
[----:B------:R-:W4:Y:S01]  /*2d6e0*/  S2R R39, SR_TID.X ;  /* 0x0000000000277919 */ /* 0x000f220000002100 */
[----:B------:R-:W-:Y:S01]  /*2d6f0*/  IMAD.MOV.U32 R42, RZ, RZ, R100 ;  /* 0x000000ffff2a7224 */ /* 0x000fe200078e0064 */
[----:B------:R-:W-:Y:S01]  /*2d700*/  MOV R43, R102 ;  /* 0x00000066002b7202 */ /* 0x000fe20000000f00 */
[----:B------:R-:W-:Y:S01]  /*2d710*/  IMAD.MOV.U32 R127, RZ, RZ, R110 ;  /* 0x000000ffff7f7224 */ /* 0x000fe200078e006e */
[----:B------:R-:W3:Y:S01]  /*2d720*/  LDL.LU R45, [R1+0x74] ;  /* 0x00007400012d7983 */ /* 0x000ee20000300800 */
[----:B------:R-:W-:Y:S01]  /*2d730*/  MOV R126, R108 ;  /* 0x0000006c007e7202 */ /* 0x000fe20000000f00 */
[----:B------:R-:W-:Y:S01]  /*2d740*/  IMAD.MOV.U32 R123, RZ, RZ, R10 ;  /* 0x000000ffff7b7224 */ /* 0x000fe200078e000a */
[----:B------:R-:W-:Y:S01]  /*2d750*/  MOV R122, R8 ;  /* 0x00000008007a7202 */ /* 0x000fe20000000f00 */
[----:B------:R-:W3:Y:S01]  /*2d760*/  LDL.LU R44, [R1+0x7c] ;  /* 0x00007c00012c7983 */ /* 0x000ee20000300800 */
        /* <DEDUP_REMOVED lines=8> */
[----:B------:R-:W-:Y:S01]  /*2d7f0*/  MOV R250, R4 ;  /* 0x0000000400fa7202 */ /* 0x000fe20000000f00 */
[----:B------:R-:W-:Y:S01]  /*2d800*/  IMAD.MOV.U32 R251, RZ, RZ, R6 ;  /* 0x000000fffffb7224 */ /* 0x000fe200078e0006 */
[----:B------:R-:W-:Y:S01]  /*2d810*/  ULDC UR6, c[0x0][0x22c] ;  /* 0x00008b0000067ab9 */ /* 0x000fe20000000800 */
[----:B------:R-:W3:Y:S01]  /*2d820*/  LDL.LU R52, [R1+0x6c] ;  /* 0x00006c0001347983 */ /* 0x000ee20000300800 */
[----:B------:R-:W-:Y:S01]  /*2d830*/  ULDC UR5, c[0x0][0x22c] ;  /* 0x00008b0000057ab9 */ /* 0x000fe20000000800 */
[----:B------:R-:W-:Y:S01]  /*2d840*/  ULDC.64 UR26, c[0x0][0x228] ;  /* 0x00008a00001a7ab9 */ /* 0x000fe20000000a00 */
[----:B------:R-:W-:Y:S01]  /*2d850*/  ULDC UR28, c[0x0][0x248] ;  /* 0x00009200001c7ab9 */ /* 0x000fe20000000800 */
[----:B------:R-:W3:Y:S01]  /*2d860*/  LDL.LU R51, [R1+0x60] ;  /* 0x0000600001337983 */ /* 0x000ee20000300800 */
[----:B-----5:R-:W-:Y:S01]  /*2d870*/  VIADD R246, R247, 0x3 ;  /* 0x00000003f7f67836 */ /* 0x020fe20000000000 */
[----:B------:R-:W-:Y:S01]  /*2d880*/  ULDC.64 UR24, c[0x0][0x228] ;  /* 0x00008a0000187ab9 */ /* 0x000fe20000000a00 */
[----:B------:R-:W-:Y:S01]  /*2d890*/  ULDC.64 UR22, c[0x0][0x228] ;  /* 0x00008a0000167ab9 */ /* 0x000fe20000000a00 */
[----:B------:R-:W3:Y:S01]  /*2d8a0*/  LDL.LU R50, [R1+0x68] ;  /* 0x0000680001327983 */ /* 0x000ee20000300800 */
[----:B------:R-:W-:Y:S01]  /*2d8b0*/  ULDC.64 UR20, c[0x0][0x228] ;  /* 0x00008a0000147ab9 */ /* 0x000fe20000000a00 */
[----:B------:R-:W-:Y:S01]  /*2d8c0*/  ULDC.64 UR18, c[0x0][0x228] ;  /* 0x00008a0000127ab9 */ /* 0x000fe20000000a00 */
[----:B------:R-:W-:Y:S01]  /*2d8d0*/  ULDC.64 UR16, c[0x0][0x228] ;  /* 0x00008a0000107ab9 */ /* 0x000fe20000000a00 */
[----:B------:R-:W3:Y:S01]  /*2d8e0*/  LDL.LU R53, [R1+0x64] ;  /* 0x0000640001357983 */ /* 0x000ee20000300800 */
[----:B------:R-:W-:Y:S01]  /*2d8f0*/  ULDC.64 UR14, c[0x0][0x228] ;  /* 0x00008a00000e7ab9 */ /* 0x000fe20000000a00 */
[----:B------:R-:W-:Y:S01]  /*2d900*/  ULDC.64 UR12, c[0x0][0x228] ;  /* 0x00008a00000c7ab9 */ /* 0x000fe20000000a00 */
[----:B------:R-:W-:Y:S01]  /*2d910*/  ULDC.64 UR10, c[0x0][0x228] ;  /* 0x00008a00000a7ab9 */ /* 0x000fe20000000a00 */
[----:B------:R-:W3:Y:S04]  /*2d920*/  LDL.LU R48, [R1+0x40] ;  /* 0x0000400001307983 */ /* 0x000ee80000300800 */
[----:B------:R-:W3:Y:S04]  /*2d930*/  LDL.LU R49, [R1+0x48] ;  /* 0x0000480001317983 */ /* 0x000ee80000300800 */
[----:B------:R-:W3:Y:S04]  /*2d940*/  LDL.LU R54, [R1+0xac] ;  /* 0x0000ac0001367983 */ /* 0x000ee80000300800 */
[----:B------:R-:W3:Y:S01]  /*2d950*/  LDL.LU R55, [R1+0xa4] ;  /* 0x0000a40001377983 */ /* 0x000ee20000300800 */
[C---:B-1----:R-:W-:Y:S01]  /*2d960*/  IMAD.SHL.U32 R2, R0.reuse, 0x10, RZ ;  /* 0x0000001000027824 */ /* 0x042fe200078e00ff */
[C---:B------:R-:W-:Y:S01]  /*2d970*/  SHF.L.U32 R3, R0.reuse, 0x5, RZ ;  /* 0x0000000500037819 */ /* 0x040fe200000006ff */
[----:B------:R-:W-:Y:S01]  /*2d980*/  IMAD.SHL.U32 R36, R0, 0x8, RZ ;  /* 0x0000000800247824 */ /* 0x000fe200078e00ff */
[----:B------:R-:W3:Y:S01]  /*2d990*/  LDL.LU R40, [R1+0x220] ;  /* 0x0002200001287983 */ /* 0x000ee20000300800 */
[----:B----4-:R-:W-:-:S02]  /*2d9a0*/  LOP3.LUT R39, R39, 0x3f, RZ, 0xc0, !PT ;  /* 0x0000003f27277812 */ /* 0x010fc400078ec0ff */
[----:B------:R-:W-:Y:S01]  /*2d9b0*/  LOP3.LUT R2, R2, 0xf0, RZ, 0xc0, !PT ;  /* 0x000000f002027812 */ /* 0x000fe200078ec0ff */
[----:B------:R-:W4:Y:S01]  /*2d9c0*/  LDL.LU R41, [R1+0x228] ;  /* 0x0002280001297983 */ /* 0x000f220000300800 */
[----:B------:R-:W-:Y:S01]  /*2d9d0*/  LOP3.LUT R0, R3, 0x200, RZ, 0xc0, !PT ;  /* 0x0000020003007812 */ /* 0x000fe200078ec0ff */
[----:B------:R-:W-:Y:S01]  /*2d9e0*/  VIADD R3, R247, 0x2 ;  /* 0x00000002f7037836 */ /* 0x000fe20000000000 */
[----:B------:R-:W-:Y:S02]  /*2d9f0*/  LOP3.LUT R36, R36, 0x100, RZ, 0xc0, !PT ;  /* 0x0000010024247812 */ /* 0x000fe400078ec0ff */
[----:B------:R-:W-:Y:S02]  /*2da00*/  IADD3 R0, R0, UR4, R2 ;  /* 0x0000000400007c10 */ /* 0x000fe4000fffe002 */
[----:B------:R-:W-:Y:S01]  /*2da10*/  LEA R252, R39, UR4, 0x4 ;  /* 0x0000000427fc7c11 */ /* 0x000fe2000f8e20ff */
[----:B------:R-:W-:Y:S01]  /*2da20*/  BAR.SYNC.DEFER_BLOCKING 0x0 ;  /* 0x0000000000007b1d */ /* 0x000fe20000010000 */
[----:B------:R-:W-:Y:S01]  /*2da30*/  IADD3 R0, R36, R0, RZ ;  /* 0x0000000024007210 */ /* 0x000fe20007ffe0ff */
[----:B------:R-:W-:Y:S01]  /*2da40*/  IMAD.MOV.U32 R36, RZ, RZ, R164 ;  /* 0x000000ffff247224 */ /* 0x000fe200078e00a4 */
[----:B------:R-:W-:Y:S01]  /*2da50*/  MOV R39, R198 ;  /* 0x000000c600277202 */ /* 0x000fe20000000f00 */
[----:B--2---:R-:W-:Y:S01]  /*2da60*/  IMAD.MOV.U32 R57, RZ, RZ, R38 ;  /* 0x000000ffff397224 */ /* 0x004fe200078e0026 */
[----:B---3--:R-:W-:Y:S01]  /*2da70*/  MOV R56, R37 ;  /* 0x0000002500387202 */ /* 0x008fe20000000f00 */
[----:B------:R-:W-:Y:S01]  /*2da80*/  IMAD.MOV.U32 R38, RZ, RZ, R196 ;  /* 0x000000ffff267224 */ /* 0x000fe200078e00c4 */
[----:B------:R-:W-:-:S02]  /*2da90*/  MOV R37, R166 ;  /* 0x000000a600257202 */ /* 0x000fc40000000f00 */
[----:B------:R-:W-:Y:S02]  /*2daa0*/  MOV R110, R9 ;  /* 0x00000009006e7202 */ /* 0x000fe40000000f00 */
[----:B------:R-:W-:Y:S02]  /*2dab0*/  MOV R108, R173 ;  /* 0x000000ad006c7202 */ /* 0x000fe40000000f00 */
[----:B------:R-:W-:Y:S02]  /*2dac0*/  MOV R70, R145 ;  /* 0x0000009100467202 */ /* 0x000fe40000000f00 */
[----:B------:R-:W-:Y:S02]  /*2dad0*/  MOV R68, R69 ;  /* 0x0000004500447202 */ /* 0x000fe40000000f00 */
[----:B------:R-:W-:Y:S02]  /*2dae0*/  MOV R146, R237 ;  /* 0x000000ed00927202 */ /* 0x000fe40000000f00 */
[----:B------:R-:W-:-:S02]  /*2daf0*/  ISETP.GE.AND P1, PT, R3, UR6, PT ;  /* 0x0000000603007c0c */ /* 0x000fc4000bf26270 */
[----:B------:R-:W-:Y:S01]  /*2db00*/  IADD3 R2, R247, 0x1, RZ ;  /* 0x00000001f7027810 */ /* 0x000fe20007ffe0ff */
[----:B----4-:R1:W-:Y:S01]  /*2db10*/  STSM.16.M88.4 [R0], R40 ;  /* 0x0000002800007844 */ /* 0x0103e20000000200 */
[----:B------:R-:W-:Y:S01]  /*2db20*/  MOV R121, R48 ;  /* 0x0000003000797202 */ /* 0x000fe20000000f00 */
[----:B------:R-:W-:Y:S01]  /*2db30*/  IMAD.MOV.U32 R120, RZ, RZ, R49 ;  /* 0x000000ffff787224 */ /* 0x000fe200078e0031 */
[----:B------:R-:W-:Y:S01]  /*2db40*/  MOV R67, R50 ;  /* 0x0000003200437202 */ /* 0x000fe20000000f00 */
[----:B------:R-:W-:Y:S01]  /*2db50*/  BAR.SYNC.DEFER_BLOCKING 0x0 ;  /* 0x0000000000007b1d */ /* 0x000fe20000010000 */
[----:B------:R-:W-:Y:S01]  /*2db60*/  IMAD.MOV.U32 R64, RZ, RZ, R51 ;  /* 0x000000ffff407224 */ /* 0x000fe200078e0033 */
[----:B------:R-:W-:Y:S01]  /*2db70*/  MOV R65, R52 ;  /* 0x0000003400417202 */ /* 0x000fe20000000f00 */
[----:B------:R-:W-:Y:S01]  /*2db80*/  IMAD.MOV.U32 R66, RZ, RZ, R53 ;  /* 0x000000ffff427224 */ /* 0x000fe200078e0035 */
[----:B------:R-:W-:Y:S02]  /*2db90*/  MOV R164, R176 ;  /* 0x000000b000a47202 */ /* 0x000fe40000000f00 */
[----:B------:R-:W-:-:S02]  /*2dba0*/  MOV R166, R12 ;  /* 0x0000000c00a67202 */ /* 0x000fc40000000f00 */
[----:B------:R-:W-:Y:S02]  /*2dbb0*/  MOV R196, R180 ;  /* 0x000000b400c47202 */ /* 0x000fe40000000f00 */
[----:B------:R-:W-:Y:S01]  /*2dbc0*/  MOV R198, R16 ;  /* 0x0000001000c67202 */ /* 0x000fe20000000f00 */
[----:B------:R-:W-:Y:S01]  /*2dbd0*/  IMAD.MOV.U32 R69, RZ, RZ, R71 ;  /* 0x000000ffff457224 */ /* 0x000fe200078e0047 */
[----:B------:R-:W-:Y:S01]  /*2dbe0*/  ULDC.64 UR6, c[0x0][0x220] ;  /* 0x0000880000067ab9 */ /* 0x000fe20000000a00 */
[----:B------:R-:W-:Y:S01]  /*2dbf0*/  ISETP.GE.AND P3, PT, R2, UR5, PT ;  /* 0x0000000502007c0c */ /* 0x000fe2000bf66270 */
[----:B------:R-:W2:Y:S01]  /*2dc00*/  LDS.128 R60, [R252] ;  /* 0x00000000fc3c7984 */ /* 0x000ea20000000c00 */
[----:B-1----:R-:W-:Y:S01]  /*2dc10*/  MOV R40, R220 ;  /* 0x000000dc00287202 */ /* 0x002fe20000000f00 */
[----:B------:R-:W-:Y:S01]  /*2dc20*/  IMAD.MOV.U32 R41, RZ, RZ, R222 ;  /* 0x000000ffff297224 */ /* 0x000fe200078e00de */
[----:B------:R-:W-:Y:S01]  /*2dc30*/  MOV R42, R76 ;  /* 0x0000004c002a7202 */ /* 0x000fe20000000f00 */
[----:B------:R-:W-:Y:S01]  /*2dc40*/  BAR.SYNC.DEFER_BLOCKING 0x0 ;  /* 0x0000000000007b1d */ /* 0x000fe20000010000 */
        /* <DEDUP_REMOVED lines=13> */
[----:B------:R-:W-:Y:S01]  /*2dd20*/  ULDC.64 UR4, c[0x0][0x228] ;  /* 0x00008a0000047ab9 */ /* 0x000fe20000000a00 */
[----:B------:R1:W-:Y:S02]  /*2dd30*/  STSM.16.M88.4 [R0], R36 ;  /* 0x0000002400007844 */ /* 0x0003e40000000200 */
[----:B-1----:R-:W-:Y:S01]  /*2dd40*/  MOV R38, R57 ;  /* 0x0000003900267202 */ /* 0x002fe20000000f00 */
[----:B------:R-:W-:Y:S01]  /*2dd50*/  IMAD.MOV.U32 R39, RZ, RZ, R56 ;  /* 0x000000ffff277224 */ /* 0x000fe200078e0038 */
[----:B------:R-:W-:Y:S06]  /*2dd60*/  BAR.SYNC.DEFER_BLOCKING 0x0 ;  /* 0x0000000000007b1d */ /* 0x000fec0000010000 */
[----:B------:R-:W1:Y:S02]  /*2dd70*/  LDS.128 R56, [R252] ;  /* 0x00000000fc387984 */ /* 0x000e640000000c00 */
[----:B------:R-:W-:Y:S06]  /*2dd80*/  BAR.SYNC.DEFER_BLOCKING 0x0 ;  /* 0x0000000000007b1d */ /* 0x000fec0000010000 */
[----:B------:R-:W-:Y:S02]  /*2dd90*/  STSM.16.M88.4 [R0], R40 ;  /* 0x0000002800007844 */ /* 0x000fe40000000200 */
[----:B------:R-:W-:Y:S06]  /*2dda0*/  BAR.SYNC.DEFER_BLOCKING 0x0 ;  /* 0x0000000000007b1d */ /* 0x000fec0000010000 */
[----:B------:R-:W3:Y:S04]  /*2ddb0*/  LDS.128 R40, [R252] ;  /* 0x00000000fc287984 */ /* 0x000ee80000000c00 */
[----:B--2---:R-:W-:Y:S04]  /*2ddc0*/  STL [R1+0x124], R61 ;  /* 0x0001243d01007387 */ /* 0x004fe80000100800 */
[----:B------:R-:W-:Y:S04]  /*2ddd0*/  STL.64 [R1+0x128], R62 ;  /* 0x0001283e01007387 */ /* 0x000fe80000100a00 */
[----:B-1----:R-:W-:Y:S04]  /*2dde0*/  STL [R1+0x114], R57 ;  /* 0x0001143901007387 */ /* 0x002fe80000100800 */
[----:B------:R-:W-:Y:S04]  /*2ddf0*/  STL.64 [R1+0x118], R58 ;  /* 0x0001183a01007387 */ /* 0x000fe80000100a00 */
[----:B---3--:R1:W-:Y:S04]  /*2de00*/  STL.64 [R1+0xb0], R40 ;  /* 0x0000b02801007387 */ /* 0x0083e80000100a00 */
[----:B------:R2:W-:Y:S04]  /*2de10*/  STL.64 [R1+0xb8], R42 ;  /* 0x0000b82a01007387 */ /* 0x0005e80000100a00 */
[----:B-1----:R-:W3:Y:S04]  /*2de20*/  LDL.LU R40, [R1+0x224] ;  /* 0x0002240001287983 */ /* 0x002ee80000300800 */
[----:B------:R-:W3:Y:S01]  /*2de30*/  LDL.LU R41, [R1+0x22c] ;  /* 0x00022c0001297983 */ /* 0x000ee20000300800 */
[----:B------:R-:W-:Y:S01]  /*2de40*/  MOV R36, R204 ;  /* 0x000000cc00247202 */ /* 0x000fe20000000f00 */
[----:B------:R-:W-:Y:S01]  /*2de50*/  IMAD.MOV.U32 R37, RZ, RZ, R206 ;  /* 0x000000ffff257224 */ /* 0x000fe200078e00ce */
[----:B------:R-:W-:Y:S06]  /*2de60*/  BAR.SYNC.DEFER_BLOCKING 0x0 ;  /* 0x0000000000007b1d */ /* 0x000fec0000010000 */
[----:B------:R1:W-:Y:S01]  /*2de70*/  STSM.16.M88.4 [R0], R36 ;  /* 0x0000002400007844 */ /* 0x0003e20000000200 */
[----:B------:R-:W-:Y:S01]  /*2de80*/  MOV R244, R56 ;  /* 0x0000003800f47202 */ /* 0x000fe20000000f00 */
[----:B------:R-:W-:Y:S01]  /*2de90*/  BAR.SYNC.DEFER_BLOCKING 0x0 ;  /* 0x0000000000007b1d */ /* 0x000fe20000010000 */
[----:B--2---:R-:W-:Y:S01]  /*2dea0*/  IMAD.MOV.U32 R42, RZ, RZ, R101 ;  /* 0x000000ffff2a7224 */ /* 0x004fe200078e0065 */
[----:B------:R-:W-:-:S04]  /*2deb0*/  MOV R43, R103 ;  /* 0x00000067002b7202 */ /* 0x000fc80000000f00 */
[----:B------:R-:W2:Y:S02]  /*2dec0*/  LDS.128 R56, [R252] ;  /* 0x00000000fc387984 */ /* 0x000ea40000000c00 */
[----:B------:R-:W-:Y:S01]  /*2ded0*/  BAR.SYNC.DEFER_BLOCKING 0x0 ;  /* 0x0000000000007b1d */ /* 0x000fe20000010000 */
[----:B-1----:R-:W-:Y:S01]  /*2dee0*/  IMAD.MOV.U32 R36, RZ, RZ, R165 ;  /* 0x000000ffff247224 */ /* 0x002fe200078e00a5 */
[----:B------:R-:W-:Y:S01]  /*2def0*/  MOV R37, R167 ;  /* 0x000000a700257202 */ /* 0x000fe20000000f00 */
[----:B------:R-:W-:Y:S01]  /*2df00*/  IMAD.MOV.U32 R38, RZ, RZ, R197 ;  /* 0x000000ffff267224 */ /* 0x000fe200078e00c5 */
[----:B------:R-:W-:Y:S02]  /*2df10*/  MOV R39, R199 ;  /* 0x000000c700277202 */ /* 0x000fe40000000f00 */
[----:B--2---:R-:W-:Y:S04]  /*2df20*/  STL.64 [R1+0x80], R56 ;  /* 0x0000803801007387 */ /* 0x004fe80000100a00 */
[----:B------:R-:W-:Y:S04]  /*2df30*/  STL.64 [R1+0x88], R58 ;  /* 0x0000883a01007387 */ /* 0x000fe80000100a00 */
[----:B---3--:R-:W-:Y:S01]  /*2df40*/  STSM.16.M88.4 [R0], R40 ;  /* 0x0000002800007844 */ /* 0x008fe20000000200 */
[----:B------:R-:W-:Y:S06]  /*2df50*/  BAR.SYNC.DEFER_BLOCKING 0x0 ;  /* 0x0000000000007b1d */ /* 0x000fec0000010000 */
[----:B------:R-:W1:Y:S02]  /*2df60*/  LDS.128 R40, [R252] ;  /* 0x00000000fc287984 */ /* 0x000e640000000c00 */
[----:B------:R-:W-:Y:S06]  /*2df70*/  BAR.SYNC.DEFER_BLOCKING 0x0 ;  /* 0x0000000000007b1d */ /* 0x000fec0000010000 */
[----:B------:R2:W-:Y:S02]  /*2df80*/  STSM.16.M88.4 [R0], R36 ;  /* 0x0000002400007844 */ /* 0x0005e40000000200 */
[----:B------:R-:W-:Y:S06]  /*2df90*/  BAR.SYNC.DEFER_BLOCKING 0x0 ;  /* 0x0000000000007b1d */ /* 0x000fec0000010000 */
[----:B------:R-:W3:Y:S01]  /*2dfa0*/  LDS.128 R56, [R252] ;  /* 0x00000000fc387984 */ /* 0x000ee20000000c00 */
[----:B--2---:R-:W-:Y:S01]  /*2dfb0*/  IMAD.MOV.U32 R36, RZ, RZ, R221 ;  /* 0x000000ffff247224 */ /* 0x004fe200078e00dd */
[----:B------:R-:W-:Y:S01]  /*2dfc0*/  MOV R37, R223 ;  /* 0x000000df00257202 */ /* 0x000fe20000000f00 */
[----:B------:R-:W-:Y:S01]  /*2dfd0*/  IMAD.MOV.U32 R38, RZ, RZ, R77 ;  /* 0x000000ffff267224 */ /* 0x000fe200078e004d */
[----:B------:R-:W-:Y:S01]  /*2dfe0*/  MOV R39, R79 ;  /* 0x0000004f00277202 */ /* 0x000fe20000000f00 */
[----:B------:R-:W-:Y:S06]  /*2dff0*/  BAR.SYNC.DEFER_BLOCKING 0x0 ;  /* 0x0000000000007b1d */ /* 0x000fec0000010000 */
[----:B------:R-:W-:Y:S02]  /*2e000*/  STSM.16.M88.4 [R0], R36 ;  /* 0x0000002400007844 */ /* 0x000fe40000000200 */
[----:B------:R-:W-:Y:S06]  /*2e010*/  BAR.SYNC.DEFER_BLOCKING 0x0 ;  /* 0x0000000000007b1d */ /* 0x000fec0000010000 */
[----:B------:R-:W2:Y:S04]  /*2e020*/  LDS.128 R240, [R252] ;  /* 0x00000000fcf07984 */ /* 0x000ea80000000c00 */
[----:B-1----:R-:W-:Y:S04]  /*2e030*/  STL.64 [R1+0x50], R40 ;  /* 0x0000502801007387 */ /* 0x002fe80000100a00 */
[----:B------:R-:W-:Y:S04]  /*2e040*/  STL.64 [R1+0x58], R42 ;  /* 0x0000582a01007387 */ /* 0x000fe80000100a00 */
[----:B---3--:R1:W-:Y:S04]  /*2e050*/  STL.64 [R1+0x20], R56 ;  /* 0x0000203801007387 */ /* 0x0083e80000100a00 */
[----:B------:R3:W-:Y:S04]  /*2e060*/  STL.64 [R1+0x28], R58 ;  /* 0x0000283a01007387 */ /* 0x0007e80000100a00 */
[----:B--2---:R-:W-:Y:S04]  /*2e070*/  STL [R1+0xe48], R243 ;  /* 0x000e48f301007387 */ /* 0x004fe80000100800 */
[----:B-1----:R-:W2:Y:S04]  /*2e080*/  LDL.LU R56, [R1+0x210] ;  /* 0x0002100001387983 */ /* 0x002ea80000300800 */
[----:B------:R-:W2:Y:S04]  /*2e090*/  LDL.LU R57, [R1+0x218] ;  /* 0x0002180001397983 */ /* 0x000ea80000300800 */
[----:B------:R-:W4:Y:S04]  /*2e0a0*/  LDL.LU R48, [R1] ;  /* 0x0000000001307983 */ /* 0x000f280000300800 */
[----:B------:R-:W4:Y:S01]  /*2e0b0*/  LDL.LU R49, [R1+0x8] ;  /* 0x0000080001317983 */ /* 0x000f220000300800 */
[----:B------:R-:W-:Y:S01]  /*2e0c0*/  BAR.SYNC.DEFER_BLOCKING 0x0 ;  /* 0x0000000000007b1d */ /* 0x000fe20000010000 */
[----:B------:R-:W-:Y:S01]  /*2e0d0*/  IMAD.MOV.U32 R40, RZ, RZ, R205 ;  /* 0x000000ffff287224 */ /* 0x000fe200078e00cd */
[----:B------:R-:W-:Y:S01]  /*2e0e0*/  MOV R41, R207 ;  /* 0x000000cf00297202 */ /* 0x000fe20000000f00 */
[----:B------:R-:W-:Y:S01]  /*2e0f0*/  IMAD.MOV.U32 R42, RZ, RZ, R55 ;  /* 0x000000ffff2a7224 */ /* 0x000fe200078e0037 */
[----:B------:R-:W-:-:S05]  /*2e100*/  MOV R43, R54 ;  /* 0x00000036002b7202 */ /* 0x000fca0000000f00 */
[----:B------:R-:W-:Y:S01]  /*2e110*/  STSM.16.M88.4 [R0], R40 ;  /* 0x0000002800007844 */ /* 0x000fe20000000200 */
[----:B------:R-:W-:Y:S01]  /*2e120*/  BAR.SYNC.DEFER_BLOCKING 0x0 ;  /* 0x0000000000007b1d */ /* 0x000fe20000010000 */
[----:B---3--:R-:W-:Y:S01]  /*2e130*/  IMAD.MOV.U32 R58, RZ, RZ, R104 ;  /* 0x000000ffff3a7224 */ /* 0x008fe200078e0068 */
[----:B------:R-:W-:-:S04]  /*2e140*/  MOV R59, R106 ;  /* 0x0000006a003b7202 */ /* 0x000fc80000000f00 */
[----:B------:R-:W-:Y:S02]  /*2e150*/  LDS.128 R232, [R252] ;  /* 0x00000000fce87984 */ /* 0x000fe40000000c00 */
        /* <DEDUP_REMOVED lines=10> */
[----:B--2---:R-:W-:Y:S01]  /*2e200*/  STSM.16.M88.4 [R0], R56 ;  /* 0x0000003800007844 */ /* 0x004fe20000000200 */
[----:B------:R-:W-:Y:S06]  /*2e210*/  BAR.SYNC.DEFER_BLOCKING 0x0 ;  /* 0x0000000000007b1d */ /* 0x000fec0000010000 */
[----:B------:R-:W-:Y:S02]  /*2e220*/  LDS.128 R44, [R252] ;  /* 0x00000000fc2c7984 */ /* 0x000fe40000000c00 */
[----:B------:R-:W-:Y:S06]  /*2e230*/  BAR.SYNC.DEFER_BLOCKING 0x0 ;  /* 0x0000000000007b1d */ /* 0x000fec0000010000 */
[----:B------:R-:W-:Y:S02]  /*2e240*/  STSM.16.M88.4 [R0], R52 ;  /* 0x0000003400007844 */ /* 0x000fe40000000200 */
[----:B------:R-:W-:Y:S06]  /*2e250*/  BAR.SYNC.DEFER_BLOCKING 0x0 ;  /* 0x0000000000007b1d */ /* 0x000fec0000010000 */
[----:B------:R-:W-:Y:S02]  /*2e260*/  LDS.128 R40, [R252] ;  /* 0x00000000fc287984 */ /* 0x000fe40000000c00 */
[----:B------:R-:W-:Y:S06]  /*2e270*/  BAR.SYNC.DEFER_BLOCKING 0x0 ;  /* 0x0000000000007b1d */ /* 0x000fec0000010000 */
[----:B------:R-:W-:Y:S02]  /*2e280*/  STSM.16.M88.4 [R0], R36 ;  /* 0x0000002400007844 */ /* 0x000fe40000000200 */
[----:B------:R-:W-:Y:S06]  /*2e290*/  BAR.SYNC.DEFER_BLOCKING 0x0 ;  /* 0x0000000000007b1d */ /* 0x000fec0000010000 */
[----:B------:R-:W-:Y:S02]  /*2e2a0*/  LDS.128 R36, [R252] ;  /* 0x00000000fc247984 */ /* 0x000fe40000000c00 */
[----:B------:R-:W-:Y:S06]  /*2e2b0*/  BAR.SYNC.DEFER_BLOCKING 0x0 ;  /* 0x0000000000007b1d */ /* 0x000fec0000010000 */
[----:B----4-:R1:W-:Y:S01]  /*2e2c0*/  STSM.16.M88.4 [R0], R48 ;  /* 0x0000003000007844 */ /* 0x0103e20000000200 */
[----:B------:R-:W-:Y:S01]  /*2e2d0*/  IMAD.MOV.U32 R62, RZ, RZ, R60 ;  /* 0x000000ffff3e7224 */ /* 0x000fe200078e003c */
[----:B------:R-:W-:Y:S06]  /*2e2e0*/  BAR.SYNC.DEFER_BLOCKING 0x0 ;  /* 0x0000000000007b1d */ /* 0x000fec0000010000 */
[----:B-1----:R-:W2:Y:S04]  /*2e2f0*/  LDL.LU R48, [R1+0x214] ;  /* 0x0002140001307983 */ /* 0x002ea80000300800 */
[----:B------:R-:W2:Y:S04]  /*2e300*/  LDL.LU R49, [R1+0x21c] ;  /* 0x00021c0001317983 */ /* 0x000ea80000300800 */
[----:B------:R-:W3:Y:S04]  /*2e310*/  LDL.LU R60, [R1+0x4] ;  /* 0x00000400013c7983 */ /* 0x000ee80000300800 */
[----:B------:R-:W3:Y:S04]  /*2e320*/  LDL.LU R61, [R1+0xc] ;  /* 0x00000c00013d7983 */ /* 0x000ee80000300800 */
[----:B------:R-:W4:Y:S04]  /*2e330*/  LDL.LU R124, [R1+0x200] ;  /* 0x00020000017c7983 */ /* 0x000f280000300800 */
[----:B------:R-:W4:Y:S04]  /*2e340*/  LDL.LU R125, [R1+0x208] ;  /* 0x00020800017d7983 */ /* 0x000f280000300800 */
[----:B------:R-:W-:Y:S01]  /*2e350*/  LDS.128 R52, [R252] ;  /* 0x00000000fc347984 */ /* 0x000fe20000000c00 */
[----:B------:R-:W-:Y:S01]  /*2e360*/  MOV R50, R105 ;  /* 0x0000006900327202 */ /* 0x000fe20000000f00 */
[----:B------:R-:W-:Y:S01]  /*2e370*/  IMAD.MOV.U32 R51, RZ, RZ, R107 ;  /* 0x000000ffff337224 */ /* 0x000fe200078e006b */
[----:B------:R-:W-:Y:S01]  /*2e380*/  BAR.SYNC.DEFER_BLOCKING 0x0 ;  /* 0x0000000000007b1d */ /* 0x000fe20000010000 */
[----:B------:R-:W-:Y:S01]  /*2e390*/  MOV R56, R169 ;  /* 0x000000a900387202 */ /* 0x000fe20000000f00 */
[----:B------:R-:W-:Y:S01]  /*2e3a0*/  IMAD.MOV.U32 R57, RZ, RZ, R171 ;  /* 0x000000ffff397224 */ /* 0x000fe200078e00ab */
[----:B------:R-:W-:Y:S01]  /*2e3b0*/  MOV R58, R201 ;  /* 0x000000c9003a7202 */ /* 0x000fe20000000f00 */
[----:B------:R-:W-:-:S02]  /*2e3c0*/  IMAD.MOV.U32 R59, RZ, RZ, R203 ;  /* 0x000000ffff3b7224 */ /* 0x000fc400078e00cb */
[----:B------:R-:W4:Y:S04]  /*2e3d0*/  LDL.LU R104, [R1+0x90] ;  /* 0x0000900001687983 */ /* 0x000f280000300800 */
[----:B------:R-:W4:Y:S01]  /*2e3e0*/  LDL.LU R105, [R1+0x98] ;  /* 0x0000980001697983 */ /* 0x000f220000300800 */
[----:B------:R-:W-:Y:S01]  /*2e3f0*/  MOV R120, R172 ;  /* 0x000000ac00787202 */ /* 0x000fe20000000f00 */
[----:B------:R-:W-:Y:S02]  /*2e400*/  IMAD.MOV.U32 R121, RZ, RZ, R174 ;  /* 0x000000ffff797224 */ /* 0x000fe400078e00ae */
[----:B--2---:R-:W-:Y:S01]  /*2e410*/  STSM.16.M88.4 [R0], R48 ;  /* 0x0000003000007844 */ /* 0x004fe20000000200 */
[----:B------:R-:W-:Y:S06]  /*2e420*/  BAR.SYNC.DEFER_BLOCKING 0x0 ;  /* 0x0000000000007b1d */ /* 0x000fec0000010000 */
[----:B------:R-:W-:Y:S02]  /*2e430*/  LDS.128 R48, [R252] ;  /* 0x00000000fc307984 */ /* 0x000fe40000000c00 */
[----:B------:R-:W-:Y:S06]  /*2e440*/  BAR.SYNC.DEFER_BLOCKING 0x0 ;  /* 0x0000000000007b1d */ /* 0x000fec0000010000 */
[----:B------:R1:W-:Y:S02]  /*2e450*/  STSM.16.M88.4 [R0], R56 ;  /* 0x0000003800007844 */ /* 0x0003e40000000200 */
[----:B------:R-:W-:Y:S06]  /*2e460*/  BAR.SYNC.DEFER_BLOCKING 0x0 ;  /* 0x0000000000007b1d */ /* 0x000fec0000010000 */
[----:B------:R-:W-:Y:S01]  /*2e470*/  LDS.128 R100, [R252] ;  /* 0x00000000fc647984 */ /* 0x000fe20000000c00 */
[----:B-1----:R-:W-:Y:S01]  /*2e480*/  MOV R56, R217 ;  /* 0x000000d900387202 */ /* 0x002fe20000000f00 */
[----:B------:R-:W-:Y:S01]  /*2e490*/  IMAD.MOV.U32 R57, RZ, RZ, R219 ;  /* 0x000000ffff397224 */ /* 0x000fe200078e00db */
[----:B------:R-:W-:Y:S01]  /*2e4a0*/  BAR.SYNC.DEFER_BLOCKING 0x0 ;  /* 0x0000000000007b1d */ /* 0x000fe20000010000 */
[----:B------:R-:W-:Y:S01]  /*2e4b0*/  MOV R58, R81 ;  /* 0x00000051003a7202 */ /* 0x000fe20000000f00 */
[----:B------:R-:W-:-:S05]  /*2e4c0*/  IMAD.MOV.U32 R59, RZ, RZ, R83 ;  /* 0x000000ffff3b7224 */ /* 0x000fca00078e0053 */
[----:B------:R1:W-:Y:S01]  /*2e4d0*/  STSM.16.M88.4 [R0], R56 ;  /* 0x0000003800007844 */ /* 0x0003e20000000200 */
[----:B------:R-:W-:Y:S06]  /*2e4e0*/  BAR.SYNC.DEFER_BLOCKING 0x0 ;  /* 0x0000000000007b1d */ /* 0x000fec0000010000 */
[----:B------:R-:W-:Y:S02]  /*2e4f0*/  LDS.128 R80, [R252] ;  /* 0x00000000fc507984 */ /* 0x000fe40000000c00 */
[----:B------:R-:W-:Y:S06]  /*2e500*/  BAR.SYNC.DEFER_BLOCKING 0x0 ;  /* 0x0000000000007b1d */ /* 0x000fec0000010000 */
[----:B---3--:R-:W-:Y:S02]  /*2e510*/  STSM.16.M88.4 [R0], R60 ;  /* 0x0000003c00007844 */ /* 0x008fe40000000200 */
[----:B------:R-:W-:Y:S06]  /*2e520*/  BAR.SYNC.DEFER_BLOCKING 0x0 ;  /* 0x0000000000007b1d */ /* 0x000fec0000010000 */
[----:B------:R-:W-:Y:S02]  /*2e530*/  LDS.128 R76, [R252] ;  /* 0x00000000fc4c7984 */ /* 0x000fe40000000c00 */
[----:B------:R-:W-:Y:S06]  /*2e540*/  BAR.SYNC.DEFER_BLOCKING 0x0 ;  /* 0x0000000000007b1d */ /* 0x000fec0000010000 */
[----:B----4-:R-:W-:Y:S02]  /*2e550*/  STSM.16.M88.4 [R0], R124 ;  /* 0x0000007c00007844 */ /* 0x010fe40000000200 */
[----:B------:R-:W-:Y:S06]  /*2e560*/  BAR.SYNC.DEFER_BLOCKING 0x0 ;  /* 0x0000000000007b1d */ /* 0x000fec0000010000 */
[----:B------:R-:W-:Y:S02]  /*2e570*/  LDS.128 R64, [R252] ;  /* 0x00000000fc407984 */ /* 0x000fe40000000c00 */
[----:B------:R-:W-:Y:S06]  /*2e580*/  BAR.SYNC.DEFER_BLOCKING 0x0 ;  /* 0x0000000000007b1d */ /* 0x000fec0000010000 */
[----:B------:R-:W-:Y:S02]  /*2e590*/  STSM.16.M88.4 [R0], R120 ;  /* 0x0000007800007844 */ /* 0x000fe40000000200 */
[----:B------:R-:W-:Y:S01]  /*2e5a0*/  BAR.SYNC.DEFER_BLOCKING 0x0 ;  /* 0x0000000000007b1d */ /* 0x000fe20000010000 */
[----:B-1----:R-:W-:Y:S01]  /*2e5b0*/  MOV R56, R28 ;  /* 0x0000001c00387202 */ /* 0x002fe20000000f00 */
[----:B------:R-:W-:Y:S01]  /*2e5c0*/  IMAD.MOV.U32 R57, RZ, RZ, R30 ;  /* 0x000000ffff397224 */ /* 0x000fe200078e001e */
[----:B------:R-:W-:Y:S01]  /*2e5d0*/  MOV R58, R84 ;  /* 0x00000054003a7202 */ /* 0x000fe20000000f00 */
[----:B------:R-:W-:-:S02]  /*2e5e0*/  IMAD.MOV.U32 R59, RZ, RZ, R86 ;  /* 0x000000ffff3b7224 */ /* 0x000fc400078e0056 */
[----:B------:R-:W-:Y:S02]  /*2e5f0*/  LDS.128 R60, [R252] ;  /* 0x00000000fc3c7984 */ /* 0x000fe40000000c00 */
[----:B------:R-:W-:Y:S06]  /*2e600*/  BAR.SYNC.DEFER_BLOCKING 0x0 ;  /* 0x0000000000007b1d */ /* 0x000fec0000010000 */
[----:B------:R-:W-:Y:S02]  /*2e610*/  STSM.16.M88.4 [R0], R56 ;  /* 0x0000003800007844 */ /* 0x000fe40000000200 */
[----:B------:R-:W-:Y:S01]  /*2e620*/  BAR.SYNC.DEFER_BLOCKING 0x0 ;  /* 0x0000000000007b1d */ /* 0x000fe20000010000 */
[----:B------:R-:W-:Y:S01]  /*2e630*/  MOV R106, R133 ;  /* 0x00000085006a7202 */ /* 0x000fe20000000f00 */
[----:B------:R-:W-:-:S04]  /*2e640*/  IMAD.MOV.U32 R107, RZ, RZ, R132 ;  /* 0x000000ffff6b7224 */ /* 0x000fc800078e0084 */
[----:B------:R-:W-:Y:S02]  /*2e650*/  LDS.128 R56, [R252] ;  /* 0x00000000fc387984 */ /* 0x000fe40000000c00 */
[----:B------:R-:W-:Y:S06]  /*2e660*/  BAR.SYNC.DEFER_BLOCKING 0x0 ;  /* 0x0000000000007b1d */ /* 0x000fec0000010000 */
[----:B------:R1:W-:Y:S04]  /*2e670*/  STSM.16.M88.4 [R0], R104 ;  /* 0x0000006800007844 */ /* 0x0003e80000000200 */
[----:B-1----:R-:W2:Y:S04]  /*2e680*/  LDL.LU R104, [R1+0x204] ;  /* 0x0002040001687983 */ /* 0x002ea80000300800 */
[----:B------:R-:W2:Y:S01]  /*2e690*/  LDL.LU R105, [R1+0x20c] ;  /* 0x00020c0001697983 */ /* 0x000ea20000300800 */
[----:B------:R-:W-:-:S03]  /*2e6a0*/  MOV R30, R85 ;  /* 0x00000055001e7202 */ /* 0x000fc60000000f00 */
[----:B------:R-:W3:Y:S04]  /*2e6b0*/  LDL.LU R84, [R1+0x94] ;  /* 0x0000940001547983 */ /* 0x000ee80000300800 */
[----:B------:R-:W3:Y:S04]  /*2e6c0*/  LDL.LU R85, [R1+0x9c] ;  /* 0x00009c0001557983 */ /* 0x000ee80000300800 */
[----:B------:R-:W4:Y:S04]  /*2e6d0*/  LDL.LU R168, [R1+0x1f0] ;  /* 0x0001f00001a87983 */ /* 0x000f280000300800 */
[----:B------:R-:W4:Y:S01]  /*2e6e0*/  LDL.LU R169, [R1+0x1f8] ;  /* 0x0001f80001a97983 */ /* 0x000f220000300800 */
[----:B------:R-:W-:-:S02]  /*2e6f0*/  IMAD.MOV.U32 R107, RZ, RZ, R111 ;  /* 0x000000ffff6b7224 */ /* 0x000fc400078e006f */
[----:B------:R-:W-:Y:S01]  /*2e700*/  IMAD.MOV.U32 R111, RZ, RZ, R11 ;  /* 0x000000ffff6f7224 */ /* 0x000fe200078e000b */
[----:B------:R-:W-:Y:S01]  /*2e710*/  BAR.SYNC.DEFER_BLOCKING 0x0 ;  /* 0x0000000000007b1d */ /* 0x000fe20000010000 */
[----:B------:R-:W-:-:S05]  /*2e720*/  MOV R106, R109 ;  /* 0x0000006d006a7202 */ /* 0x000fca0000000f00 */
[----:B------:R-:W4:Y:S04]  /*2e730*/  LDL.LU R132, [R1+0x100] ;  /* 0x0001000001847983 */ /* 0x000f280000300800 */
[----:B------:R-:W-:Y:S01]  /*2e740*/  LDS.128 R8, [R252] ;  /* 0x00000000fc087984 */ /* 0x000fe20000000c00 */
[----:B------:R-:W-:Y:S01]  /*2e750*/  BAR.SYNC.DEFER_BLOCKING 0x0 ;  /* 0x0000000000007b1d */ /* 0x000fe20000010000 */
[----:B------:R-:W-:-:S05]  /*2e760*/  IMAD.MOV.U32 R109, RZ, RZ, R175 ;  /* 0x000000ffff6d7224 */ /* 0x000fca00078e00af */
[----:B------:R-:W4:Y:S01]  /*2e770*/  LDL.LU R133, [R1+0x108] ;  /* 0x0001080001857983 */ /* 0x000f220000300800 */
[----:B------:R-:W-:Y:S01]  /*2e780*/  MOV R28, R29 ;  /* 0x0000001d001c7202 */ /* 0x000fe20000000f00 */
[----:B------:R-:W-:Y:S01]  /*2e790*/  IMAD.MOV.U32 R29, RZ, RZ, R31 ;  /* 0x000000ffff1d7224 */ /* 0x000fe200078e001f */
[----:B------:R-:W-:Y:S01]  /*2e7a0*/  MOV R86, R131 ;  /* 0x0000008300567202 */ /* 0x000fe20000000f00 */
[----:B------:R-:W-:Y:S01]  /*2e7b0*/  IMAD.MOV.U32 R31, RZ, RZ, R87 ;  /* 0x000000ffff1f7224 */ /* 0x000fe200078e0057 */
[----:B------:R-:W-:Y:S01]  /*2e7c0*/  MOV R135, R129 ;  /* 0x0000008100877202 */ /* 0x000fe20000000f00 */
[----:B------:R-:W-:Y:S02]  /*2e7d0*/  IMAD.MOV.U32 R87, RZ, RZ, R130 ;  /* 0x000000ffff577224 */ /* 0x000fe400078e0082 */
        /* <DEDUP_REMOVED lines=11> */
[----:B------:R1:W-:Y:S02]  /*2e890*/  STSM.16.M88.4 [R0], R28 ;  /* 0x0000001c00007844 */ /* 0x0003e40000000200 */
        /* <DEDUP_REMOVED lines=8> */
[----:B------:R-:W-:Y:S01]  /*2e920*/  BAR.SYNC.DEFER_BLOCKING 0x0 ;  /* 0x0000000000007b1d */ /* 0x000fe20000010000 */
[----:B------:R-:W-:-:S02]  /*2e930*/  IMAD.MOV.U32 R165, RZ, RZ, R178 ;  /* 0x000000ffffa57224 */ /* 0x000fc400078e00b2 */
[----:B------:R-:W-:-:S03]  /*2e940*/  IMAD.MOV.U32 R167, RZ, RZ, R14 ;  /* 0x000000ffffa77224 */ /* 0x000fc600078e000e */
        /* <DEDUP_REMOVED lines=11> */
[----:B------:R-:W-:Y:S06]  /*2ea00*/  BAR.SYNC.DEFER_BLOCKING 0x0 ;  /* 0x0000000000007b1d */ /* 0x000fec0000010000 */
[----:B------:R-:W-:Y:S02]  /*2ea10*/  LDS.128 R28, [R252] ;  /* 0x00000000fc1c7984 */ /* 0x000fe40000000c00 */
[----:B------:R-:W-:Y:S06]  /*2ea20*/  BAR.SYNC.DEFER_BLOCKING 0x0 ;  /* 0x0000000000007b1d */ /* 0x000fec0000010000 */
[----:B------:R1:W-:Y:S04]  /*2ea30*/  STSM.16.M88.4 [R0], R132 ;  /* 0x0000008400007844 */ /* 0x0003e80000000200 */
[----:B-1----:R-:W2:Y:S04]  /*2ea40*/  LDL.LU R132, [R1+0x1f4] ;  /* 0x0001f40001847983 */ /* 0x002ea80000300800 */
[----:B------:R-:W2:Y:S01]  /*2ea50*/  LDL.LU R133, [R1+0x1fc] ;  /* 0x0001fc0001857983 */ /* 0x000ea20000300800 */
[----:B------:R-:W-:Y:S01]  /*2ea60*/  MOV R72, R73 ;  /* 0x0000004900487202 */ /* 0x000fe20000000f00 */
[----:B------:R-:W-:Y:S01]  /*2ea70*/  IMAD.MOV.U32 R73, RZ, RZ, R75 ;  /* 0x000000ffff497224 */ /* 0x000fe200078e004b */
[----:B------:R-:W-:Y:S01]  /*2ea80*/  MOV R74, R89 ;  /* 0x00000059004a7202 */ /* 0x000fe20000000f00 */
[----:B------:R-:W3:Y:S01]  /*2ea90*/  LDL.LU R88, [R1+0x104] ;  /* 0x0001040001587983 */ /* 0x000ee20000300800 */
[----:B------:R-:W-:-:S03]  /*2eaa0*/  IMAD.MOV.U32 R75, RZ, RZ, R91 ;  /* 0x000000ffff4b7224 */ /* 0x000fc600078e005b */
[----:B------:R-:W3:Y:S04]  /*2eab0*/  LDL.LU R89, [R1+0x10c] ;  /* 0x00010c0001597983 */ /* 0x000ee80000300800 */
[----:B------:R-:W3:Y:S04]  /*2eac0*/  LDL.LU R90, [R1+0x44] ;  /* 0x00004400015a7983 */ /* 0x000ee80000300800 */
[----:B------:R-:W3:Y:S04]  /*2ead0*/  LDL.LU R91, [R1+0x4c] ;  /* 0x00004c00015b7983 */ /* 0x000ee80000300800 */
[----:B------:R-:W4:Y:S04]  /*2eae0*/  LDL.LU R200, [R1+0x1e0] ;  /* 0x0001e00001c87983 */ /* 0x000f280000300800 */
[----:B------:R-:W4:Y:S01]  /*2eaf0*/  LDL.LU R201, [R1+0x1e8] ;  /* 0x0001e80001c97983 */ /* 0x000f220000300800 */
[----:B------:R-:W-:Y:S01]  /*2eb00*/  BAR.SYNC.DEFER_BLOCKING 0x0 ;  /* 0x0000000000007b1d */ /* 0x000fe20000010000 */
[----:B------:R-:W-:Y:S01]  /*2eb10*/  MOV R166, R13 ;  /* 0x0000000d00a67202 */ /* 0x000fe20000000f00 */
[----:B------:R-:W-:Y:S01]  /*2eb20*/  IMAD.MOV.U32 R167, RZ, RZ, R15 ;  /* 0x000000ffffa77224 */ /* 0x000fe200078e000f */
[----:B------:R-:W-:Y:S01]  /*2eb30*/  MOV R134, R113 ;  /* 0x0000007100867202 */ /* 0x000fe20000000f00 */
[----:B------:R-:W-:Y:S01]  /*2eb40*/  IMAD.MOV.U32 R135, RZ, RZ, R115 ;  /* 0x000000ffff877224 */ /* 0x000fe200078e0073 */
[----:B------:R-:W-:Y:S01]  /*2eb50*/  MOV R164, R177 ;  /* 0x000000b100a47202 */ /* 0x000fe20000000f00 */
[----:B------:R-:W-:Y:S01]  /*2eb60*/  IMAD.MOV.U32 R165, RZ, RZ, R179 ;  /* 0x000000ffffa57224 */ /* 0x000fe200078e00b3 */
[----:B------:R-:W4:Y:S04]  /*2eb70*/  LDL.LU R176, [R1+0xf0] ;  /* 0x0000f00001b07983 */ /* 0x000f280000300800 */
[----:B------:R-:W4:Y:S04]  /*2eb80*/  LDL.LU R177, [R1+0xf8] ;  /* 0x0000f80001b17983 */ /* 0x000f280000300800 */
[----:B------:R-:W4:Y:S04]  /*2eb90*/  LDL.LU R178, [R1+0x30] ;  /* 0x0000300001b27983 */ /* 0x000f280000300800 */
[----:B------:R-:W4:Y:S04]  /*2eba0*/  LDL.LU R179, [R1+0x38] ;  /* 0x0000380001b37983 */ /* 0x000f280000300800 */
[----:B------:R-:W-:Y:S01]  /*2ebb0*/  LDS.128 R12, [R252] ;  /* 0x00000000fc0c7984 */ /* 0x000fe20000000c00 */
[----:B------:R-:W-:Y:S01]  /*2ebc0*/  BAR.SYNC.DEFER_BLOCKING 0x0 ;  /* 0x0000000000007b1d */ /* 0x000fe20000010000 */
[----:B------:R-:W-:Y:S01]  /*2ebd0*/  MOV R202, R116 ;  /* 0x0000007400ca7202 */ /* 0x000fe20000000f00 */
[----:B------:R-:W-:-:S04]  /*2ebe0*/  IMAD.MOV.U32 R203, RZ, RZ, R118 ;  /* 0x000000ffffcb7224 */ /* 0x000fc800078e0076 */
[----:B--2---:R-:W-:Y:S02]  /*2ebf0*/  STSM.16.M88.4 [R0], R132 ;  /* 0x0000008400007844 */ /* 0x004fe40000000200 */
        /* <DEDUP_REMOVED lines=36> */
[----:B------:R-:W-:Y:S01]  /*2ee40*/  IMAD.MOV.U32 R181, RZ, RZ, R183 ;  /* 0x000000ffffb57224 */ /* 0x000fe200078e00b7 */
[----:B------:R-:W-:Y:S01]  /*2ee50*/  MOV R182, R17 ;  /* 0x0000001100b67202 */ /* 0x000fe20000000f00 */
[----:B------:R-:W-:Y:S01]  /*2ee60*/  IMAD.MOV.U32 R183, RZ, RZ, R19 ;  /* 0x000000ffffb77224 */ /* 0x000fe200078e0013 */
[----:B------:R-:W-:Y:S01]  /*2ee70*/  BAR.SYNC.DEFER_BLOCKING 0x0 ;  /* 0x0000000000007b1d */ /* 0x000fe20000010000 */
[----:B------:R-:W-:Y:S01]  /*2ee80*/  MOV R178, R117 ;  /* 0x0000007500b27202 */ /* 0x000fe20000000f00 */
[----:B------:R-:W-:-:S04]  /*2ee90*/  IMAD.MOV.U32 R179, RZ, RZ, R119 ;  /* 0x000000ffffb37224 */ /* 0x000fc800078e0077 */
[----:B------:R-:W-:Y:S02]  /*2eea0*/  LDS.128 R16, [R252] ;  /* 0x00000000fc107984 */ /* 0x000fe40000000c00 */
[----:B------:R-:W-:Y:S01]  /*2eeb0*/  BAR.SYNC.DEFER_BLOCKING 0x0 ;  /* 0x0000000000007b1d */ /* 0x000fe20000010000 */
[----:B------:R-:W-:Y:S01]  /*2eec0*/  MOV R32, R33 ;  /* 0x0000002100207202 */ /* 0x000fe20000000f00 */
[----:B------:R-:W-:Y:S01]  /*2eed0*/  IMAD.MOV.U32 R33, RZ, RZ, R35 ;  /* 0x000000ffff217224 */ /* 0x000fe200078e0023 */
[----:B------:R-:W-:Y:S01]  /*2eee0*/  MOV R34, R137 ;  /* 0x0000008900227202 */ /* 0x000fe20000000f00 */
[----:B------:R-:W-:Y:S02]  /*2eef0*/  IMAD.MOV.U32 R35, RZ, RZ, R139 ;  /* 0x000000ffff237224 */ /* 0x000fe400078e008b */
[----:B--2---:R1:W-:Y:S02]  /*2ef00*/  STSM.16.M88.4 [R0], R176 ;  /* 0x000000b000007844 */ /* 0x0043e40000000200 */
[----:B------:R-:W-:Y:S06]  /*2ef10*/  BAR.SYNC.DEFER_BLOCKING 0x0 ;  /* 0x0000000000007b1d */ /* 0x000fec0000010000 */
[----:B-1----:R-:W2:Y:S04]  /*2ef20*/  LDL.LU R176, [R1+0xf4] ;  /* 0x0000f40001b07983 */ /* 0x002ea80000300800 */
[----:B------:R-:W2:Y:S04]  /*2ef30*/  LDL.LU R177, [R1+0xfc] ;  /* 0x0000fc0001b17983 */ /* 0x000ea80000300800 */
[----:B------:R-:W2:Y:S04]  /*2ef40*/  LDL.LU R178, [R1+0x34] ;  /* 0x0000340001b27983 */ /* 0x000ea80000300800 */
[----:B------:R-:W2:Y:S04]  /*2ef50*/  LDL.LU R179, [R1+0x3c] ;  /* 0x00003c0001b37983 */ /* 0x000ea80000300800 */
[----:B------:R-:W3:Y:S04]  /*2ef60*/  LDL.LU R200, [R1+0x1d0] ;  /* 0x0001d00001c87983 */ /* 0x000ee80000300800 */
[----:B------:R-:W3:Y:S04]  /*2ef70*/  LDL.LU R201, [R1+0x1d8] ;  /* 0x0001d80001c97983 */ /* 0x000ee80000300800 */
[----:B------:R-:W-:Y:S01]  /*2ef80*/  LDS.128 R116, [R252] ;  /* 0x00000000fc747984 */ /* 0x000fe20000000c00 */
        /* <DEDUP_REMOVED lines=8> */
[----:B------:R-:W-:Y:S01]  /*2f010*/  BAR.SYNC.DEFER_BLOCKING 0x0 ;  /* 0x0000000000007b1d */ /* 0x000fe20000010000 */
        /* <DEDUP_REMOVED lines=10> */
[----:B---3--:R-:W-:Y:S02]  /*2f0c0*/  STSM.16.M88.4 [R0], R200 ;  /* 0x000000c800007844 */ /* 0x008fe40000000200 */
[----:B------:R-:W-:Y:S06]  /*2f0d0*/  BAR.SYNC.DEFER_BLOCKING 0x0 ;  /* 0x0000000000007b1d */ /* 0x000fec0000010000 */
[----:B------:R-:W-:Y:S02]  /*2f0e0*/  LDS.128 R32, [R252] ;  /* 0x00000000fc207984 */ /* 0x000fe40000000c00 */
[----:B------:R-:W-:Y:S06]  /*2f0f0*/  BAR.SYNC.DEFER_BLOCKING 0x0 ;  /* 0x0000000000007b1d */ /* 0x000fec0000010000 */
[----:B------:R1:W-:Y:S02]  /*2f100*/  STSM.16.M88.4 [R0], R196 ;  /* 0x000000c400007844 */ /* 0x0003e40000000200 */
[----:B------:R-:W-:Y:S06]  /*2f110*/  BAR.SYNC.DEFER_BLOCKING 0x0 ;  /* 0x0000000000007b1d */ /* 0x000fec0000010000 */
[----:B-1----:R-:W2:Y:S04]  /*2f120*/  LDL.LU R196, [R1+0xe0] ;  /* 0x0000e00001c47983 */ /* 0x002ea80000300800 */
[----:B------:R-:W2:Y:S04]  /*2f130*/  LDL.LU R197, [R1+0xe8] ;  /* 0x0000e80001c57983 */ /* 0x000ea80000300800 */
[----:B------:R-:W2:Y:S04]  /*2f140*/  LDL.LU R198, [R1+0x10] ;  /* 0x0000100001c67983 */ /* 0x000ea80000300800 */
[----:B------:R-:W2:Y:S04]  /*2f150*/  LDL.LU R199, [R1+0x18] ;  /* 0x0000180001c77983 */ /* 0x000ea80000300800 */
[----:B------:R-:W-:Y:S01]  /*2f160*/  LDS.128 R200, [R252] ;  /* 0x00000000fcc87984 */ /* 0x000fe20000000c00 */
[----:B------:R-:W-:Y:S01]  /*2f170*/  MOV R204, R208 ;  /* 0x000000d000cc7202 */ /* 0x000fe20000000f00 */
[----:B------:R-:W-:Y:S01]  /*2f180*/  IMAD.MOV.U32 R205, RZ, RZ, R210 ;  /* 0x000000ffffcd7224 */ /* 0x000fe200078e00d2 */
[----:B------:R-:W-:Y:S01]  /*2f190*/  MOV R206, R140 ;  /* 0x0000008c00ce7202 */ /* 0x000fe20000000f00 */
[----:B------:R-:W-:Y:S01]  /*2f1a0*/  IMAD.MOV.U32 R207, RZ, RZ, R142 ;  /* 0x000000ffffcf7224 */ /* 0x000fe200078e008e */
        /* <DEDUP_REMOVED lines=8> */
[----:B------:R-:W-:-:S02]  /*2f230*/  IMAD.MOV.U32 R211, RZ, RZ, R143 ;  /* 0x000000ffffd37224 */ /* 0x000fc400078e008f */
[----:B--2---:R1:W-:Y:S04]  /*2f240*/  STSM.16.M88.4 [R0], R196 ;  /* 0x000000c400007844 */ /* 0x0043e80000000200 */
[----:B-1----:R-:W2:Y:S04]  /*2f250*/  LDL.LU R196, [R1+0x1d4] ;  /* 0x0001d40001c47983 */ /* 0x002ea80000300800 */
[----:B------:R-:W2:Y:S04]  /*2f260*/  LDL.LU R197, [R1+0x1dc] ;  /* 0x0001dc0001c57983 */ /* 0x000ea80000300800 */
[----:B------:R-:W3:Y:S04]  /*2f270*/  LDL.LU R140, [R1+0xe4] ;  /* 0x0000e400018c7983 */ /* 0x000ee80000300800 */
[----:B------:R-:W3:Y:S04]  /*2f280*/  LDL.LU R141, [R1+0xec] ;  /* 0x0000ec00018d7983 */ /* 0x000ee80000300800 */
[----:B------:R-:W3:Y:S04]  /*2f290*/  LDL.LU R142, [R1+0x14] ;  /* 0x00001400018e7983 */ /* 0x000ee80000300800 */
[----:B------:R-:W3:Y:S01]  /*2f2a0*/  LDL.LU R143, [R1+0x1c] ;  /* 0x00001c00018f7983 */ /* 0x000ee20000300800 */
[----:B------:R-:W-:Y:S01]  /*2f2b0*/  BAR.SYNC.DEFER_BLOCKING 0x0 ;  /* 0x0000000000007b1d */ /* 0x000fe20000010000 */
[----:B------:R-:W-:Y:S01]  /*2f2c0*/  IMAD.MOV.U32 R199, RZ, RZ, R155 ;  /* 0x000000ffffc77224 */ /* 0x000fe200078e009b */
[----:B------:R-:W-:Y:S01]  /*2f2d0*/  MOV R154, R21 ;  /* 0x00000015009a7202 */ /* 0x000fe20000000f00 */
[----:B------:R-:W-:Y:S01]  /*2f2e0*/  IMAD.MOV.U32 R155, RZ, RZ, R23 ;  /* 0x000000ffff9b7224 */ /* 0x000fe200078e0017 */
[----:B------:R-:W-:-:S02]  /*2f2f0*/  MOV R198, R153 ;  /* 0x0000009900c67202 */ /* 0x000fc40000000f00 */
[----:B------:R-:W-:Y:S01]  /*2f300*/  MOV R152, R185 ;  /* 0x000000b900987202 */ /* 0x000fe20000000f00 */
[----:B------:R-:W4:Y:S04]  /*2f310*/  LDL.LU R220, [R1+0xd0] ;  /* 0x0000d00001dc7983 */ /* 0x000f280000300800 */
[----:B------:R-:W-:Y:S01]  /*2f320*/  LDS.128 R20, [R252] ;  /* 0x00000000fc147984 */ /* 0x000fe20000000c00 */
[----:B------:R-:W-:Y:S01]  /*2f330*/  BAR.SYNC.DEFER_BLOCKING 0x0 ;  /* 0x0000000000007b1d */ /* 0x000fe20000010000 */
[----:B------:R-:W-:-:S05]  /*2f340*/  IMAD.MOV.U32 R153, RZ, RZ, R187 ;  /* 0x000000ffff997224 */ /* 0x000fca00078e00bb */
[----:B------:R-:W4:Y:S04]  /*2f350*/  LDL.LU R221, [R1+0xd8] ;  /* 0x0000d80001dd7983 */ /* 0x000f280000300800 */
[----:B------:R-:W4:Y:S04]  /*2f360*/  LDL.LU R144, [R1+0xd4] ;  /* 0x0000d40001907983 */ /* 0x000f280000300800 */
[----:B------:R-:W4:Y:S04]  /*2f370*/  LDL.LU R145, [R1+0xdc] ;  /* 0x0000dc0001917983 */ /* 0x000f280000300800 */
[----:B--2---:R-:W-:Y:S01]  /*2f380*/  STSM.16.M88.4 [R0], R196 ;  /* 0x000000c400007844 */ /* 0x004fe20000000200 */
[----:B------:R-:W-:Y:S06]  /*2f390*/  BAR.SYNC.DEFER_BLOCKING 0x0 ;  /* 0x0000000000007b1d */ /* 0x000fec0000010000 */
[----:B------:R-:W-:Y:S02]  /*2f3a0*/  LDS.128 R184, [R252] ;  /* 0x00000000fcb87984 */ /* 0x000fe40000000c00 */
[----:B------:R-:W-:Y:S06]  /*2f3b0*/  BAR.SYNC.DEFER_BLOCKING 0x0 ;  /* 0x0000000000007b1d */ /* 0x000fec0000010000 */
[----:B------:R1:W-:Y:S02]  /*2f3c0*/  STSM.16.M88.4 [R0], R152 ;  /* 0x0000009800007844 */ /* 0x0003e40000000200 */
[----:B------:R-:W-:Y:S06]  /*2f3d0*/  BAR.SYNC.DEFER_BLOCKING 0x0 ;  /* 0x0000000000007b1d */ /* 0x000fec0000010000 */
[----:B------:R-:W-:Y:S02]  /*2f3e0*/  LDS.128 R216, [R252] ;  /* 0x00000000fcd87984 */ /* 0x000fe40000000c00 */
[----:B------:R-:W-:Y:S06]  /*2f3f0*/  BAR.SYNC.DEFER_BLOCKING 0x0 ;  /* 0x0000000000007b1d */ /* 0x000fec0000010000 */
[----:B------:R-:W-:Y:S02]  /*2f400*/  STSM.16.M88.4 [R0], R208 ;  /* 0x000000d000007844 */ /* 0x000fe40000000200 */
[----:B------:R-:W-:Y:S06]  /*2f410*/  BAR.SYNC.DEFER_BLOCKING 0x0 ;  /* 0x0000000000007b1d */ /* 0x000fec0000010000 */
[----:B------:R-:W-:Y:S02]  /*2f420*/  LDS.128 R196, [R252] ;  /* 0x00000000fcc47984 */ /* 0x000fe40000000c00 */
[----:B------:R-:W-:Y:S06]  /*2f430*/  BAR.SYNC.DEFER_BLOCKING 0x0 ;  /* 0x0000000000007b1d */ /* 0x000fec0000010000 */
[----:B---3--:R2:W-:Y:S02]  /*2f440*/  STSM.16.M88.4 [R0], R140 ;  /* 0x0000008c00007844 */ /* 0x0085e40000000200 */
        /* <DEDUP_REMOVED lines=9> */
[----:B--2---:R-:W-:Y:S01]  /*2f4e0*/  MOV R140, R188 ;  /* 0x000000bc008c7202 */ /* 0x004fe20000000f00 */
        /* <DEDUP_REMOVED lines=9> */
[----:B------:R-:W-:Y:S02]  /*2f580*/  STSM.16.M88.4 [R0], R224 ;  /* 0x000000e000007844 */ /* 0x000fe40000000200 */
[----:B------:R-:W-:Y:S01]  /*2f590*/  BAR.SYNC.DEFER_BLOCKING 0x0 ;  /* 0x0000000000007b1d */ /* 0x000fe20000010000 */
[----:B------:R-:W-:Y:S01]  /*2f5a0*/  MOV R222, R236 ;  /* 0x000000ec00de7202 */ /* 0x000fe20000000f00 */
[----:B------:R-:W-:-:S04]  /*2f5b0*/  IMAD.MOV.U32 R223, RZ, RZ, R238 ;  /* 0x000000ffffdf7224 */ /* 0x000fc800078e00ee */
[----:B------:R-:W-:Y:S02]  /*2f5c0*/  LDS.128 R224, [R252] ;  /* 0x00000000fce07984 */ /* 0x000fe40000000c00 */
[----:B------:R-:W-:Y:S01]  /*2f5d0*/  BAR.SYNC.DEFER_BLOCKING 0x0 ;  /* 0x0000000000007b1d */ /* 0x000fe20000010000 */
[----:B------:R-:W-:Y:S01]  /*2f5e0*/  MOV R92, R93 ;  /* 0x0000005d005c7202 */ /* 0x000fe20000000f00 */
[----:B------:R-:W-:-:S04]  /*2f5f0*/  IMAD.MOV.U32 R93, RZ, RZ, R95 ;  /* 0x000000ffff5d7224 */ /* 0x000fc800078e005f */
[----:B----4-:R-:W-:Y:S02]  /*2f600*/  STSM.16.M88.4 [R0], R220 ;  /* 0x000000dc00007844 */ /* 0x010fe40000000200 */
[----:B------:R-:W-:Y:S01]  /*2f610*/  BAR.SYNC.DEFER_BLOCKING 0x0 ;  /* 0x0000000000007b1d */ /* 0x000fe20000010000 */
[----:B------:R-:W-:Y:S01]  /*2f620*/  IMAD.MOV.U32 R95, RZ, RZ, R159 ;  /* 0x000000ffff5f7224 */ /* 0x000fe200078e009f */
[----:B------:R-:W-:Y:S01]  /*2f630*/  MOV R158, R25 ;  /* 0x00000019009e7202 */ /* 0x000fe20000000f00 */
[----:B------:R-:W-:Y:S01]  /*2f640*/  IMAD.MOV.U32 R159, RZ, RZ, R27 ;  /* 0x000000ffff9f7224 */ /* 0x000fe200078e001b */
[----:B------:R-:W-:Y:S02]  /*2f650*/  MOV R94, R157 ;  /* 0x0000009d005e7202 */ /* 0x000fe40000000f00 */
        /* <DEDUP_REMOVED lines=8> */
[----:B------:R-:W-:Y:S02]  /*2f6e0*/  STSM.16.M88.4 [R0], R156 ;  /* 0x0000009c00007844 */ /* 0x000fe40000000200 */
[----:B------:R-:W-:Y:S01]  /*2f6f0*/  BAR.SYNC.DEFER_BLOCKING 0x0 ;  /* 0x0000000000007b1d */ /* 0x000fe20000010000 */
[----:B------:R-:W-:-:S05]  /*2f700*/  IMAD.MOV.U32 R147, RZ, RZ, R239 ;  /* 0x000000ffff937224 */ /* 0x000fca00078e00ef */
        /* <DEDUP_REMOVED lines=11> */
[----:B------:R-:W-:Y:S01]  /*2f7c0*/  MOV R146, R160 ;  /* 0x000000a000927202 */ /* 0x000fe20000000f00 */
[----:B------:R-:W-:Y:S01]  /*2f7d0*/  IMAD.MOV.U32 R147, RZ, RZ, R162 ;  /* 0x000000ffff937224 */ /* 0x000fe200078e00a2 */
[----:B------:R-:W-:Y:S06]  /*2f7e0*/  BAR.SYNC.DEFER_BLOCKING 0x0 ;  /* 0x0000000000007b1d */ /* 0x000fec0000010000 */
[----:B------:R-:W-:Y:S02]  /*2f7f0*/  STSM.16.M88.4 [R0], R144 ;  /* 0x0000009000007844 */ /* 0x000fe40000000200 */
[----:B------:R-:W-:Y:S06]  /*2f800*/  BAR.SYNC.DEFER_BLOCKING 0x0 ;  /* 0x0000000000007b1d */ /* 0x000fec0000010000 */
[----:B------:R-:W1:Y:S02]  /*2f810*/  LDS.128 R156, [R252] ;  /* 0x00000000fc9c7984 */ /* 0x000e640000000c00 */
[----:B------:R-:W-:Y:S06]  /*2f820*/  BAR.SYNC.DEFER_BLOCKING 0x0 ;  /* 0x0000000000007b1d */ /* 0x000fec0000010000 */
[----:B------:R-:W-:Y:S02]  /*2f830*/  STSM.16.M88.4 [R0], R248 ;  /* 0x000000f800007844 */ /* 0x000fe40000000200 */
[----:B------:R-:W-:Y:S06]  /*2f840*/  BAR.SYNC.DEFER_BLOCKING 0x0 ;  /* 0x0000000000007b1d */ /* 0x000fec0000010000 */
[----:B------:R-:W2:Y:S01]  /*2f850*/  LDS.128 R144, [R252] ;  /* 0x00000000fc907984 */ /* 0x000ea20000000c00 */
[----:B------:R-:W-:Y:S01]  /*2f860*/  MOV R68, R212 ;  /* 0x000000d400447202 */ /* 0x000fe20000000f00 */
[----:B------:R-:W-:Y:S01]  /*2f870*/  IMAD.MOV.U32 R69, RZ, RZ, R214 ;  /* 0x000000ffff457224 */ /* 0x000fe200078e00d6 */
[----:B------:R-:W-:Y:S01]  /*2f880*/  MOV R70, R148 ;  /* 0x0000009400467202 */ /* 0x000fe20000000f00 */
[----:B------:R-:W-:Y:S01]  /*2f890*/  IMAD.MOV.U32 R71, RZ, RZ, R150 ;  /* 0x000000ffff477224 */ /* 0x000fe200078e0096 */
[----:B------:R-:W-:Y:S01]  /*2f8a0*/  BAR.SYNC.DEFER_BLOCKING 0x0 ;  /* 0x0000000000007b1d */ /* 0x000fe20000010000 */
[----:B------:R-:W-:-:S02]  /*2f8b0*/  MOV R96, R97 ;  /* 0x0000006100607202 */ /* 0x000fc40000000f00 */
[----:B------:R-:W-:-:S05]  /*2f8c0*/  MOV R98, R161 ;  /* 0x000000a100627202 */ /* 0x000fca0000000f00 */
[----:B------:R-:W3:Y:S01]  /*2f8d0*/  LDC R214, c[0x0][0x244] ;  /* 0x00009100ffd67b82 */ /* 0x000ee20000000800 */
[----:B-1----:R1:W-:Y:S04]  /*2f8e0*/  STL [R1+0xe44], R159 ;  /* 0x000e449f01007387 */ /* 0x0023e80000100800 */
[----:B-1----:R-:W3:Y:S04]  /*2f8f0*/  LDL.LU R159, [R1+0x3c4] ;  /* 0x0003c400019f7983 */ /* 0x002ee80000300800 */
[----:B------:R-:W-:Y:S04]  /*2f900*/  STSM.16.M88.4 [R0], R68 ;  /* 0x0000004400007844 */ /* 0x000fe80000000200 */
[----:B--2---:R1:W-:Y:S04]  /*2f910*/  STL [R1+0xe40], R147 ;  /* 0x000e409301007387 */ /* 0x0043e80000100800 */
[----:B-1----:R-:W2:Y:S04]  /*2f920*/  LDL.LU R147, [R1+0x3d0] ;  /* 0x0003d00001937983 */ /* 0x002ea80000300800 */
[----:B------:R-:W4:Y:S04]  /*2f930*/  LDL.LU R68, [R1+0xc0] ;  /* 0x0000c00001447983 */ /* 0x000f280000300800 */
[----:B------:R-:W4:Y:S01]  /*2f940*/  LDL.LU R69, [R1+0xc8] ;  /* 0x0000c80001457983 */ /* 0x000f220000300800 */
[----:B------:R-:W-:-:S02]  /*2f950*/  IMAD.MOV.U32 R97, RZ, RZ, R99 ;  /* 0x000000ffff617224 */ /* 0x000fc400078e0063 */
[----:B------:R-:W-:Y:S01]  /*2f960*/  IMAD.MOV.U32 R99, RZ, RZ, R163 ;  /* 0x000000ffff637224 */ /* 0x000fe200078e00a3 */
[----:B------:R-:W-:Y:S01]  /*2f970*/  BAR.SYNC.DEFER_BLOCKING 0x0 ;  /* 0x0000000000007b1d */ /* 0x000fe20000010000 */
[----:B------:R-:W-:Y:S01]  /*2f980*/  MOV R70, R228 ;  /* 0x000000e400467202 */ /* 0x000fe20000000f00 */
[----:B------:R-:W-:-:S04]  /*2f990*/  IMAD.MOV.U32 R71, RZ, RZ, R230 ;  /* 0x000000ffff477224 */ /* 0x000fc800078e00e6 */
[----:B------:R-:W1:Y:S02]  /*2f9a0*/  LDS.128 R160, [R252] ;  /* 0x00000000fca07984 */ /* 0x000e640000000c00 */
[----:B------:R-:W-:Y:S06]  /*2f9b0*/  BAR.SYNC.DEFER_BLOCKING 0x0 ;  /* 0x0000000000007b1d */ /* 0x000fec0000010000 */
[----:B----4-:R-:W-:Y:S02]  /*2f9c0*/  STSM.16.M88.4 [R0], R68 ;  /* 0x0000004400007844 */ /* 0x010fe40000000200 */
[----:B------:R-:W-:Y:S06]  /*2f9d0*/  BAR.SYNC.DEFER_BLOCKING 0x0 ;  /* 0x0000000000007b1d */ /* 0x000fec0000010000 */
[----:B------:R-:W4:Y:S02]  /*2f9e0*/  LDS.128 R68, [R252] ;  /* 0x00000000fc447984 */ /* 0x000f240000000c00 */
[----:B------:R-:W-:Y:S06]  /*2f9f0*/  BAR.SYNC.DEFER_BLOCKING 0x0 ;  /* 0x0000000000007b1d */ /* 0x000fec0000010000 */
[----:B------:R1:W-:Y:S02]  /*2fa00*/  STSM.16.M88.4 [R0], R96 ;  /* 0x0000006000007844 */ /* 0x0003e40000000200 */
[----:B-1----:R-:W-:Y:S01]  /*2fa10*/  MOV R98, R5 ;  /* 0x0000000500627202 */ /* 0x002fe20000000f00 */
[----:B------:R-:W-:Y:S01]  /*2fa20*/  IMAD.MOV.U32 R99, RZ, RZ, R7 ;  /* 0x000000ffff637224 */ /* 0x000fe200078e0007 */
[----:B------:R-:W-:Y:S01]  /*2fa30*/  BAR.SYNC.DEFER_BLOCKING 0x0 ;  /* 0x0000000000007b1d */ /* 0x000fe20000010000 */
[----:B------:R-:W-:Y:S01]  /*2fa40*/  MOV R96, R193 ;  /* 0x000000c100607202 */ /* 0x000fe20000000f00 */
[----:B------:R-:W-:-:S04]  /*2fa50*/  IMAD.MOV.U32 R97, RZ, RZ, R195 ;  /* 0x000000ffff617224 */ /* 0x000fc800078e00c3 */
[----:B------:R-:W1:Y:S02]  /*2fa60*/  LDS.128 R4, [R252] ;  /* 0x00000000fc047984 */ /* 0x000e640000000c00 */
[----:B------:R-:W-:Y:S06]  /*2fa70*/  BAR.SYNC.DEFER_BLOCKING 0x0 ;  /* 0x0000000000007b1d */ /* 0x000fec0000010000 */
[----:B------:R3:W-:Y:S02]  /*2fa80*/  STSM.16.M88.4 [R0], R96 ;  /* 0x0000006000007844 */ /* 0x0007e40000000200 */
[----:B---3--:R-:W-:Y:S01]  /*2fa90*/  IMAD.MOV.U32 R98, RZ, RZ, R149 ;  /* 0x000000ffff627224 */ /* 0x008fe200078e0095 */
[----:B------:R-:W-:Y:S01]  /*2faa0*/  MOV R99, R151 ;  /* 0x0000009700637202 */ /* 0x000fe20000000f00 */
[----:B------:R-:W-:Y:S01]  /*2fab0*/  BAR.SYNC.DEFER_BLOCKING 0x0 ;  /* 0x0000000000007b1d */ /* 0x000fe20000010000 */
[----:B------:R-:W-:Y:S01]  /*2fac0*/  IMAD.MOV.U32 R96, RZ, RZ, R213 ;  /* 0x000000ffff607224 */ /* 0x000fe200078e00d5 */
[----:B------:R-:W-:-:S04]  /*2fad0*/  MOV R97, R215 ;  /* 0x000000d700617202 */ /* 0x000fc80000000f00 */
[----:B------:R-:W3:Y:S02]  /*2fae0*/  LDS.128 R148, [R252] ;  /* 0x00000000fc947984 */ /* 0x000ee40000000c00 */
[----:B------:R-:W-:Y:S06]  /*2faf0*/  BAR.SYNC.DEFER_BLOCKING 0x0 ;  /* 0x0000000000007b1d */ /* 0x000fec0000010000 */
[----:B------:R2:W-:Y:S04]  /*2fb00*/  STSM.16.M88.4 [R0], R96 ;  /* 0x0000006000007844 */ /* 0x0005e80000000200 */
[----:B--2---:R-:W2:Y:S04]  /*2fb10*/  LDL.LU R96, [R1+0xc4] ;  /* 0x0000c40001607983 */ /* 0x004ea80000300800 */
[----:B------:R-:W2:Y:S04]  /*2fb20*/  LDL.LU R97, [R1+0xcc] ;  /* 0x0000cc0001617983 */ /* 0x000ea80000300800 */
[----:B------:R-:W4:Y:S04]  /*2fb30*/  LDL.LU R243, [R1+0xb0] ;  /* 0x0000b00001f37983 */ /* 0x000f280000300800 */
[----:B------:R-:W3:Y:S04]  /*2fb40*/  LDL.LU R248, [R1+0x50] ;  /* 0x0000500001f87983 */ /* 0x000ee80000300800 */
[----:B------:R-:W3:Y:S04]  /*2fb50*/  LDL.LU R249, [R1+0x20] ;  /* 0x0000200001f97983 */ /* 0x000ee80000300800 */
[----:B------:R-:W4:Y:S04]  /*2fb60*/  LDL.LU R251, [R1+0x3cc] ;  /* 0x0003cc0001fb7983 */ /* 0x000f280000300800 */
[----:B------:R-:W3:Y:S01]  /*2fb70*/  LDL.LU R250, [R1+0x3c8] ;  /* 0x0003c80001fa7983 */ /* 0x000ee20000300800 */
[----:B------:R-:W-:-:S05]  /*2fb80*/  IMAD R3, R159, R214, RZ ;  /* 0x000000d69f037224 */ /* 0x000fca00078e02ff */
[----:B------:R-:W-:Y:S01]  /*2fb90*/  LEA R192, R214, R3, 0x6 ;  /* 0x00000003d6c07211 */ /* 0x000fe200078e30ff */
[----:B------:R-:W-:Y:S03]  /*2fba0*/  BAR.SYNC.DEFER_BLOCKING 0x0 ;  /* 0x0000000000007b1d */ /* 0x000fe60000010000 */
[----:B------:R-:W-:Y:S01]  /*2fbb0*/  LEA R212, P4, R192, UR6, 0x2 ;  /* 0x00000006c0d47c11 */ /* 0x000fe2000f8810ff */
[----:B------:R-:W-:-:S03]  /*2fbc0*/  IMAD R230, R214, 0x40, R192 ;  /* 0x00000040d6e67824 */ /* 0x000fc600078e02c0 */
[----:B------:R-:W-:Y:S02]  /*2fbd0*/  LEA.HI.X.SX32 R213, R192, UR7, 0x2, P4 ;  /* 0x00000007c0d57c11 */ /* 0x000fe4000a0f16ff */
[----:B------:R-:W1:Y:S01]  /*2fbe0*/  LDS.128 R192, [R252] ;  /* 0x00000000fcc07984 */ /* 0x000e620000000c00 */
[----:B------:R-:W-:Y:S01]  /*2fbf0*/  MOV R98, R229 ;  /* 0x000000e500627202 */ /* 0x000fe20000000f00 */
[----:B------:R-:W-:Y:S01]  /*2fc00*/  IMAD.MOV.U32 R99, RZ, RZ, R231 ;  /* 0x000000ffff637224 */ /* 0x000fe200078e00e7 */
[----:B------:R-:W-:Y:S01]  /*2fc10*/  BAR.SYNC.DEFER_BLOCKING 0x0 ;  /* 0x0000000000007b1d */ /* 0x000fe20000010000 */
[----:B------:R-:W-:Y:S02]  /*2fc20*/  ISETP.GE.AND P2, PT, R159, UR4, PT ;  /* 0x000000049f007c0c */ /* 0x000fe4000bf46270 */
[----:B------:R-:W-:Y:S02]  /*2fc30*/  LEA R2, P5, R3, UR6, 0x2 ;  /* 0x0000000603027c11 */ /* 0x000fe4000f8a10ff */
[C---:B------:R-:W-:Y:S01]  /*2fc40*/  ISETP.LT.AND P2, PT, R247.reuse, UR27, !P2 ;  /* 0x0000001bf7007c0c */ /* 0x040fe2000d741270 */
[----:B------:R-:W-:Y:S01]  /*2fc50*/  IMAD R231, R247, UR28, RZ ;  /* 0x0000001cf7e77c24 */ /* 0x000fe2000f8e02ff */
[----:B------:R-:W-:-:S02]  /*2fc60*/  LEA.HI.X.SX32 R3, R3, UR7, 0x2, P5 ;  /* 0x0000000703037c11 */ /* 0x000fc4000a8f16ff */
[----:B------:R-:W-:Y:S01]  /*2fc70*/  ISETP.GE.AND P0, PT, R247, UR5, PT ;  /* 0x00000005f7007c0c */ /* 0x000fe2000bf06270 */
[----:B------:R-:W-:Y:S01]  /*2fc80*/  ULDC.64 UR4, c[0x0][0x228] ;  /* 0x00008a0000047ab9 */ /* 0x000fe20000000a00 */
[----:B------:R-:W-:Y:S02]  /*2fc90*/  IMAD.WIDE R228, R231, 0x4, R2 ;  /* 0x00000004e7e47825 */ /* 0x000fe400078e0202 */
[----:B------:R-:W-:Y:S01]  /*2fca0*/  ISETP.LT.AND P6, PT, R147, UR4, !P0 ;  /* 0x0000000493007c0c */ /* 0x000fe2000c7c1270 */
[----:B------:R-:W-:Y:S01]  /*2fcb0*/  ULDC UR4, c[0x0][0x22c] ;  /* 0x00008b0000047ab9 */ /* 0x000fe20000000800 */
[----:B--2---:R2:W-:Y:S01]  /*2fcc0*/  STSM.16.M88.4 [R0], R96 ;  /* 0x0000006000007844 */ /* 0x0045e20000000200 */
[----:B------:R-:W-:Y:S01]  /*2fcd0*/  BAR.SYNC.DEFER_BLOCKING 0x0 ;  /* 0x0000000000007b1d */ /* 0x000fe20000010000 */
[----:B--2---:R-:W-:-:S04]  /*2fce0*/  LEA R96, P4, R230, UR6, 0x2 ;  /* 0x00000006e6607c11 */ /* 0x004fc8000f8810ff */
[----:B------:R-:W-:Y:S02]  /*2fcf0*/  LEA.HI.X.SX32 R97, R230, UR7, 0x2, P4 ;  /* 0x00000007e6617c11 */ /* 0x000fe4000a0f16ff */
[----:B----4-:R-:W-:Y:S01]  /*2fd00*/  ISETP.LT.AND P4, PT, R251, UR24, !P0 ;  /* 0x00000018fb007c0c */ /* 0x010fe2000c781270 */
[----:B------:R-:W-:Y:S01]  /*2fd10*/  @P2 STG.E desc[UR8][R228.64], R245 ;  /* 0x000000f5e4002986 */ /* 0x000fe2000c101908 */
[----:B---3--:R-:W-:Y:S02]  /*2fd20*/  ISETP.LT.AND P2, PT, R250, UR22, !P0 ;  /* 0x00000016fa007c0c */ /* 0x008fe4000c741270 */
[----:B------:R-:W-:Y:S01]  /*2fd30*/  ISETP.GE.AND P0, PT, R246, UR4, PT ;  /* 0x00000004f6007c0c */ /* 0x000fe2000bf06270 */
[----:B------:R-:W-:Y:S01]  /*2fd40*/  ULDC UR4, c[0x0][0x22c] ;  /* 0x00008b0000047ab9 */ /* 0x000fe20000000800 */
[----:B------:R-:W2:Y:S01]  /*2fd50*/  LDL.LU R246, [R1+0x80] ;  /* 0x0000800001f67983 */ /* 0x000ea20000300800 */
[----:B------:R-:W-:Y:S01]  /*2fd60*/  LEA R0, R214, R230, 0x6 ;  /* 0x000000e6d6007211 */ /* 0x000fe200078e30ff */
[----:B------:R-:W-:-:S03]  /*2fd70*/  IMAD.WIDE R214, R231, 0x4, R212 ;  /* 0x00000004e7d67825 */ /* 0x000fc600078e02d4 */
[C---:B------:R-:W-:Y:S02]  /*2fd80*/  LEA R98, P5, R0.reuse, UR6, 0x2 ;  /* 0x0000000600627c11 */ /* 0x040fe4000f8a10ff */
[----:B------:R3:W-:Y:S02]  /*2fd90*/  @P6 STG.E desc[UR8][R214.64], R244 ;  /* 0x000000f4d6006986 */ /* 0x0007e4000c101908 */
[----:B------:R-:W-:Y:S01]  /*2fda0*/  LEA.HI.X.SX32 R99, R0, UR7, 0x2, P5 ;  /* 0x0000000700637c11 */ /* 0x000fe2000a8f16ff */
[----:B------:R-:W-:Y:S01]  /*2fdb0*/  ULDC.64 UR6, c[0x0][0x228] ;  /* 0x00008a0000067ab9 */ /* 0x000fe20000000a00 */
[----:B------:R-:W-:Y:S02]  /*2fdc0*/  ISETP.LT.AND P5, PT, R159, UR20, !P3 ;  /* 0x000000149f007c0c */ /* 0x000fe4000dfa1270 */
[----:B------:R-:W-:Y:S02]  /*2fdd0*/  ISETP.LT.AND P6, PT, R147, UR18, !P3 ;  /* 0x0000001293007c0c */ /* 0x000fe4000dfc1270 */
[C---:B------:R-:W-:Y:S01]  /*2fde0*/  IADD3 R0, R231.reuse, UR28, RZ ;  /* 0x0000001ce7007c10 */ /* 0x040fe2000fffe0ff */
[----:B---3--:R-:W-:-:S04]  /*2fdf0*/  IMAD.WIDE R244, R231, 0x4, R96 ;  /* 0x00000004e7f47825 */ /* 0x008fc800078e0260 */
[----:B------:R-:W-:Y:S01]  /*2fe00*/  IMAD.WIDE R230, R231, 0x4, R98 ;  /* 0x00000004e7e67825 */ /* 0x000fe200078e0262 */
[----:B------:R3:W-:Y:S01]  /*2fe10*/  @P4 STG.E desc[UR8][R244.64], R243 ;  /* 0x000000f3f4004986 */ /* 0x0007e2000c101908 */
[----:B------:R-:W-:Y:S01]  /*2fe20*/  ISETP.LT.AND P4, PT, R251, UR16, !P3 ;  /* 0x00000010fb007c0c */ /* 0x000fe2000df81270 */
[----:B------:R-:W-:Y:S01]  /*2fe30*/  ULDC UR16, c[0x0][0x228] ;  /* 0x00008a0000107ab9 */ /* 0x000fe20000000800 */
[----:B------:R-:W-:-:S04]  /*2fe40*/  IMAD.WIDE R228, R0, 0x4, R2 ;  /* 0x0000000400e47825 */ /* 0x000fc800078e0202 */
[C---:B------:R-:W-:Y:S01]  /*2fe50*/  IMAD.WIDE R214, R0.reuse, 0x4, R212 ;  /* 0x0000000400d67825 */ /* 0x040fe200078e02d4 */
[----:B---3--:R-:W3:Y:S03]  /*2fe60*/  LDL.LU R243, [R1+0xe48] ;  /* 0x000e480001f37983 */ /* 0x008ee60000300800 */
[----:B------:R-:W-:Y:S01]  /*2fe70*/  IMAD.WIDE R244, R0, 0x4, R98 ;  /* 0x0000000400f47825 */ /* 0x000fe200078e0262 */
[----:B--2---:R2:W-:Y:S04]  /*2fe80*/  @P2 STG.E desc[UR8][R230.64], R246 ;  /* 0x000000f6e6002986 */ /* 0x0045e8000c101908 */
[----:B------:R-:W-:Y:S04]  /*2fe90*/  @P5 STG.E desc[UR8][R228.64], R248 ;  /* 0x000000f8e4005986 */ /* 0x000fe8000c101908 */
[----:B------:R4:W-:Y:S04]  /*2fea0*/  @P6 STG.E desc[UR8][R214.64], R249 ;  /* 0x000000f9d6006986 */ /* 0x0009e8000c101908 */
[----:B--2---:R-:W2:Y:S01]  /*2feb0*/  LDL.LU R246, [R1+0x24] ;  /* 0x0000240001f67983 */ /* 0x004ea20000300800 */
[----:B----4-:R-:W-:-:S02]  /*2fec0*/  VIADD R215, R247, 0x4 ;  /* 0x00000004f7d77836 */ /* 0x010fc40000000000 */
[C---:B------:R-:W-:Y:S01]  /*2fed0*/  IMAD.WIDE R248, R0.reuse, 0x4, R96 ;  /* 0x0000000400f87825 */ /* 0x040fe200078e0260 */
[----:B------:R-:W-:Y:S02]  /*2fee0*/  IADD3 R214, R0, UR28, RZ ;  /* 0x0000001c00d67c10 */ /* 0x000fe4000fffe0ff */
[----:B------:R-:W-:Y:S01]  /*2fef0*/  ISETP.GE.AND P2, PT, R215, UR4, PT ;  /* 0x00000004d7007c0c */ /* 0x000fe2000bf46270 */
[----:B------:R-:W-:Y:S01]  /*2ff00*/  ULDC UR4, c[0x0][0x228] ;  /* 0x00008a0000047ab9 */ /* 0x000fe20000000800 */
[----:B------:R-:W4:Y:S04]  /*2ff10*/  LDL.LU R215, [R1+0xb4] ;  /* 0x0000b40001d77983 */ /* 0x000f280000300800 */
[----:B------:R-:W3:Y:S04]  /*2ff20*/  LDL.LU R0, [R1+0x114] ;  /* 0x0001140001007983 */ /* 0x000ee80000300800 */
[----:B------:R1:W-:Y:S04]  /*2ff30*/  @P4 STG.E desc[UR8][R248.64], R240 ;  /* 0x000000f0f8004986 */ /* 0x0003e8000c101908 */
[----:B-1----:R-:W2:Y:S04]  /*2ff40*/  LDL.LU R240, [R1+0x124] ;  /* 0x0001240001f07983 */ /* 0x002ea80000300800 */
[----:B------:R-:W4:Y:S04]  /*2ff50*/  LDL.LU R248, [R1+0x84] ;  /* 0x0000840001f87983 */ /* 0x000f280000300800 */
[----:B------:R-:W4:Y:S01]  /*2ff60*/  LDL.LU R249, [R1+0x54] ;  /* 0x0000540001f97983 */ /* 0x000f220000300800 */
[----:B------:R-:W-:-:S02]  /*2ff70*/  ISETP.LT.AND P3, PT, R250, UR14, !P3 ;  /* 0x0000000efa007c0c */ /* 0x000fc4000df61270 */
[----:B------:R-:W-:Y:S02]  /*2ff80*/  ISETP.LT.AND P5, PT, R159, UR12, !P1 ;  /* 0x0000000c9f007c0c */ /* 0x000fe4000cfa1270 */
[----:B------:R-:W-:Y:S01]  /*2ff90*/  ISETP.LT.AND P6, PT, R147, UR10, !P1 ;  /* 0x0000000a93007c0c */ /* 0x000fe2000cfc1270 */
[C---:B------:R-:W-:Y:S01]  /*2ffa0*/  IMAD.WIDE R230, R214.reuse, 0x4, R2 ;  /* 0x00000004d6e67825 */ /* 0x040fe200078e0202 */
[----:B------:R-:W-:Y:S01]  /*2ffb0*/  ISETP.LT.AND P4, PT, R251, UR6, !P1 ;  /* 0x00000006fb007c0c */ /* 0x000fe2000cf81270 */
[----:B------:R-:W-:Y:S01]  /*2ffc0*/  ULDC UR6, c[0x0][0x228] ;  /* 0x00008a0000067ab9 */ /* 0x000fe20000000800 */
[----:B------:R-:W-:Y:S01]  /*2ffd0*/  ULDC UR10, c[0x0][0x228] ;  /* 0x00008a00000a7ab9 */ /* 0x000fe20000000800 */
[----:B------:R-:W-:Y:S01]  /*2ffe0*/  IMAD.WIDE R228, R214, 0x4, R212 ;  /* 0x00000004d6e47825 */ /* 0x000fe200078e02d4 */
[----:B------:R-:W-:Y:S01]  /*2fff0*/  ULDC UR12, c[0x0][0x228] ;  /* 0x00008a00000c7ab9 */ /* 0x000fe20000000800 */
[----:B------:R-:W-:Y:S02]  /*30000*/  ULDC UR14, c[0x0][0x228] ;  /* 0x00008a00000e7ab9 */ /* 0x000fe40000000800 */
[----:B------:R1:W-:Y:S01]  /*30010*/  @P3 STG.E desc[UR8][R244.64], R232 ;  /* 0x000000e8f4003986 */ /* 0x0003e2000c101908 */
[----:B------:R-:W-:Y:S01]  /*30020*/  ISETP.LT.AND P3, PT, R159, UR26, !P0 ;  /* 0x0000001a9f007c0c */ /* 0x000fe2000c761270 */
[----:B------:R-:W-:-:S02]  /*30030*/  ULDC.64 UR26, c[0x0][0x228] ;  /* 0x00008a00001a7ab9 */ /* 0x000fc40000000a00 */
[----:B------:R-:W-:Y:S02]  /*30040*/  ISETP.LT.AND P1, PT, R250, UR26, !P1 ;  /* 0x0000001afa007c0c */ /* 0x000fe4000cf21270 */
[----:B-1----:R-:W-:Y:S01]  /*30050*/  IADD3 R232, R247, 0x5, RZ ;  /* 0x00000005f7e87810 */ /* 0x002fe20007ffe0ff */
[C---:B------:R-:W-:Y:S01]  /*30060*/  IMAD.WIDE R244, R214.reuse, 0x4, R98 ;  /* 0x00000004d6f47825 */ /* 0x040fe200078e0262 */
[----:B--2---:R-:W-:Y:S04]  /*30070*/  @P5 STG.E desc[UR8][R230.64], R240 ;  /* 0x000000f0e6005986 */ /* 0x004fe8000c101908 */
[----:B---3--:R1:W-:Y:S01]  /*30080*/  @P6 STG.E desc[UR8][R228.64], R0 ;  /* 0x00000000e4006986 */ /* 0x0083e2000c101908 */
[----:B------:R-:W-:Y:S01]  /*30090*/  ISETP.LT.AND P5, PT, R147, UR4, !P0 ;  /* 0x0000000493007c0c */ /* 0x000fe2000c7a1270 */
[----:B------:R-:W-:Y:S01]  /*300a0*/  ULDC UR4, c[0x0][0x22c] ;  /* 0x00008b0000047ab9 */ /* 0x000fe20000000800 */
[----:B------:R-:W-:Y:S01]  /*300b0*/  ISETP.LT.AND P6, PT, R251, UR6, !P0 ;  /* 0x00000006fb007c0c */ /* 0x000fe2000c7c1270 */
[----:B------:R-:W-:Y:S01]  /*300c0*/  ULDC UR6, c[0x0][0x228] ;  /* 0x00008a0000067ab9 */ /* 0x000fe20000000800 */
[----:B-1----:R-:W-:-:S02]  /*300d0*/  VIADD R0, R214, UR28 ;  /* 0x0000001cd6007c36 */ /* 0x002fc40008000000 */
[----:B------:R-:W-:-:S04]  /*300e0*/  IMAD.WIDE R228, R214, 0x4, R96 ;  /* 0x00000004d6e47825 */ /* 0x000fc800078e0260 */
[----:B------:R-:W-:Y:S01]  /*300f0*/  IMAD.WIDE R230, R0, 0x4, R2 ;  /* 0x0000000400e67825 */ /* 0x000fe200078e0202 */
[----:B----4-:R1:W-:Y:S01]  /*30100*/  @P4 STG.E desc[UR8][R228.64], R215 ;  /* 0x000000d7e4004986 */ /* 0x0103e2000c101908 */
[----:B------:R-:W-:Y:S01]  /*30110*/  ISETP.GE.AND P4, PT, R232, UR4, PT ;  /* 0x00000004e8007c0c */ /* 0x000fe2000bf86270 */
[----:B------:R-:W-:Y:S02]  /*30120*/  ULDC UR4, c[0x0][0x228] ;  /* 0x00008a0000047ab9 */ /* 0x000fe40000000800 */
[----:B------:R2:W-:Y:S04]  /*30130*/  @P1 STG.E desc[UR8][R244.64], R248 ;  /* 0x000000f8f4001986 */ /* 0x0005e8000c101908 */
[----:B------:R3:W-:Y:S01]  /*30140*/  @P3 STG.E desc[UR8][R230.64], R249 ;  /* 0x000000f9e6003986 */ /* 0x0007e2000c101908 */
[----:B------:R-:W-:Y:S01]  /*30150*/  ISETP.LT.AND P3, PT, R250, UR4, !P0 ;  /* 0x00000004fa007c0c */ /* 0x000fe2000c761270 */
[----:B------:R-:W-:Y:S01]  /*30160*/  ULDC UR4, c[0x0][0x22c] ;  /* 0x00008b0000047ab9 */ /* 0x000fe20000000800 */
[C---:B-1----:R-:W-:Y:S01]  /*30170*/  IMAD.WIDE R228, R0.reuse, 0x4, R212 ;  /* 0x0000000400e47825 */ /* 0x042fe200078e02d4 */
[----:B------:R-:W4:Y:S03]  /*30180*/  LDL.LU R232, [R1+0xb8] ;  /* 0x0000b80001e87983 */ /* 0x000f260000300800 */
[C---:B------:R-:W-:Y:S01]  /*30190*/  IMAD.WIDE R214, R0.reuse, 0x4, R96 ;  /* 0x0000000400d67825 */ /* 0x040fe200078e0260 */
[----:B------:R1:W-:Y:S03]  /*301a0*/  @P5 STG.E desc[UR8][R228.64], R246 ;  /* 0x000000f6e4005986 */ /* 0x0003e6000c101908 */
[C---:B--2---:R-:W-:Y:S01]  /*301b0*/  IMAD.WIDE R244, R0.reuse, 0x4, R98 ;  /* 0x0000000400f47825 */ /* 0x044fe200078e0262 */
[----:B------:R-:W2:Y:S04]  /*301c0*/  LDL.LU R248, [R1+0x88] ;  /* 0x0000880001f87983 */ /* 0x000ea80000300800 */
[----:B---3--:R-:W3:Y:S04]  /*301d0*/  LDL.LU R249, [R1+0x58] ;  /* 0x0000580001f97983 */ /* 0x008ee80000300800 */
[----:B------:R1:W-:Y:S04]  /*301e0*/  @P6 STG.E desc[UR8][R214.64], R241 ;  /* 0x000000f1d6006986 */ /* 0x0003e8000c101908 */
[----:B-1----:R-:W3:Y:S04]  /*301f0*/  LDL.LU R246, [R1+0x28] ;  /* 0x0000280001f67983 */ /* 0x002ee80000300800 */
[----:B------:R1:W-:Y:S01]  /*30200*/  @P3 STG.E desc[UR8][R244.64], R233 ;  /* 0x000000e9f4003986 */ /* 0x0003e2000c101908 */
[----:B------:R-:W-:-:S03]  /*30210*/  IADD3 R214, R0, UR28, RZ ;  /* 0x0000001c00d67c10 */ /* 0x000fc6000fffe0ff */
[----:B------:R-:W4:Y:S04]  /*30220*/  LDL.LU R0, [R1+0x118] ;  /* 0x0001180001007983 */ /* 0x000f280000300800 */
[----:B-1----:R-:W2:Y:S01]  /*30230*/  LDL.LU R245, [R1+0x128] ;  /* 0x0001280001f57983 */ /* 0x002ea20000300800 */
[----:B------:R-:W-:Y:S01]  /*30240*/  VIADD R215, R247, 0x6 ;  /* 0x00000006f7d77836 */ /* 0x000fe20000000000 */
[----:B------:R-:W-:Y:S02]  /*30250*/  ISETP.LT.AND P0, PT, R159, UR6, !P2 ;  /* 0x000000069f007c0c */ /* 0x000fe4000d701270 */
[----:B------:R-:W-:Y:S02]  /*30260*/  ISETP.LT.AND P5, PT, R147, UR10, !P2 ;  /* 0x0000000a93007c0c */ /* 0x000fe4000d7a1270 */
[----:B------:R-:W-:Y:S01]  /*30270*/  ISETP.LT.AND P6, PT, R251, UR12, !P2 ;  /* 0x0000000cfb007c0c */ /* 0x000fe2000d7c1270 */
[C---:B------:R-:W-:Y:S01]  /*30280*/  IMAD.WIDE R240, R214.reuse, 0x4, R2 ;  /* 0x00000004d6f07825 */ /* 0x040fe200078e0202 */
[----:B------:R-:W-:Y:S01]  /*30290*/  ISETP.GE.AND P1, PT, R215, UR4, PT ;  /* 0x00000004d7007c0c */ /* 0x000fe2000bf26270 */
[----:B------:R-:W-:Y:S01]  /*302a0*/  ULDC UR4, c[0x0][0x22c] ;  /* 0x00008b0000047ab9 */ /* 0x000fe20000000800 */
[----:B------:R-:W-:Y:S01]  /*302b0*/  ULDC UR6, c[0x0][0x228] ;  /* 0x00008a0000067ab9 */ /* 0x000fe20000000800 */
[----:B------:R-:W-:Y:S01]  /*302c0*/  VIADD R215, R247, 0x7 ;  /* 0x00000007f7d77836 */ /* 0x000fe20000000000 */
[----:B------:R-:W-:Y:S01]  /*302d0*/  ULDC UR10, c[0x0][0x228] ;  /* 0x00008a00000a7ab9 */ /* 0x000fe20000000800 */
[----:B------:R-:W-:Y:S01]  /*302e0*/  IMAD.WIDE R230, R214, 0x4, R212 ;  /* 0x00000004d6e67825 */ /* 0x000fe200078e02d4 */
[----:B------:R-:W-:-:S02]  /*302f0*/  ULDC UR12, c[0x0][0x228] ;  /* 0x00008a00000c7ab9 */ /* 0x000fc40000000800 */
[----:B------:R-:W-:Y:S01]  /*30300*/  ISETP.GE.AND P3, PT, R215, UR4, PT ;  /* 0x00000004d7007c0c */ /* 0x000fe2000bf66270 */
[----:B------:R-:W-:Y:S01]  /*30310*/  ULDC UR4, c[0x0][0x228] ;  /* 0x00008a0000047ab9 */ /* 0x000fe20000000800 */
[----:B------:R-:W-:Y:S01]  /*30320*/  IMAD.WIDE R228, R214, 0x4, R96 ;  /* 0x00000004d6e47825 */ /* 0x000fe200078e0260 */
[----:B------:R-:W-:Y:S01]  /*30330*/  ISETP.LT.AND P2, PT, R250, UR4, !P2 ;  /* 0x00000004fa007c0c */ /* 0x000fe2000d741270 */
[----:B------:R-:W-:Y:S01]  /*30340*/  ULDC UR4, c[0x0][0x228] ;  /* 0x00008a0000047ab9 */ /* 0x000fe20000000800 */
[----:B--2---:R-:W-:Y:S04]  /*30350*/  @P0 STG.E desc[UR8][R240.64], R245 ;  /* 0x000000f5f0000986 */ /* 0x004fe8000c101908 */
[----:B----4-:R-:W-:Y:S04]  /*30360*/  @P5 STG.E desc[UR8][R230.64], R0 ;  /* 0x00000000e6005986 */ /* 0x010fe8000c101908 */
[----:B------:R1:W-:Y:S01]  /*30370*/  @P6 STG.E desc[UR8][R228.64], R232 ;  /* 0x000000e8e4006986 */ /* 0x0003e2000c101908 */
[----:B------:R-:W-:Y:S01]  /*30380*/  ISETP.LT.AND P0, PT, R159, UR4, !P4 ;  /* 0x000000049f007c0c */ /* 0x000fe2000e701270 */
[----:B------:R-:W-:Y:S01]  /*30390*/  ULDC UR4, c[0x0][0x228] ;  /* 0x00008a0000047ab9 */ /* 0x000fe20000000800 */
[----:B------:R-:W-:Y:S01]  /*303a0*/  ISETP.LT.AND P6, PT, R147, UR6, !P4 ;  /* 0x0000000693007c0c */ /* 0x000fe2000e7c1270 */
[----:B------:R-:W-:Y:S01]  /*303b0*/  ULDC UR6, c[0x0][0x228] ;  /* 0x00008a0000067ab9 */ /* 0x000fe20000000800 */
[----:B-1----:R-:W2:Y:S01]  /*303c0*/  LDL.LU R232, [R1+0x12c] ;  /* 0x00012c0001e87983 */ /* 0x002ea20000300800 */
[----:B------:R-:W-:-:S03]  /*303d0*/  IMAD.WIDE R228, R214, 0x4, R98 ;  /* 0x00000004d6e47825 */ /* 0x000fc600078e0262 */
[----:B------:R-:W4:Y:S01]  /*303e0*/  LDL.LU R244, [R1+0x11c] ;  /* 0x00011c0001f47983 */ /* 0x000f220000300800 */
[----:B------:R-:W-:-:S03]  /*303f0*/  VIADD R0, R214, UR28 ;  /* 0x0000001cd6007c36 */ /* 0x000fc60008000000 */
[----:B------:R1:W-:Y:S04]  /*30400*/  @P2 STG.E desc[UR8][R228.64], R248 ;  /* 0x000000f8e4002986 */ /* 0x0003e8000c101908 */
[----:B------:R-:W4:Y:S01]  /*30410*/  LDL.LU R245, [R1+0xbc] ;  /* 0x0000bc0001f57983 */ /* 0x000f220000300800 */
[----:B------:R-:W-:Y:S01]  /*30420*/  IMAD.WIDE R214, R0, 0x4, R2 ;  /* 0x0000000400d67825 */ /* 0x000fe200078e0202 */
[----:B------:R-:W-:Y:S02]  /*30430*/  IADD3 R230, R247, 0x8, RZ ;  /* 0x00000008f7e67810 */ /* 0x000fe40007ffe0ff */
[----:B-1----:R-:W4:Y:S01]  /*30440*/  LDL.LU R248, [R1+0x8c] ;  /* 0x00008c0001f87983 */ /* 0x002f220000300800 */
[----:B------:R-:W-:Y:S01]  /*30450*/  ISETP.LT.AND P5, PT, R251, UR4, !P4 ;  /* 0x00000004fb007c0c */ /* 0x000fe2000e7a1270 */
[----:B------:R-:W-:-:S02]  /*30460*/  ULDC UR4, c[0x0][0x22c] ;  /* 0x00008b0000047ab9 */ /* 0x000fc40000000800 */
[----:B------:R-:W-:Y:S01]  /*30470*/  ISETP.GE.AND P2, PT, R230, UR4, PT ;  /* 0x00000004e6007c0c */ /* 0x000fe2000bf46270 */
[----:B---3--:R1:W-:Y:S01]  /*30480*/  @P0 STG.E desc[UR8][R214.64], R249 ;  /* 0x000000f9d6000986 */ /* 0x0083e2000c101908 */
[----:B------:R-:W-:Y:S01]  /*30490*/  IMAD.WIDE R230, R0, 0x4, R212 ;  /* 0x0000000400e67825 */ /* 0x000fe200078e02d4 */
[----:B------:R-:W-:Y:S01]  /*304a0*/  ISETP.LT.AND P4, PT, R250, UR10, !P4 ;  /* 0x0000000afa007c0c */ /* 0x000fe2000e781270 */
[----:B------:R-:W-:Y:S01]  /*304b0*/  ULDC UR4, c[0x0][0x228] ;  /* 0x00008a0000047ab9 */ /* 0x000fe20000000800 */
[C---:B------:R-:W-:Y:S01]  /*304c0*/  IADD3 R241, R0.reuse, UR28, RZ ;  /* 0x0000001c00f17c10 */ /* 0x040fe2000fffe0ff */
[C---:B------:R-:W-:Y:S01]  /*304d0*/  IMAD.WIDE R228, R0.reuse, 0x4, R96 ;  /* 0x0000000400e47825 */ /* 0x040fe200078e0260 */
[----:B------:R3:W-:Y:S04]  /*304e0*/  @P6 STG.E desc[UR8][R230.64], R246 ;  /* 0x000000f6e6006986 */ /* 0x0007e8000c101908 */
[----:B-1----:R-:W4:Y:S01]  /*304f0*/  LDL.LU R249, [R1+0x5c] ;  /* 0x00005c0001f97983 */ /* 0x002f220000300800 */
[----:B------:R-:W-:Y:S01]  /*30500*/  IMAD.WIDE R214, R0, 0x4, R98 ;  /* 0x0000000400d67825 */ /* 0x000fe200078e0262 */
[----:B------:R-:W-:-:S02]  /*30510*/  ULDC UR10, c[0x0][0x228] ;  /* 0x00008a00000a7ab9 */ /* 0x000fc40000000800 */
[----:B---3--:R-:W3:Y:S01]  /*30520*/  LDL.LU R246, [R1+0x2c] ;  /* 0x00002c0001f67983 */ /* 0x008ee20000300800 */
[----:B------:R-:W-:Y:S01]  /*30530*/  ISETP.LT.AND P0, PT, R159, UR4, !P1 ;  /* 0x000000049f007c0c */ /* 0x000fe2000cf01270 */
[----:B------:R-:W-:Y:S02]  /*30540*/  ULDC UR4, c[0x0][0x228] ;  /* 0x00008a0000047ab9 */ /* 0x000fe40000000800 */
[----:B------:R-:W-:Y:S01]  /*30550*/  @P5 STG.E desc[UR8][R228.64], R242 ;  /* 0x000000f2e4005986 */ /* 0x000fe2000c101908 */
[----:B------:R-:W-:Y:S01]  /*30560*/  ISETP.LT.AND P5, PT, R251, UR6, !P1 ;  /* 0x00000006fb007c0c */ /* 0x000fe2000cfa1270 */
[----:B------:R-:W-:Y:S01]  /*30570*/  IMAD.WIDE R230, R241, 0x4, R96 ;  /* 0x00000004f1e67825 */ /* 0x000fe200078e0260 */
[----:B------:R-:W-:Y:S01]  /*30580*/  ISETP.LT.AND P6, PT, R159, UR12, !P3 ;  /* 0x0000000c9f007c0c */ /* 0x000fe2000dfc1270 */
[----:B------:R1:W-:Y:S01]  /*30590*/  @P4 STG.E desc[UR8][R214.64], R234 ;  /* 0x000000ead6004986 */ /* 0x0003e2000c101908 */
[----:B------:R-:W-:Y:S01]  /*305a0*/  ISETP.LT.AND P4, PT, R147, UR4, !P1 ;  /* 0x0000000493007c0c */ /* 0x000fe2000cf81270 */
[----:B------:R-:W-:Y:S01]  /*305b0*/  ULDC UR4, c[0x0][0x22c] ;  /* 0x00008b0000047ab9 */ /* 0x000fe20000000800 */
[----:B------:R-:W-:Y:S01]  /*305c0*/  ISETP.LT.AND P1, PT, R250, UR10, !P1 ;  /* 0x0000000afa007c0c */ /* 0x000fe2000cf21270 */
[----:B------:R-:W-:Y:S01]  /*305d0*/  ULDC UR6, c[0x0][0x228] ;  /* 0x00008a0000067ab9 */ /* 0x000fe20000000800 */
[C---:B------:R-:W-:Y:S01]  /*305e0*/  IADD3 R0, R241.reuse, UR28, RZ ;  /* 0x0000001cf1007c10 */ /* 0x040fe2000fffe0ff */
[----:B------:R-:W-:Y:S01]  /*305f0*/  ULDC UR10, c[0x0][0x228] ;  /* 0x00008a00000a7ab9 */ /* 0x000fe20000000800 */
[----:B------:R-:W-:Y:S01]  /*30600*/  ULDC UR12, c[0x0][0x228] ;  /* 0x00008a00000c7ab9 */ /* 0x000fe20000000800 */
[----:B-1----:R-:W-:-:S04]  /*30610*/  IMAD.WIDE R214, R241, 0x4, R2 ;  /* 0x00000004f1d67825 */ /* 0x002fc800078e0202 */
[----:B------:R-:W-:Y:S02]  /*30620*/  VIADD R234, R247, 0x9 ;  /* 0x00000009f7ea7836 */ /* 0x000fe40000000000 */
[C---:B------:R-:W-:Y:S01]  /*30630*/  IMAD.WIDE R228, R241.reuse, 0x4, R98 ;  /* 0x00000004f1e47825 */ /* 0x040fe200078e0262 */
[----:B--2---:R1:W-:Y:S02]  /*30640*/  @P0 STG.E desc[UR8][R214.64], R232 ;  /* 0x000000e8d6000986 */ /* 0x0043e4000c101908 */
[----:B------:R-:W-:Y:S01]  /*30650*/  ISETP.GE.AND P0, PT, R234, UR4, PT ;  /* 0x00000004ea007c0c */ /* 0x000fe2000bf06270 */
[----:B------:R-:W-:Y:S01]  /*30660*/  ULDC UR4, c[0x0][0x228] ;  /* 0x00008a0000047ab9 */ /* 0x000fe20000000800 */
[----:B-1----:R-:W-:-:S05]  /*30670*/  IMAD.WIDE R232, R241, 0x4, R212 ;  /* 0x00000004f1e87825 */ /* 0x002fca00078e02d4 */
[----:B----4-:R-:W-:Y:S04]  /*30680*/  @P4 STG.E desc[UR8][R232.64], R244 ;  /* 0x000000f4e8004986 */ /* 0x010fe8000c101908 */
[----:B------:R1:W-:Y:S04]  /*30690*/  @P5 STG.E desc[UR8][R230.64], R245 ;  /* 0x000000f5e6005986 */ /* 0x0003e8000c101908 */
[----:B------:R2:W-:Y:S01]  /*306a0*/  @P1 STG.E desc[UR8][R228.64], R248 ;  /* 0x000000f8e4001986 */ /* 0x0005e2000c101908 */
[----:B------:R-:W-:Y:S01]  /*306b0*/  ISETP.LT.AND P1, PT, R147, UR4, !P3 ;  /* 0x0000000493007c0c */ /* 0x000fe2000df21270 */
[----:B------:R-:W-:Y:S01]  /*306c0*/  ULDC UR4, c[0x0][0x228] ;  /* 0x00008a0000047ab9 */ /* 0x000fe20000000800 */
[----:B------:R-:W-:Y:S01]  /*306d0*/  IMAD.WIDE R214, R0, 0x4, R2 ;  /* 0x0000000400d67825 */ /* 0x000fe200078e0202 */
[----:B------:R-:W-:Y:S01]  /*306e0*/  ISETP.LT.AND P4, PT, R251, UR4, !P3 ;  /* 0x00000004fb007c0c */ /* 0x000fe2000df81270 */
[----:B------:R-:W-:Y:S01]  /*306f0*/  ULDC UR4, c[0x0][0x22c] ;  /* 0x00008b0000047ab9 */ /* 0x000fe20000000800 */
[----:B------:R-:W-:Y:S01]  /*30700*/  ISETP.LT.AND P3, PT, R250, UR6, !P3 ;  /* 0x00000006fa007c0c */ /* 0x000fe2000df61270 */
[----:B------:R-:W-:Y:S01]  /*30710*/  VIADD R234, R247, 0xa ;  /* 0x0000000af7ea7836 */ /* 0x000fe20000000000 */
[----:B------:R-:W-:Y:S01]  /*30720*/  ISETP.LT.AND P5, PT, R159, UR10, !P2 ;  /* 0x0000000a9f007c0c */ /* 0x000fe2000d7a1270 */
[C---:B-1----:R-:W-:Y:S01]  /*30730*/  IMAD.WIDE R230, R0.reuse, 0x4, R98 ;  /* 0x0000000400e67825 */ /* 0x042fe200078e0262 */
[C---:B------:R-:W-:Y:S01]  /*30740*/  IADD3 R233, R0.reuse, UR28, RZ ;  /* 0x0000001c00e97c10 */ /* 0x040fe2000fffe0ff */
[----:B------:R-:W-:Y:S01]  /*30750*/  ULDC UR6, c[0x0][0x228] ;  /* 0x00008a0000067ab9 */ /* 0x000fe20000000800 */
[----:B------:R1:W-:Y:S01]  /*30760*/  @P6 STG.E desc[UR8][R214.64], R249 ;  /* 0x000000f9d6006986 */ /* 0x0003e2000c101908 */
[----:B------:R-:W-:Y:S01]  /*30770*/  ISETP.LT.AND P6, PT, R147, UR12, !P2 ;  /* 0x0000000c93007c0c */ /* 0x000fe2000d7c1270 */
[----:B--2---:R-:W-:Y:S01]  /*30780*/  IMAD.WIDE R228, R0, 0x4, R96 ;  /* 0x0000000400e47825 */ /* 0x004fe200078e0260 */
[----:B------:R-:W-:Y:S01]  /*30790*/  ULDC UR10, c[0x0][0x228] ;  /* 0x00008a00000a7ab9 */ /* 0x000fe20000000800 */
[----:B------:R-:W-:-:S02]  /*307a0*/  ULDC UR12, c[0x0][0x228] ;  /* 0x00008a00000c7ab9 */ /* 0x000fc40000000800 */
[----:B-1----:R-:W-:-:S05]  /*307b0*/  IMAD.WIDE R214, R0, 0x4, R212 ;  /* 0x0000000400d67825 */ /* 0x002fca00078e02d4 */
[----:B---3--:R-:W-:Y:S01]  /*307c0*/  @P1 STG.E desc[UR8][R214.64], R246 ;  /* 0x000000f6d6001986 */ /* 0x008fe2000c101908 */
[----:B------:R-:W-:Y:S01]  /*307d0*/  ISETP.GE.AND P1, PT, R234, UR4, PT ;  /* 0x00000004ea007c0c */ /* 0x000fe2000bf26270 */
[----:B------:R-:W-:Y:S02]  /*307e0*/  ULDC UR4, c[0x0][0x228] ;  /* 0x00008a0000047ab9 */ /* 0x000fe40000000800 */
[----:B------:R1:W-:Y:S01]  /*307f0*/  @P4 STG.E desc[UR8][R228.64], R243 ;  /* 0x000000f3e4004986 */ /* 0x0003e2000c101908 */
[----:B------:R-:W-:-:S03]  /*30800*/  IMAD.WIDE R240, R233, 0x4, R2 ;  /* 0x00000004e9f07825 */ /* 0x000fc600078e0202 */
[----:B------:R2:W-:Y:S01]  /*30810*/  @P3 STG.E desc[UR8][R230.64], R235 ;  /* 0x000000ebe6003986 */ /* 0x0005e2000c101908 */
[----:B------:R-:W-:Y:S01]  /*30820*/  ISETP.LT.AND P3, PT, R251, UR4, !P2 ;  /* 0x00000004fb007c0c */ /* 0x000fe2000d761270 */
[----:B------:R-:W-:Y:S01]  /*30830*/  IMAD.WIDE R244, R233, 0x4, R212 ;  /* 0x00000004e9f47825 */ /* 0x000fe200078e02d4 */
[----:B------:R-:W-:Y:S02]  /*30840*/  ULDC UR4, c[0x0][0x228] ;  /* 0x00008a0000047ab9 */ /* 0x000fe40000000800 */
[----:B------:R-:W-:Y:S01]  /*30850*/  ISETP.LT.AND P2, PT, R250, UR4, !P2 ;  /* 0x00000004fa007c0c */ /* 0x000fe2000d741270 */
[----:B------:R-:W-:Y:S01]  /*30860*/  @P5 STG.E desc[UR8][R240.64], R44 ;  /* 0x0000002cf0005986 */ /* 0x000fe2000c101908 */
[----:B------:R-:W-:Y:S01]  /*30870*/  ISETP.LT.AND P5, PT, R147, UR10, !P0 ;  /* 0x0000000a93007c0c */ /* 0x000fe2000c7a1270 */
[----:B-1----:R-:W-:Y:S01]  /*30880*/  IMAD.WIDE R242, R233, 0x4, R96 ;  /* 0x00000004e9f27825 */ /* 0x002fe200078e0260 */
[----:B------:R-:W-:Y:S01]  /*30890*/  ISETP.LT.AND P4, PT, R251, UR12, !P0 ;  /* 0x0000000cfb007c0c */ /* 0x000fe2000c781270 */
[----:B------:R-:W-:Y:S01]  /*308a0*/  @P6 STG.E desc[UR8][R244.64], R40 ;  /* 0x00000028f4006986 */ /* 0x000fe2000c101908 */
[----:B------:R-:W-:Y:S01]  /*308b0*/  ISETP.LT.AND P6, PT, R159, UR6, !P0 ;  /* 0x000000069f007c0c */ /* 0x000fe2000c7c1270 */
[----:B--2---:R-:W-:Y:S01]  /*308c0*/  VIADD R235, R233, UR28 ;  /* 0x0000001ce9eb7c36 */ /* 0x004fe20008000000 */
[----:B------:R-:W-:Y:S01]  /*308d0*/  IADD3 R0, R247, 0xb, RZ ;  /* 0x0000000bf7007810 */ /* 0x000fe20007ffe0ff */
[----:B------:R-:W-:Y:S01]  /*308e0*/  IMAD.WIDE R214, R233, 0x4, R98 ;  /* 0x00000004e9d67825 */ /* 0x000fe200078e0262 */
[----:B------:R-:W-:Y:S01]  /*308f0*/  ULDC UR4, c[0x0][0x22c] ;  /* 0x00008b0000047ab9 */ /* 0x000fe20000000800 */
[----:B------:R-:W-:Y:S01]  /*30900*/  @P3 STG.E desc[UR8][R242.64], R36 ;  /* 0x00000024f2003986 */ /* 0x000fe2000c101908 */
[----:B------:R-:W-:Y:S01]  /*30910*/  ISETP.GE.AND P3, PT, R0, UR4, PT ;  /* 0x0000000400007c0c */ /* 0x000fe2000bf66270 */
[C---:B------:R-:W-:Y:S01]  /*30920*/  IMAD.WIDE R228, R235.reuse, 0x4, R2 ;  /* 0x00000004ebe47825 */ /* 0x040fe200078e0202 */
[----:B------:R-:W-:Y:S01]  /*30930*/  ULDC UR4, c[0x0][0x228] ;  /* 0x00008a0000047ab9 */ /* 0x000fe20000000800 */
[----:B------:R1:W-:Y:S01]  /*30940*/  @P2 STG.E desc[UR8][R214.64], R52 ;  /* 0x00000034d6002986 */ /* 0x0003e2000c101908 */
[----:B------:R-:W-:Y:S01]  /*30950*/  ISETP.LT.AND P2, PT, R250, UR4, !P0 ;  /* 0x00000004fa007c0c */ /* 0x000fe2000c741270 */
[C---:B------:R-:W-:Y:S01]  /*30960*/  IMAD.WIDE R230, R235.reuse, 0x4, R212 ;  /* 0x00000004ebe67825 */ /* 0x040fe200078e02d4 */
[----:B------:R-:W-:Y:S01]  /*30970*/  ULDC UR6, c[0x0][0x228] ;  /* 0x00008a0000067ab9 */ /* 0x000fe20000000800 */
[----:B------:R-:W-:Y:S01]  /*30980*/  ULDC UR10, c[0x0][0x228] ;  /* 0x00008a00000a7ab9 */ /* 0x000fe20000000800 */
[----:B------:R-:W-:Y:S01]  /*30990*/  ULDC UR12, c[0x0][0x228] ;  /* 0x00008a00000c7ab9 */ /* 0x000fe20000000800 */
[----:B------:R-:W-:Y:S01]  /*309a0*/  IMAD.WIDE R232, R235, 0x4, R96 ;  /* 0x00000004ebe87825 */ /* 0x000fe200078e0260 */
[----:B------:R2:W-:Y:S01]  /*309b0*/  @P6 STG.E desc[UR8][R228.64], R48 ;  /* 0x00000030e4006986 */ /* 0x0005e2000c101908 */
[----:B------:R-:W-:-:S02]  /*309c0*/  ULDC UR4, c[0x0][0x22c] ;  /* 0x00008b0000047ab9 */ /* 0x000fc40000000800 */
[----:B------:R-:W-:Y:S01]  /*309d0*/  VIADD R0, R247, 0xc ;  /* 0x0000000cf7007836 */ /* 0x000fe20000000000 */
[----:B------:R3:W-:Y:S01]  /*309e0*/  @P5 STG.E desc[UR8][R230.64], R100 ;  /* 0x00000064e6005986 */ /* 0x0007e2000c101908 */
[----:B------:R-:W-:Y:S01]  /*309f0*/  ISETP.LT.AND P5, PT, R147, UR10, !P1 ;  /* 0x0000000a93007c0c */ /* 0x000fe2000cfa1270 */
[----:B-1----:R-:W-:Y:S01]  /*30a00*/  IMAD.WIDE R214, R235, 0x4, R98 ;  /* 0x00000004ebd67825 */ /* 0x002fe200078e0262 */
[----:B------:R-:W-:Y:S01]  /*30a10*/  ISETP.LT.AND P6, PT, R251, UR12, !P1 ;  /* 0x0000000cfb007c0c */ /* 0x000fe2000cfc1270 */
[----:B------:R1:W-:Y:S01]  /*30a20*/  @P4 STG.E desc[UR8][R232.64], R80 ;  /* 0x00000050e8004986 */ /* 0x0003e2000c101908 */
[----:B------:R-:W-:Y:S01]  /*30a30*/  ISETP.LT.AND P4, PT, R159, UR6, !P1 ;  /* 0x000000069f007c0c */ /* 0x000fe2000cf81270 */
[----:B------:R-:W-:Y:S01]  /*30a40*/  ULDC UR6, c[0x0][0x228] ;  /* 0x00008a0000067ab9 */ /* 0x000fe20000000800 */
[----:B------:R-:W-:Y:S01]  /*30a50*/  ISETP.GE.AND P0, PT, R0, UR4, PT ;  /* 0x0000000400007c0c */ /* 0x000fe2000bf06270 */
[----:B------:R-:W-:Y:S01]  /*30a60*/  VIADD R0, R247, 0xd ;  /* 0x0000000df7007836 */ /* 0x000fe20000000000 */
[----:B------:R-:W-:Y:S01]  /*30a70*/  IADD3 R241, R235, UR28, RZ ;  /* 0x0000001cebf17c10 */ /* 0x000fe2000fffe0ff */
[----:B------:R-:W-:Y:S01]  /*30a80*/  ULDC UR4, c[0x0][0x22c] ;  /* 0x00008b0000047ab9 */ /* 0x000fe20000000800 */
[----:B------:R-:W-:Y:S01]  /*30a90*/  @P2 STG.E desc[UR8][R214.64], R76 ;  /* 0x0000004cd6002986 */ /* 0x000fe2000c101908 */
[----:B------:R-:W-:Y:S01]  /*30aa0*/  ULDC UR10, c[0x0][0x228] ;  /* 0x00008a00000a7ab9 */ /* 0x000fe20000000800 */
[----:B------:R-:W-:Y:S01]  /*30ab0*/  ISETP.GE.AND P2, PT, R0, UR4, PT ;  /* 0x0000000400007c0c */ /* 0x000fe2000bf46270 */
[----:B--2---:R-:W-:Y:S01]  /*30ac0*/  IMAD.WIDE R228, R241, 0x4, R2 ;  /* 0x00000004f1e47825 */ /* 0x004fe200078e0202 */
[----:B------:R-:W-:Y:S01]  /*30ad0*/  ULDC UR4, c[0x0][0x228] ;  /* 0x00008a0000047ab9 */ /* 0x000fe20000000800 */
[----:B------:R-:W-:-:S02]  /*30ae0*/  ULDC UR12, c[0x0][0x228] ;  /* 0x00008a00000c7ab9 */ /* 0x000fc40000000800 */
[C---:B---3--:R-:W-:Y:S01]  /*30af0*/  IMAD.WIDE R230, R241.reuse, 0x4, R212 ;  /* 0x00000004f1e67825 */ /* 0x048fe200078e02d4 */
[C---:B------:R-:W-:Y:S01]  /*30b00*/  ISETP.LT.AND P1, PT, R250.reuse, UR4, !P1 ;  /* 0x00000004fa007c0c */ /* 0x040fe2000cf21270 */
[----:B------:R-:W-:Y:S02]  /*30b10*/  ULDC UR4, c[0x0][0x228] ;  /* 0x00008a0000047ab9 */ /* 0x000fe40000000800 */
[----:B-1----:R-:W-:Y:S01]  /*30b20*/  IMAD.WIDE R232, R241, 0x4, R96 ;  /* 0x00000004f1e87825 */ /* 0x002fe200078e0260 */
[----:B------:R1:W-:Y:S01]  /*30b30*/  @P4 STG.E desc[UR8][R228.64], R45 ;  /* 0x0000002de4004986 */ /* 0x0003e2000c101908 */
[----:B------:R-:W-:Y:S01]  /*30b40*/  ISETP.LT.AND P4, PT, R159, UR4, !P3 ;  /* 0x000000049f007c0c */ /* 0x000fe2000df81270 */
[----:B------:R-:W-:Y:S02]  /*30b50*/  ULDC UR4, c[0x0][0x228] ;  /* 0x00008a0000047ab9 */ /* 0x000fe40000000800 */
[----:B------:R2:W-:Y:S01]  /*30b60*/  @P5 STG.E desc[UR8][R230.64], R41 ;  /* 0x00000029e6005986 */ /* 0x0005e2000c101908 */
[----:B------:R-:W-:Y:S01]  /*30b70*/  ISETP.LT.AND P5, PT, R251, UR4, !P3 ;  /* 0x00000004fb007c0c */ /* 0x000fe2000dfa1270 */
[----:B------:R-:W-:Y:S01]  /*30b80*/  VIADD R235, R241, UR28 ;  /* 0x0000001cf1eb7c36 */ /* 0x000fe20008000000 */
[----:B------:R-:W-:Y:S01]  /*30b90*/  IADD3 R0, R247, 0xe, RZ ;  /* 0x0000000ef7007810 */ /* 0x000fe20007ffe0ff */
[----:B------:R3:W-:Y:S01]  /*30ba0*/  @P6 STG.E desc[UR8][R232.64], R37 ;  /* 0x00000025e8006986 */ /* 0x0007e2000c101908 */
[----:B------:R-:W-:Y:S01]  /*30bb0*/  ISETP.LT.AND P6, PT, R147, UR6, !P3 ;  /* 0x0000000693007c0c */ /* 0x000fe2000dfc1270 */
[----:B------:R-:W-:Y:S01]  /*30bc0*/  ULDC UR4, c[0x0][0x22c] ;  /* 0x00008b0000047ab9 */ /* 0x000fe20000000800 */
[----:B------:R-:W-:Y:S01]  /*30bd0*/  ISETP.LT.AND P3, PT, R250, UR10, !P3 ;  /* 0x0000000afa007c0c */ /* 0x000fe2000df61270 */
[----:B-1----:R-:W-:Y:S01]  /*30be0*/  IMAD.WIDE R44, R235, 0x4, R212 ;  /* 0x00000004eb2c7825 */ /* 0x002fe200078e02d4 */
[----:B------:R-:W-:Y:S01]  /*30bf0*/  ULDC UR6, c[0x0][0x228] ;  /* 0x00008a0000067ab9 */ /* 0x000fe20000000800 */
[----:B------:R-:W-:-:S02]  /*30c00*/  ULDC UR10, c[0x0][0x228] ;  /* 0x00008a00000a7ab9 */ /* 0x000fc40000000800 */
[----:B--2---:R-:W-:-:S04]  /*30c10*/  IMAD.WIDE R40, R235, 0x4, R2 ;  /* 0x00000004eb287825 */ /* 0x004fc800078e0202 */
[----:B---3--:R-:W-:-:S04]  /*30c20*/  IMAD.WIDE R36, R241, 0x4, R98 ;  /* 0x00000004f1247825 */ /* 0x008fc800078e0262 */
[C---:B------:R-:W-:Y:S01]  /*30c30*/  IMAD.WIDE R214, R235.reuse, 0x4, R96 ;  /* 0x00000004ebd67825 */ /* 0x040fe200078e0260 */
[----:B------:R1:W-:Y:S01]  /*30c40*/  @P1 STG.E desc[UR8][R36.64], R53 ;  /* 0x0000003524001986 */ /* 0x0003e2000c101908 */
[----:B------:R-:W-:Y:S01]  /*30c50*/  ISETP.GE.AND P1, PT, R0, UR4, PT ;  /* 0x0000000400007c0c */ /* 0x000fe2000bf26270 */
[----:B------:R-:W-:Y:S01]  /*30c60*/  ULDC UR4, c[0x0][0x228] ;  /* 0x00008a0000047ab9 */ /* 0x000fe20000000800 */
[----:B------:R-:W-:Y:S01]  /*30c70*/  IMAD.WIDE R228, R235, 0x4, R98 ;  /* 0x00000004ebe47825 */ /* 0x000fe200078e0262 */
[----:B------:R2:W-:Y:S01]  /*30c80*/  @P4 STG.E desc[UR8][R40.64], R49 ;  /* 0x0000003128004986 */ /* 0x0005e2000c101908 */
[----:B------:R-:W-:Y:S01]  /*30c90*/  ISETP.LT.AND P4, PT, R159, UR4, !P0 ;  /* 0x000000049f007c0c */ /* 0x000fe2000c781270 */
[----:B------:R-:W-:Y:S02]  /*30ca0*/  ULDC UR4, c[0x0][0x228] ;  /* 0x00008a0000047ab9 */ /* 0x000fe40000000800 */
[----:B------:R3:W-:Y:S01]  /*30cb0*/  @P6 STG.E desc[UR8][R44.64], R101 ;  /* 0x000000652c006986 */ /* 0x0007e2000c101908 */
[----:B------:R-:W-:-:S03]  /*30cc0*/  IADD3 R235, R235, UR28, RZ ;  /* 0x0000001cebeb7c10 */ /* 0x000fc6000fffe0ff */
[----:B------:R-:W-:Y:S01]  /*30cd0*/  @P5 STG.E desc[UR8][R214.64], R81 ;  /* 0x00000051d6005986 */ /* 0x000fe2000c101908 */
[----:B------:R-:W-:Y:S01]  /*30ce0*/  ISETP.LT.AND P5, PT, R251, UR6, !P0 ;  /* 0x00000006fb007c0c */ /* 0x000fe2000c7a1270 */
[----:B-1----:R-:W-:Y:S01]  /*30cf0*/  IMAD.WIDE R36, R235, 0x4, R2 ;  /* 0x00000004eb247825 */ /* 0x002fe200078e0202 */
[----:B------:R-:W-:Y:S01]  /*30d00*/  ISETP.LT.AND P6, PT, R159, UR12, !P2 ;  /* 0x0000000c9f007c0c */ /* 0x000fe2000d7c1270 */
[----:B------:R1:W-:Y:S01]  /*30d10*/  @P3 STG.E desc[UR8][R228.64], R77 ;  /* 0x0000004de4003986 */ /* 0x0003e2000c101908 */
[----:B------:R-:W-:Y:S01]  /*30d20*/  ISETP.LT.AND P3, PT, R147, UR4, !P0 ;  /* 0x0000000493007c0c */ /* 0x000fe2000c761270 */
[----:B------:R-:W-:Y:S01]  /*30d30*/  VIADD R0, R247, 0xf ;  /* 0x0000000ff7007836 */ /* 0x000fe20000000000 */
[----:B------:R-:W-:Y:S01]  /*30d40*/  ISETP.LT.AND P0, PT, R250, UR10, !P0 ;  /* 0x0000000afa007c0c */ /* 0x000fe2000c701270 */
[C---:B--2---:R-:W-:Y:S01]  /*30d50*/  IMAD.WIDE R40, R235.reuse, 0x4, R212 ;  /* 0x00000004eb287825 */ /* 0x044fe200078e02d4 */
[----:B------:R-:W-:Y:S01]  /*30d60*/  ULDC UR4, c[0x0][0x22c] ;  /* 0x00008b0000047ab9 */ /* 0x000fe20000000800 */
[----:B------:R2:W-:Y:S02]  /*30d70*/  @P4 STG.E desc[UR8][R36.64], R46 ;  /* 0x0000002e24004986 */ /* 0x0005e4000c101908 */
[C---:B---3--:R-:W-:Y:S01]  /*30d80*/  IMAD.WIDE R44, R235.reuse, 0x4, R96 ;  /* 0x00000004eb2c7825 */ /* 0x048fe200078e0260 */
[----:B------:R-:W-:Y:S01]  /*30d90*/  ISETP.GE.AND P4, PT, R0, UR4, PT ;  /* 0x0000000400007c0c */ /* 0x000fe2000bf86270 */
[----:B------:R-:W-:Y:S01]  /*30da0*/  ULDC UR4, c[0x0][0x228] ;  /* 0x00008a0000047ab9 */ /* 0x000fe20000000800 */
[----:B------:R-:W-:Y:S01]  /*30db0*/  ULDC UR6, c[0x0][0x228] ;  /* 0x00008a0000067ab9 */ /* 0x000fe20000000800 */
[C---:B-1----:R-:W-:Y:S01]  /*30dc0*/  IADD3 R77, R235.reuse, UR28, RZ ;  /* 0x0000001ceb4d7c10 */ /* 0x042fe2000fffe0ff */
[----:B------:R-:W-:Y:S01]  /*30dd0*/  IMAD.WIDE R48, R235, 0x4, R98 ;  /* 0x00000004eb307825 */ /* 0x000fe200078e0262 */
[----:B------:R1:W-:Y:S01]  /*30de0*/  @P3 STG.E desc[UR8][R40.64], R42 ;  /* 0x0000002a28003986 */ /* 0x0003e2000c101908 */
[----:B------:R-:W-:Y:S01]  /*30df0*/  ISETP.LT.AND P3, PT, R147, UR4, !P2 ;  /* 0x0000000493007c0c */ /* 0x000fe2000d761270 */
[----:B------:R-:W-:Y:S01]  /*30e00*/  ULDC UR10, c[0x0][0x228] ;  /* 0x00008a00000a7ab9 */ /* 0x000fe20000000800 */
[----:B------:R-:W-:Y:S01]  /*30e10*/  IMAD.WIDE R52, R77, 0x4, R2 ;  /* 0x000000044d347825 */ /* 0x000fe200078e0202 */
[----:B------:R-:W-:Y:S01]  /*30e20*/  @P5 STG.E desc[UR8][R44.64], R38 ;  /* 0x000000262c005986 */ /* 0x000fe2000c101908 */
[----:B------:R-:W-:Y:S01]  /*30e30*/  ISETP.LT.AND P5, PT, R251, UR6, !P2 ;  /* 0x00000006fb007c0c */ /* 0x000fe2000d7a1270 */
[----:B------:R-:W-:Y:S01]  /*30e40*/  ULDC UR12, c[0x0][0x228] ;  /* 0x00008a00000c7ab9 */ /* 0x000fe20000000800 */
[----:B------:R-:W-:Y:S01]  /*30e50*/  ULDC UR4, c[0x0][0x248] ;  /* 0x0000920000047ab9 */ /* 0x000fe20000000800 */
[----:B------:R-:W-:Y:S01]  /*30e60*/  @P0 STG.E desc[UR8][R48.64], R54 ;  /* 0x0000003630000986 */ /* 0x000fe2000c101908 */
[----:B------:R-:W-:Y:S01]  /*30e70*/  VIADD R0, R247, 0x10 ;  /* 0x00000010f7007836 */ /* 0x000fe20000000000 */
[----:B------:R-:W-:Y:S01]  /*30e80*/  ISETP.LT.AND P2, PT, R250, UR10, !P2 ;  /* 0x0000000afa007c0c */ /* 0x000fe2000d741270 */
[----:B--2---:R-:W-:Y:S01]  /*30e90*/  IMAD.WIDE R36, R77, 0x4, R212 ;  /* 0x000000044d247825 */ /* 0x004fe200078e02d4 */
[----:B------:R2:W-:Y:S01]  /*30ea0*/  @P6 STG.E desc[UR8][R52.64], R50 ;  /* 0x0000003234006986 */ /* 0x0005e2000c101908 */
[----:B------:R-:W-:Y:S01]  /*30eb0*/  ISETP.LT.AND P6, PT, R159, UR12, !P1 ;  /* 0x0000000c9f007c0c */ /* 0x000fe2000cfc1270 */
[----:B------:R-:W-:Y:S01]  /*30ec0*/  ULDC UR6, c[0x0][0x228] ;  /* 0x00008a0000067ab9 */ /* 0x000fe20000000800 */
[C---:B-1----:R-:W-:Y:S01]  /*30ed0*/  IMAD.WIDE R40, R77.reuse, 0x4, R96 ;  /* 0x000000044d287825 */ /* 0x042fe200078e0260 */
[----:B------:R1:W-:Y:S01]  /*30ee0*/  @P3 STG.E desc[UR8][R36.64], R102 ;  /* 0x0000006624003986 */ /* 0x0003e2000c101908 */
[----:B------:R-:W-:Y:S01]  /*30ef0*/  ULDC UR10, c[0x0][0x228] ;  /* 0x00008a00000a7ab9 */ /* 0x000fe20000000800 */
[----:B------:R-:W-:Y:S01]  /*30f00*/  ULDC UR12, c[0x0][0x228] ;  /* 0x00008a00000c7ab9 */ /* 0x000fe20000000800 */
[----:B--2---:R-:W-:Y:S01]  /*30f10*/  IADD3 R53, R77, UR4, RZ ;  /* 0x000000044d357c10 */ /* 0x004fe2000fffe0ff */
[----:B------:R-:W-:-:S02]  /*30f20*/  ULDC UR4, c[0x0][0x22c] ;  /* 0x00008b0000047ab9 */ /* 0x000fc40000000800 */
[----:B------:R-:W-:Y:S01]  /*30f30*/  ISETP.GE.AND P0, PT, R0, UR4, PT ;  /* 0x0000000400007c0c */ /* 0x000fe2000bf06270 */
[----:B------:R-:W-:Y:S01]  /*30f40*/  ULDC UR4, c[0x0][0x228] ;  /* 0x00008a0000047ab9 */ /* 0x000fe20000000800 */
[----:B------:R2:W-:Y:S01]  /*30f50*/  @P5 STG.E desc[UR8][R40.64], R82 ;  /* 0x0000005228005986 */ /* 0x0005e2000c101908 */
[----:B------:R-:W-:Y:S01]  /*30f60*/  ISETP.LT.AND P3, PT, R147, UR4, !P1 ;  /* 0x0000000493007c0c */ /* 0x000fe2000cf61270 */
[----:B------:R-:W-:Y:S01]  /*30f70*/  IMAD.WIDE R44, R77, 0x4, R98 ;  /* 0x000000044d2c7825 */ /* 0x000fe200078e0262 */
[----:B------:R-:W-:Y:S01]  /*30f80*/  ISETP.LT.AND P5, PT, R251, UR6, !P1 ;  /* 0x00000006fb007c0c */ /* 0x000fe2000cfa1270 */
[----:B------:R-:W-:Y:S01]  /*30f90*/  ULDC UR4, c[0x0][0x248] ;  /* 0x0000920000047ab9 */ /* 0x000fe20000000800 */
[----:B------:R-:W-:Y:S01]  /*30fa0*/  ULDC UR6, c[0x0][0x228] ;  /* 0x00008a0000067ab9 */ /* 0x000fe20000000800 */
[----:B------:R-:W-:Y:S01]  /*30fb0*/  IMAD.WIDE R48, R53, 0x4, R2 ;  /* 0x0000000435307825 */ /* 0x000fe200078e0202 */
[----:B------:R-:W-:Y:S03]  /*30fc0*/  @P2 STG.E desc[UR8][R44.64], R78 ;  /* 0x0000004e2c002986 */ /* 0x000fe6000c101908 */
[----:B------:R-:W-:Y:S01]  /*30fd0*/  VIADD R0, R247, 0x11 ;  /* 0x00000011f7007836 */ /* 0x000fe20000000000 */
[----:B------:R3:W-:Y:S01]  /*30fe0*/  @P6 STG.E desc[UR8][R48.64], R47 ;  /* 0x0000002f30006986 */ /* 0x0007e2000c101908 */
[----:B-1----:R-:W-:Y:S01]  /*30ff0*/  IMAD.WIDE R36, R53, 0x4, R212 ;  /* 0x0000000435247825 */ /* 0x002fe200078e02d4 */
[----:B------:R-:W-:Y:S01]  /*31000*/  ISETP.LT.AND P2, PT, R250, UR10, !P1 ;  /* 0x0000000afa007c0c */ /* 0x000fe2000cf41270 */
[----:B------:R-:W-:Y:S01]  /*31010*/  ULDC UR10, c[0x0][0x228] ;  /* 0x00008a00000a7ab9 */ /* 0x000fe20000000800 */
[----:B------:R-:W-:Y:S01]  /*31020*/  ISETP.LT.AND P6, PT, R159, UR12, !P4 ;  /* 0x0000000c9f007c0c */ /* 0x000fe2000e7c1270 */
[C---:B--2---:R-:W-:Y:S01]  /*31030*/  IMAD.WIDE R40, R53.reuse, 0x4, R96 ;  /* 0x0000000435287825 */ /* 0x044fe200078e0260 */
[----:B------:R1:W-:Y:S01]  /*31040*/  @P3 STG.E desc[UR8][R36.64], R43 ;  /* 0x0000002b24003986 */ /* 0x0003e2000c101908 */
[----:B------:R-:W-:Y:S01]  /*31050*/  ULDC UR12, c[0x0][0x228] ;  /* 0x00008a00000c7ab9 */ /* 0x000fe20000000800 */
[----:B---3--:R-:W-:Y:S01]  /*31060*/  IADD3 R49, R53, UR4, RZ ;  /* 0x0000000435317c10 */ /* 0x008fe2000fffe0ff */
        /* <DEDUP_REMOVED lines=8> */
[----:B------:R-:W-:Y:S01]  /*310f0*/  ISETP.LT.AND P4, PT, R250, UR10, !P4 ;  /* 0x0000000afa007c0c */ /* 0x000fe2000e781270 */
[----:B------:R-:W-:Y:S01]  /*31100*/  IMAD.WIDE R46, R49, 0x4, R2 ;  /* 0x00000004312e7825 */ /* 0x000fe200078e0202 */
[----:B------:R3:W-:Y:S01]  /*31110*/  @P2 STG.E desc[UR8][R44.64], R55 ;  /* 0x000000372c002986 */ /* 0x0007e2000c101908 */
[----:B------:R-:W-:Y:S01]  /*31120*/  ULDC UR6, c[0x0][0x228] ;  /* 0x00008a0000067ab9 */ /* 0x000fe20000000800 */
[----:B------:R-:W-:Y:S01]  /*31130*/  ULDC UR10, c[0x0][0x228] ;  /* 0x00008a00000a7ab9 */ /* 0x000fe20000000800 */
[----:B------:R-:W-:Y:S01]  /*31140*/  VIADD R0, R247, 0x12 ;  /* 0x00000012f7007836 */ /* 0x000fe20000000000 */
[----:B------:R-:W-:Y:S01]  /*31150*/  @P6 STG.E desc[UR8][R46.64], R51 ;  /* 0x000000332e006986 */ /* 0x000fe2000c101908 */
[----:B-1----:R-:W-:Y:S01]  /*31160*/  IMAD.WIDE R36, R49, 0x4, R212 ;  /* 0x0000000431247825 */ /* 0x002fe200078e02d4 */
[----:B------:R-:W-:Y:S01]  /*31170*/  ISETP.LT.AND P6, PT, R159, UR12, !P0 ;  /* 0x0000000c9f007c0c */ /* 0x000fe2000c7c1270 */
[----:B------:R-:W-:-:S02]  /*31180*/  ULDC UR12, c[0x0][0x228] ;  /* 0x00008a00000c7ab9 */ /* 0x000fc40000000800 */
[C---:B--2---:R-:W-:Y:S01]  /*31190*/  IMAD.WIDE R38, R49.reuse, 0x4, R96 ;  /* 0x0000000431267825 */ /* 0x044fe200078e0260 */
[----:B---3--:R-:W-:-:S03]  /*311a0*/  IADD3 R45, R49, UR4, RZ ;  /* 0x00000004312d7c10 */ /* 0x008fc6000fffe0ff */
[----:B------:R-:W-:Y:S01]  /*311b0*/  IMAD.WIDE R40, R49, 0x4, R98 ;  /* 0x0000000431287825 */ /* 0x000fe200078e0262 */
[----:B------:R-:W-:Y:S01]  /*311c0*/  ULDC UR4, c[0x0][0x22c] ;  /* 0x00008b0000047ab9 */ /* 0x000fe20000000800 */
[----:B------:R1:W-:Y:S01]  /*311d0*/  @P3 STG.E desc[UR8][R36.64], R103 ;  /* 0x0000006724003986 */ /* 0x0003e2000c101908 */
[----:B------:R-:W-:Y:S01]  /*311e0*/  ISETP.GE.AND P2, PT, R0, UR4, PT ;  /* 0x0000000400007c0c */ /* 0x000fe2000bf46270 */
[----:B------:R-:W-:Y:S02]  /*311f0*/  ULDC UR4, c[0x0][0x228] ;  /* 0x00008a0000047ab9 */ /* 0x000fe40000000800 */
[----:B------:R2:W-:Y:S01]  /*31200*/  @P5 STG.E desc[UR8][R38.64], R83 ;  /* 0x0000005326005986 */ /* 0x0005e2000c101908 */
[----:B------:R-:W-:Y:S01]  /*31210*/  ISETP.LT.AND P5, PT, R251, UR6, !P0 ;  /* 0x00000006fb007c0c */ /* 0x000fe2000c7a1270 */
[----:B------:R-:W-:Y:S01]  /*31220*/  IMAD.WIDE R42, R45, 0x4, R2 ;  /* 0x000000042d2a7825 */ /* 0x000fe200078e0202 */
[----:B------:R-:W-:Y:S01]  /*31230*/  ISETP.LT.AND P3, PT, R250, UR10, !P0 ;  /* 0x0000000afa007c0c */ /* 0x000fe2000c761270 */
[----:B------:R3:W-:Y:S01]  /*31240*/  @P4 STG.E desc[UR8][R40.64], R79 ;  /* 0x0000004f28004986 */ /* 0x0007e2000c101908 */
[----:B------:R-:W-:Y:S01]  /*31250*/  ISETP.LT.AND P4, PT, R147, UR4, !P0 ;  /* 0x0000000493007c0c */ /* 0x000fe2000c781270 */
[----:B------:R-:W-:Y:S01]  /*31260*/  ULDC UR4, c[0x0][0x248] ;  /* 0x0000920000047ab9 */ /* 0x000fe20000000800 */
[----:B------:R-:W-:Y:S01]  /*31270*/  VIADD R0, R247, 0x13 ;  /* 0x00000013f7007836 */ /* 0x000fe20000000000 */
[----:B------:R4:W-:Y:S01]  /*31280*/  @P6 STG.E desc[UR8][R42.64], R64 ;  /* 0x000000402a006986 */ /* 0x0009e2000c101908 */
[----:B------:R-:W-:Y:S01]  /*31290*/  ISETP.LT.AND P6, PT, R159, UR12, !P1 ;  /* 0x0000000c9f007c0c */ /* 0x000fe2000cfc1270 */
[C---:B-1----:R-:W-:Y:S01]  /*312a0*/  IMAD.WIDE R36, R45.reuse, 0x4, R212 ;  /* 0x000000042d247825 */ /* 0x042fe200078e02d4 */
[C---:B------:R-:W-:Y:S01]  /*312b0*/  IADD3 R47, R45.reuse, UR4, RZ ;  /* 0x000000042d2f7c10 */ /* 0x040fe2000fffe0ff */
[----:B------:R-:W-:Y:S01]  /*312c0*/  ULDC UR4, c[0x0][0x22c] ;  /* 0x00008b0000047ab9 */ /* 0x000fe20000000800 */
[----:B------:R-:W-:Y:S01]  /*312d0*/  ULDC UR6, c[0x0][0x228] ;  /* 0x00008a0000067ab9 */ /* 0x000fe20000000800 */
[----:B--2---:R-:W-:Y:S01]  /*312e0*/  IMAD.WIDE R38, R45, 0x4, R96 ;  /* 0x000000042d267825 */ /* 0x004fe200078e0260 */
[----:B------:R-:W-:Y:S01]  /*312f0*/  ISETP.GE.AND P0, PT, R0, UR4, PT ;  /* 0x0000000400007c0c */ /* 0x000fe2000bf06270 */
[----:B------:R-:W-:Y:S01]  /*31300*/  ULDC UR4, c[0x0][0x228] ;  /* 0x00008a0000047ab9 */ /* 0x000fe20000000800 */
[----:B------:R-:W-:Y:S01]  /*31310*/  ULDC UR10, c[0x0][0x228] ;  /* 0x00008a00000a7ab9 */ /* 0x000fe20000000800 */
[----:B------:R1:W-:Y:S01]  /*31320*/  @P4 STG.E desc[UR8][R36.64], R60 ;  /* 0x0000003c24004986 */ /* 0x0003e2000c101908 */
[----:B------:R-:W-:Y:S01]  /*31330*/  ISETP.LT.AND P4, PT, R147, UR4, !P1 ;  /* 0x0000000493007c0c */ /* 0x000fe2000cf81270 */
[----:B---3--:R-:W-:Y:S01]  /*31340*/  IMAD.WIDE R40, R45, 0x4, R98 ;  /* 0x000000042d287825 */ /* 0x008fe200078e0262 */
[----:B------:R-:W-:Y:S01]  /*31350*/  ULDC UR12, c[0x0][0x228] ;  /* 0x00008a00000c7ab9 */ /* 0x000fe20000000800 */
[----:B------:R2:W-:Y:S01]  /*31360*/  @P5 STG.E desc[UR8][R38.64], R56 ;  /* 0x0000003826005986 */ /* 0x0005e2000c101908 */
[----:B------:R-:W-:Y:S01]  /*31370*/  ISETP.LT.AND P5, PT, R251, UR6, !P1 ;  /* 0x00000006fb007c0c */ /* 0x000fe2000cfa1270 */
[----:B----4-:R-:W-:Y:S01]  /*31380*/  IMAD.WIDE R42, R47, 0x4, R2 ;  /* 0x000000042f2a7825 */ /* 0x010fe200078e0202 */
[----:B------:R-:W-:Y:S01]  /*31390*/  ULDC UR4, c[0x0][0x248] ;  /* 0x0000920000047ab9 */ /* 0x000fe20000000800 */
[----:B------:R3:W-:Y:S01]  /*313a0*/  @P3 STG.E desc[UR8][R40.64], R8 ;  /* 0x0000000828003986 */ /* 0x0007e2000c101908 */
[----:B------:R-:W-:Y:S01]  /*313b0*/  ISETP.LT.AND P3, PT, R250, UR10, !P1 ;  /* 0x0000000afa007c0c */ /* 0x000fe2000cf61270 */
[----:B------:R-:W-:Y:S01]  /*313c0*/  VIADD R0, R247, 0x14 ;  /* 0x00000014f7007836 */ /* 0x000fe20000000000 */
[----:B------:R-:W-:Y:S01]  /*313d0*/  IADD3 R45, R47, UR4, RZ ;  /* 0x000000042f2d7c10 */ /* 0x000fe2000fffe0ff */
[----:B------:R4:W-:Y:S01]  /*313e0*/  @P6 STG.E desc[UR8][R42.64], R104 ;  /* 0x000000682a006986 */ /* 0x0009e2000c101908 */
[----:B------:R-:W-:Y:S01]  /*313f0*/  ISETP.LT.AND P6, PT, R159, UR12, !P2 ;  /* 0x0000000c9f007c0c */ /* 0x000fe2000d7c1270 */
[----:B-1----:R-:W-:Y:S01]  /*31400*/  IMAD.WIDE R36, R47, 0x4, R212 ;  /* 0x000000042f247825 */ /* 0x002fe200078e02d4 */
[----:B------:R-:W-:Y:S01]  /*31410*/  ULDC UR4, c[0x0][0x22c] ;  /* 0x00008b0000047ab9 */ /* 0x000fe20000000800 */
[----:B------:R-:W-:-:S02]  /*31420*/  ULDC UR6, c[0x0][0x228] ;  /* 0x00008a0000067ab9 */ /* 0x000fc40000000800 */
[----:B--2---:R-:W-:Y:S01]  /*31430*/  IMAD.WIDE R38, R47, 0x4, R96 ;  /* 0x000000042f267825 */ /* 0x004fe200078e0260 */
[----:B------:R-:W-:Y:S01]  /*31440*/  ISETP.GE.AND P1, PT, R0, UR4, PT ;  /* 0x0000000400007c0c */ /* 0x000fe2000bf26270 */
        /* <DEDUP_REMOVED lines=10> */
[----:B------:R-:W-:Y:S01]  /*314f0*/  ULDC UR4, c[0x0][0x248] ;  /* 0x0000920000047ab9 */ /* 0x000fe20000000800 */
[----:B------:R-:W-:Y:S01]  /*31500*/  VIADD R0, R247, 0x15 ;  /* 0x00000015f7007836 */ /* 0x000fe20000000000 */
[----:B------:R-:W-:Y:S01]  /*31510*/  ISETP.LT.AND P3, PT, R250, UR10, !P2 ;  /* 0x0000000afa007c0c */ /* 0x000fe2000d761270 */
        /* <DEDUP_REMOVED lines=9> */
[----:B------:R1:W-:Y:S01]  /*315b0*/  @P4 STG.E desc[UR8][R36.64], R61 ;  /* 0x0000003d24004986 */ /* 0x0003e2000c101908 */
[----:B------:R-:W-:Y:S01]  /*315c0*/  ISETP.LT.AND P4, PT, R147, UR4, !P0 ;  /* 0x0000000493007c0c */ /* 0x000fe2000c781270 */
[----:B---3--:R-:W-:Y:S01]  /*315d0*/  IMAD.WIDE R40, R45, 0x4, R98 ;  /* 0x000000042d287825 */ /* 0x008fe200078e0262 */
[----:B------:R-:W-:Y:S01]  /*315e0*/  ULDC UR10, c[0x0][0x228] ;  /* 0x00008a00000a7ab9 */ /* 0x000fe20000000800 */
[----:B------:R-:W-:Y:S01]  /*315f0*/  @P5 STG.E desc[UR8][R38.64], R57 ;  /* 0x0000003926005986 */ /* 0x000fe2000c101908 */
        /* <DEDUP_REMOVED lines=10> */
[----:B------:R-:W-:Y:S01]  /*316a0*/  ULDC UR6, c[0x0][0x228] ;  /* 0x00008a0000067ab9 */ /* 0x000fe20000000800 */
[----:B------:R-:W-:Y:S01]  /*316b0*/  ULDC UR10, c[0x0][0x228] ;  /* 0x00008a00000a7ab9 */ /* 0x000fe20000000800 */
[----:B------:R-:W-:Y:S01]  /*316c0*/  ULDC UR12, c[0x0][0x228] ;  /* 0x00008a00000c7ab9 */ /* 0x000fe20000000800 */
[C---:B--2---:R-:W-:Y:S01]  /*316d0*/  IMAD.WIDE R8, R47.reuse, 0x4, R212 ;  /* 0x000000042f087825 */ /* 0x044fe200078e02d4 */
[----:B---3--:R-:W-:Y:S01]  /*316e0*/  IADD3 R43, R47, UR4, RZ ;  /* 0x000000042f2b7c10 */ /* 0x008fe2000fffe0ff */
[----:B------:R-:W-:-:S02]  /*316f0*/  ULDC UR4, c[0x0][0x22c] ;  /* 0x00008b0000047ab9 */ /* 0x000fc40000000800 */
[----:B------:R-:W-:Y:S01]  /*31700*/  ISETP.GE.AND P0, PT, R0, UR4, PT ;  /* 0x0000000400007c0c */ /* 0x000fe2000bf06270 */
[----:B------:R-:W-:Y:S01]  /*31710*/  ULDC UR4, c[0x0][0x228] ;  /* 0x00008a0000047ab9 */ /* 0x000fe20000000800 */
[----:B------:R1:W-:Y:S01]  /*31720*/  @P4 STG.E desc[UR8][R8.64], R129 ;  /* 0x0000008108004986 */ /* 0x0003e2000c101908 */
[----:B------:R-:W-:Y:S01]  /*31730*/  ISETP.LT.AND P4, PT, R147, UR4, !P1 ;  /* 0x0000000493007c0c */ /* 0x000fe2000cf81270 */
[----:B------:R-:W-:Y:S01]  /*31740*/  IMAD.WIDE R38, R47, 0x4, R98 ;  /* 0x000000042f267825 */ /* 0x000fe200078e0262 */
[----:B------:R-:W-:Y:S01]  /*31750*/  ULDC UR4, c[0x0][0x248] ;  /* 0x0000920000047ab9 */ /* 0x000fe20000000800 */
[----:B------:R2:W-:Y:S01]  /*31760*/  @P5 STG.E desc[UR8][R36.64], R121 ;  /* 0x0000007924005986 */ /* 0x0005e2000c101908 */
[----:B------:R-:W-:Y:S01]  /*31770*/  ISETP.LT.AND P5, PT, R251, UR6, !P1 ;  /* 0x00000006fb007c0c */ /* 0x000fe2000cfa1270 */
[C---:B------:R-:W-:Y:S01]  /*31780*/  IMAD.WIDE R40, R43.reuse, 0x4, R2 ;  /* 0x000000042b287825 */ /* 0x040fe200078e0202 */
[----:B------:R-:W-:Y:S01]  /*31790*/  IADD3 R45, R43, UR4, RZ ;  /* 0x000000042b2d7c10 */ /* 0x000fe2000fffe0ff */
[----:B------:R3:W-:Y:S01]  /*317a0*/  @P3 STG.E desc[UR8][R38.64], R125 ;  /* 0x0000007d26003986 */ /* 0x0007e2000c101908 */
[----:B------:R-:W-:Y:S01]  /*317b0*/  ISETP.LT.AND P3, PT, R250, UR10, !P1 ;  /* 0x0000000afa007c0c */ /* 0x000fe2000cf61270 */
[----:B------:R-:W-:Y:S01]  /*317c0*/  VIADD R0, R247, 0x17 ;  /* 0x00000017f7007836 */ /* 0x000fe20000000000 */
[----:B------:R-:W-:Y:S01]  /*317d0*/  ULDC UR4, c[0x0][0x22c] ;  /* 0x00008b0000047ab9 */ /* 0x000fe20000000800 */
[----:B------:R4:W-:Y:S01]  /*317e0*/  @P6 STG.E desc[UR8][R40.64], R66 ;  /* 0x0000004228006986 */ /* 0x0009e2000c101908 */
[----:B------:R-:W-:Y:S01]  /*317f0*/  ISETP.LT.AND P6, PT, R159, UR12, !P2 ;  /* 0x0000000c9f007c0c */ /* 0x000fe2000d7c1270 */
[C---:B-1----:R-:W-:Y:S01]  /*31800*/  IMAD.WIDE R8, R43.reuse, 0x4, R212 ;  /* 0x000000042b087825 */ /* 0x042fe200078e02d4 */
[----:B------:R-:W-:Y:S01]  /*31810*/  ISETP.GE.AND P1, PT, R0, UR4, PT ;  /* 0x0000000400007c0c */ /* 0x000fe2000bf26270 */
[----:B------:R-:W-:Y:S01]  /*31820*/  ULDC UR4, c[0x0][0x228] ;  /* 0x00008a0000047ab9 */ /* 0x000fe20000000800 */
[----:B------:R-:W-:Y:S01]  /*31830*/  ULDC UR6, c[0x0][0x228] ;  /* 0x00008a0000067ab9 */ /* 0x000fe20000000800 */
[----:B--2---:R-:W-:Y:S01]  /*31840*/  IMAD.WIDE R36, R43, 0x4, R96 ;  /* 0x000000042b247825 */ /* 0x004fe200078e0260 */
[----:B------:R1:W-:Y:S01]  /*31850*/  @P4 STG.E desc[UR8][R8.64], R62 ;  /* 0x0000003e08004986 */ /* 0x0003e2000c101908 */
[----:B------:R-:W-:Y:S01]  /*31860*/  ISETP.LT.AND P4, PT, R147, UR4, !P2 ;  /* 0x0000000493007c0c */ /* 0x000fe2000d781270 */
[----:B------:R-:W-:Y:S01]  /*31870*/  ULDC UR10, c[0x0][0x228] ;  /* 0x00008a00000a7ab9 */ /* 0x000fe20000000800 */
[----:B---3--:R-:W-:Y:S01]  /*31880*/  IMAD.WIDE R38, R43, 0x4, R98 ;  /* 0x000000042b267825 */ /* 0x008fe200078e0262 */
[----:B------:R2:W-:Y:S01]  /*31890*/  @P5 STG.E desc[UR8][R36.64], R58 ;  /* 0x0000003a24005986 */ /* 0x0005e2000c101908 */
[----:B------:R-:W-:Y:S01]  /*318a0*/  ISETP.LT.AND P5, PT, R251, UR6, !P2 ;  /* 0x00000006fb007c0c */ /* 0x000fe2000d7a1270 */
[----:B------:R-:W-:Y:S01]  /*318b0*/  ULDC UR12, c[0x0][0x228] ;  /* 0x00008a00000c7ab9 */ /* 0x000fe20000000800 */
[----:B----4-:R-:W-:Y:S01]  /*318c0*/  IMAD.WIDE R40, R45, 0x4, R2 ;  /* 0x000000042d287825 */ /* 0x010fe200078e0202 */
[----:B------:R3:W-:Y:S01]  /*318d0*/  @P3 STG.E desc[UR8][R38.64], R10 ;  /* 0x0000000a26003986 */ /* 0x0007e2000c101908 */
[----:B------:R-:W-:Y:S01]  /*318e0*/  ULDC UR4, c[0x0][0x248] ;  /* 0x0000920000047ab9 */ /* 0x000fe20000000800 */
[----:B------:R-:W-:Y:S01]  /*318f0*/  ISETP.LT.AND P3, PT, R250, UR10, !P2 ;  /* 0x0000000afa007c0c */ /* 0x000fe2000d761270 */
        /* <DEDUP_REMOVED lines=145> */
[----:B----4-:R-:W-:Y:S01]  /*32210*/  IADD3 R39, R37, UR4, RZ ;  /* 0x0000000425277c10 */ /* 0x010fe2000fffe0ff */
        /* <DEDUP_REMOVED lines=61> */
[----:B------:R-:W-:Y:S01]  /*325f0*/  @P3 STG.E desc[UR8][R12.64], R15 ;  /* 0x0000000f0c003986 */ /* 0x000fe2000c101908 */
[----:B------:R-:W-:Y:S01]  /*32600*/  ULDC UR12, c[0x0][0x228] ;  /* 0x00008a00000c7ab9 */ /* 0x000fe20000000800 */
[----:B------:R-:W-:Y:S01]  /*32610*/  VIADD R0, R247, 0x22 ;  /* 0x00000022f7007836 */ /* 0x000fe20000000000 */
[----:B------:R-:W-:Y:S01]  /*32620*/  ISETP.LT.AND P3, PT, R250, UR10, !P0 ;  /* 0x0000000afa007c0c */ /* 0x000fe2000c761270 */
[----:B------:R3:W-:Y:S01]  /*32630*/  @P6 STG.E desc[UR8][R28.64], R115 ;  /* 0x000000731c006986 */ /* 0x0007e2000c101908 */
[----:B-1----:R-:W-:Y:S01]  /*32640*/  IMAD.WIDE R8, R39, 0x4, R212 ;  /* 0x0000000427087825 */ /* 0x002fe200078e02d4 */
[----:B------:R-:W-:Y:S01]  /*32650*/  ISETP.LT.AND P6, PT, R159, UR12, !P1 ;  /* 0x0000000c9f007c0c */ /* 0x000fe2000cfc1270 */
[----:B------:R-:W-:Y:S01]  /*32660*/  ULDC UR6, c[0x0][0x228] ;  /* 0x00008a0000067ab9 */ /* 0x000fe20000000800 */
[----:B------:R-:W-:Y:S01]  /*32670*/  ULDC UR10, c[0x0][0x228] ;  /* 0x00008a00000a7ab9 */ /* 0x000fe20000000800 */
        /* <DEDUP_REMOVED lines=14> */
[----:B------:R3:W-:Y:S01]  /*32760*/  @P3 STG.E desc[UR8][R12.64], R171 ;  /* 0x000000ab0c003986 */ /* 0x0007e2000c101908 */
[----:B------:R-:W-:Y:S01]  /*32770*/  ISETP.LT.AND P3, PT, R250, UR10, !P1 ;  /* 0x0000000afa007c0c */ /* 0x000fe2000cf61270 */
[----:B------:R-:W-:Y:S01]  /*32780*/  ULDC UR10, c[0x0][0x228] ;  /* 0x00008a00000a7ab9 */ /* 0x000fe20000000800 */
[----:B------:R-:W-:Y:S01]  /*32790*/  VIADD R0, R247, 0x23 ;  /* 0x00000023f7007836 */ /* 0x000fe20000000000 */
[----:B------:R4:W-:Y:S01]  /*327a0*/  @P6 STG.E desc[UR8][R14.64], R132 ;  /* 0x000000840e006986 */ /* 0x0009e2000c101908 */
[C---:B------:R-:W-:Y:S01]  /*327b0*/  IADD3 R31, R29.reuse, UR4, RZ ;  /* 0x000000041d1f7c10 */ /* 0x040fe2000fffe0ff */
[----:B-1----:R-:W-:Y:S01]  /*327c0*/  IMAD.WIDE R8, R29, 0x4, R212 ;  /* 0x000000041d087825 */ /* 0x002fe200078e02d4 */
[----:B------:R-:W-:Y:S01]  /*327d0*/  ISETP.LT.AND P6, PT, R159, UR12, !P2 ;  /* 0x0000000c9f007c0c */ /* 0x000fe2000d7c1270 */
        /* <DEDUP_REMOVED lines=11> */
[C---:B----4-:R-:W-:Y:S01]  /*32890*/  IMAD.WIDE R14, R31.reuse, 0x4, R2 ;  /* 0x000000041f0e7825 */ /* 0x050fe200078e0202 */
[----:B------:R-:W-:Y:S01]  /*328a0*/  IADD3 R29, R31, UR4, RZ ;  /* 0x000000041f1d7c10 */ /* 0x000fe2000fffe0ff */
[----:B------:R3:W-:Y:S02]  /*328b0*/  @P3 STG.E desc[UR8][R12.64], R16 ;  /* 0x000000100c003986 */ /* 0x0007e4000c101908 */
[----:B------:R-:W-:Y:S01]  /*328c0*/  VIADD R0, R247, 0x24 ;  /* 0x00000024f7007836 */ /* 0x000fe20000000000 */
[----:B------:R-:W-:Y:S01]  /*328d0*/  ISETP.LT.AND P3, PT, R250, UR10, !P2 ;  /* 0x0000000afa007c0c */ /* 0x000fe2000d761270 */
[----:B------:R4:W-:Y:S01]  /*328e0*/  @P6 STG.E desc[UR8][R14.64], R116 ;  /* 0x000000740e006986 */ /* 0x0009e2000c101908 */
        /* <DEDUP_REMOVED lines=46> */
[C---:B---3--:R-:W-:Y:S01]  /*32bd0*/  IADD3 R17, R31.reuse, UR4, RZ ;  /* 0x000000041f117c10 */ /* 0x048fe2000fffe0ff */
[----:B------:R-:W-:Y:S01]  /*32be0*/  ULDC UR4, c[0x0][0x22c] ;  /* 0x00008b0000047ab9 */ /* 0x000fe20000000800 */
[----:B------:R1:W-:Y:S01]  /*32bf0*/  @P4 STG.E desc[UR8][R8.64], R181 ;  /* 0x000000b508004986 */ /* 0x0003e2000c101908 */
[----:B------:R-:W-:Y:S01]  /*32c00*/  ISETP.GE.AND P1, PT, R0, UR4, PT ;  /* 0x0000000400007c0c */ /* 0x000fe2000bf26270 */
[----:B------:R-:W-:Y:S01]  /*32c10*/  ULDC UR4, c[0x0][0x228] ;  /* 0x00008a0000047ab9 */ /* 0x000fe20000000800 */
[----:B------:R-:W-:Y:S01]  /*32c20*/  IMAD.WIDE R12, R31, 0x4, R98 ;  /* 0x000000041f0c7825 */ /* 0x000fe200078e0262 */
[----:B------:R2:W-:Y:S01]  /*32c30*/  @P5 STG.E desc[UR8][R10.64], R137 ;  /* 0x000000890a005986 */ /* 0x0005e2000c101908 */
[----:B------:R-:W-:Y:S01]  /*32c40*/  ISETP.LT.AND P4, PT, R147, UR4, !P2 ;  /* 0x0000000493007c0c */ /* 0x000fe2000d781270 */
[----:B------:R-:W-:Y:S01]  /*32c50*/  ULDC UR4, c[0x0][0x248] ;  /* 0x0000920000047ab9 */ /* 0x000fe20000000800 */
[----:B------:R-:W-:Y:S01]  /*32c60*/  ISETP.LT.AND P5, PT, R251, UR6, !P2 ;  /* 0x00000006fb007c0c */ /* 0x000fe2000d7a1270 */
[----:B----4-:R-:W-:Y:S01]  /*32c70*/  IMAD.WIDE R14, R17, 0x4, R2 ;  /* 0x00000004110e7825 */ /* 0x010fe200078e0202 */
[----:B------:R3:W-:Y:S01]  /*32c80*/  @P3 STG.E desc[UR8][R12.64], R177 ;  /* 0x000000b10c003986 */ /* 0x0007e2000c101908 */
[----:B------:R-:W-:-:S02]  /*32c90*/  ULDC UR12, c[0x0][0x228] ;  /* 0x00008a00000c7ab9 */ /* 0x000fc40000000800 */
[----:B------:R-:W-:Y:S01]  /*32ca0*/  VIADD R0, R247, 0x27 ;  /* 0x00000027f7007836 */ /* 0x000fe20000000000 */
[----:B------:R4:W-:Y:S01]  /*32cb0*/  @P6 STG.E desc[UR8][R14.64], R134 ;  /* 0x000000860e006986 */ /* 0x0009e2000c101908 */
[----:B------:R-:W-:Y:S01]  /*32cc0*/  ISETP.LT.AND P3, PT, R250, UR10, !P2 ;  /* 0x0000000afa007c0c */ /* 0x000fe2000d761270 */
[C---:B-1----:R-:W-:Y:S01]  /*32cd0*/  IMAD.WIDE R8, R17.reuse, 0x4, R212 ;  /* 0x0000000411087825 */ /* 0x042fe200078e02d4 */
[----:B------:R-:W-:Y:S01]  /*32ce0*/  IADD3 R29, R17, UR4, RZ ;  /* 0x00000004111d7c10 */ /* 0x000fe2000fffe0ff */
[----:B------:R-:W-:Y:S01]  /*32cf0*/  ULDC UR4, c[0x0][0x22c] ;  /* 0x00008b0000047ab9 */ /* 0x000fe20000000800 */
[----:B------:R-:W-:Y:S01]  /*32d00*/  ISETP.LT.AND P6, PT, R159, UR12, !P0 ;  /* 0x0000000c9f007c0c */ /* 0x000fe2000c7c1270 */
[----:B--2---:R-:W-:Y:S01]  /*32d10*/  IMAD.WIDE R10, R17, 0x4, R96 ;  /* 0x00000004110a7825 */ /* 0x004fe200078e0260 */
[----:B------:R-:W-:Y:S01]  /*32d20*/  ISETP.GE.AND P2, PT, R0, UR4, PT ;  /* 0x0000000400007c0c */ /* 0x000fe2000bf46270 */
[----:B------:R-:W-:Y:S01]  /*32d30*/  ULDC UR4, c[0x0][0x228] ;  /* 0x00008a0000047ab9 */ /* 0x000fe20000000800 */
[----:B------:R1:W-:Y:S01]  /*32d40*/  @P4 STG.E desc[UR8][R8.64], R90 ;  /* 0x0000005a08004986 */ /* 0x0003e2000c101908 */
[----:B------:R-:W-:Y:S01]  /*32d50*/  ULDC UR6, c[0x0][0x228] ;  /* 0x00008a0000067ab9 */ /* 0x000fe20000000800 */
[----:B------:R-:W-:Y:S01]  /*32d60*/  ISETP.LT.AND P4, PT, R147, UR4, !P0 ;  /* 0x0000000493007c0c */ /* 0x000fe2000c781270 */
[----:B---3--:R-:W-:Y:S01]  /*32d70*/  IMAD.WIDE R12, R17, 0x4, R98 ;  /* 0x00000004110c7825 */ /* 0x008fe200078e0262 */
[----:B------:R2:W-:Y:S01]  /*32d80*/  @P5 STG.E desc[UR8][R10.64], R74 ;  /* 0x0000004a0a005986 */ /* 0x0005e2000c101908 */
[----:B------:R-:W-:Y:S01]  /*32d90*/  ISETP.LT.AND P5, PT, R251, UR6, !P0 ;  /* 0x00000006fb007c0c */ /* 0x000fe2000c7a1270 */
[----:B------:R-:W-:Y:S01]  /*32da0*/  ULDC UR10, c[0x0][0x228] ;  /* 0x00008a00000a7ab9 */ /* 0x000fe20000000800 */
        /* <DEDUP_REMOVED lines=106> */
[----:B------:R-:W-:Y:S01]  /*33450*/  ISETP.LT.AND P2, PT, R250, UR10, !P2 ;  /* 0x0000000afa007c0c */ /* 0x000fe2000d741270 */
[----:B----4-:R-:W-:Y:S01]  /*33460*/  IMAD.WIDE R14, R17, 0x4, R2 ;  /* 0x00000004110e7825 */ /* 0x010fe200078e0202 */
[----:B------:R3:W-:Y:S01]  /*33470*/  @P3 STG.E desc[UR8][R12.64], R208 ;  /* 0x000000d00c003986 */ /* 0x0007e2000c101908 */
[----:B------:R-:W-:Y:S01]  /*33480*/  ULDC UR4, c[0x0][0x248] ;  /* 0x0000920000047ab9 */ /* 0x000fe20000000800 */
[----:B------:R-:W-:Y:S01]  /*33490*/  ULDC UR6, c[0x0][0x228] ;  /* 0x00008a0000067ab9 */ /* 0x000fe20000000800 */
[----:B------:R-:W-:Y:S01]  /*334a0*/  VIADD R0, R247, 0x2d ;  /* 0x0000002df7007836 */ /* 0x000fe20000000000 */
[----:B------:R4:W-:Y:S01]  /*334b0*/  @P6 STG.E desc[UR8][R14.64], R33 ;  /* 0x000000210e006986 */ /* 0x0009e2000c101908 */
[----:B-1----:R-:W-:Y:S01]  /*334c0*/  IMAD.WIDE R8, R17, 0x4, R212 ;  /* 0x0000000411087825 */ /* 0x002fe200078e02d4 */
[----:B------:R-:W-:Y:S01]  /*334d0*/  ISETP.LT.AND P6, PT, R159, UR12, !P0 ;  /* 0x0000000c9f007c0c */ /* 0x000fe2000c7c1270 */
[----:B------:R-:W-:Y:S01]  /*334e0*/  ULDC UR10, c[0x0][0x228] ;  /* 0x00008a00000a7ab9 */ /* 0x000fe20000000800 */
[C---:B------:R-:W-:Y:S01]  /*334f0*/  IADD3 R19, R17.reuse, UR4, RZ ;  /* 0x0000000411137c10 */ /* 0x040fe2000fffe0ff */
[----:B--2---:R-:W-:Y:S01]  /*33500*/  IMAD.WIDE R10, R17, 0x4, R96 ;  /* 0x00000004110a7825 */ /* 0x004fe200078e0260 */
[----:B------:R-:W-:-:S03]  /*33510*/  ULDC UR4, c[0x0][0x22c] ;  /* 0x00008b0000047ab9 */ /* 0x000fc60000000800 */
[----:B---3--:R-:W-:Y:S01]  /*33520*/  IMAD.WIDE R12, R17, 0x4, R98 ;  /* 0x00000004110c7825 */ /* 0x008fe200078e0262 */
[----:B------:R-:W-:Y:S01]  /*33530*/  ISETP.GE.AND P3, PT, R0, UR4, PT ;  /* 0x0000000400007c0c */ /* 0x000fe2000bf66270 */
[----:B------:R1:W-:Y:S01]  /*33540*/  @P4 STG.E desc[UR8][R8.64], R201 ;  /* 0x000000c908004986 */ /* 0x0003e2000c101908 */
[----:B------:R-:W-:Y:S01]  /*33550*/  ULDC UR4, c[0x0][0x228] ;  /* 0x00008a0000047ab9 */ /* 0x000fe20000000800 */
[----:B------:R-:W-:Y:S02]  /*33560*/  ULDC UR12, c[0x0][0x228] ;  /* 0x00008a00000c7ab9 */ /* 0x000fe40000000800 */
[----:B------:R2:W-:Y:S01]  /*33570*/  @P5 STG.E desc[UR8][R10.64], R205 ;  /* 0x000000cd0a005986 */ /* 0x0005e2000c101908 */
[----:B----4-:R-:W-:Y:S01]  /*33580*/  IMAD.WIDE R14, R19, 0x4, R2 ;  /* 0x00000004130e7825 */ /* 0x010fe200078e0202 */
[----:B------:R-:W-:Y:S01]  /*33590*/  ISETP.LT.AND P5, PT, R251, UR6, !P0 ;  /* 0x00000006fb007c0c */ /* 0x000fe2000c7a1270 */
[----:B------:R-:W-:Y:S01]  /*335a0*/  ULDC UR6, c[0x0][0x228] ;  /* 0x00008a0000067ab9 */ /* 0x000fe20000000800 */
[----:B------:R3:W-:Y:S01]  /*335b0*/  @P2 STG.E desc[UR8][R12.64], R21 ;  /* 0x000000150c002986 */ /* 0x0007e2000c101908 */
[----:B------:R-:W-:Y:S01]  /*335c0*/  ISETP.LT.AND P2, PT, R147, UR4, !P0 ;  /* 0x0000000493007c0c */ /* 0x000fe2000c741270 */
[----:B------:R-:W-:Y:S01]  /*335d0*/  ULDC UR4, c[0x0][0x248] ;  /* 0x0000920000047ab9 */ /* 0x000fe20000000800 */
[----:B------:R-:W-:Y:S01]  /*335e0*/  ISETP.LT.AND P0, PT, R250, UR10, !P0 ;  /* 0x0000000afa007c0c */ /* 0x000fe2000c701270 */
[----:B------:R4:W-:Y:S01]  /*335f0*/  @P6 STG.E desc[UR8][R14.64], R185 ;  /* 0x000000b90e006986 */ /* 0x0009e2000c101908 */
[----:B------:R-:W-:Y:S01]  /*33600*/  ISETP.LT.AND P6, PT, R159, UR12, !P1 ;  /* 0x0000000c9f007c0c */ /* 0x000fe2000cfc1270 */
[----:B------:R-:W-:-:S02]  /*33610*/  VIADD R0, R247, 0x2e ;  /* 0x0000002ef7007836 */ /* 0x000fc40000000000 */
[C---:B-1----:R-:W-:Y:S01]  /*33620*/  IMAD.WIDE R8, R19.reuse, 0x4, R212 ;  /* 0x0000000413087825 */ /* 0x042fe200078e02d4 */
[C---:B------:R-:W-:Y:S01]  /*33630*/  IADD3 R17, R19.reuse, UR4, RZ ;  /* 0x0000000413117c10 */ /* 0x040fe2000fffe0ff */
[----:B------:R-:W-:Y:S01]  /*33640*/  ULDC UR4, c[0x0][0x22c] ;  /* 0x00008b0000047ab9 */ /* 0x000fe20000000800 */
[----:B------:R-:W-:Y:S01]  /*33650*/  ULDC UR10, c[0x0][0x228] ;  /* 0x00008a00000a7ab9 */ /* 0x000fe20000000800 */
[----:B--2---:R-:W-:Y:S01]  /*33660*/  IMAD.WIDE R10, R19, 0x4, R96 ;  /* 0x00000004130a7825 */ /* 0x004fe200078e0260 */
[----:B------:R-:W-:-:S03]  /*33670*/  ISETP.GE.AND P4, PT, R0, UR4, PT ;  /* 0x0000000400007c0c */ /* 0x000fc6000bf86270 */
[----:B---3--:R-:W-:Y:S01]  /*33680*/  IMAD.WIDE R12, R19, 0x4, R98 ;  /* 0x00000004130c7825 */ /* 0x008fe200078e0262 */
[----:B------:R1:W-:Y:S01]  /*33690*/  @P2 STG.E desc[UR8][R8.64], R217 ;  /* 0x000000d908002986 */ /* 0x0003e2000c101908 */
[----:B------:R-:W-:Y:S01]  /*336a0*/  ULDC UR4, c[0x0][0x228] ;  /* 0x00008a0000047ab9 */ /* 0x000fe20000000800 */
[----:B------:R-:W-:Y:S01]  /*336b0*/  ULDC UR12, c[0x0][0x228] ;  /* 0x00008a00000c7ab9 */ /* 0x000fe20000000800 */
[----:B----4-:R-:W-:Y:S01]  /*336c0*/  IMAD.WIDE R14, R17, 0x4, R2 ;  /* 0x00000004110e7825 */ /* 0x010fe200078e0202 */
[----:B------:R2:W-:Y:S01]  /*336d0*/  @P5 STG.E desc[UR8][R10.64], R197 ;  /* 0x000000c50a005986 */ /* 0x0005e2000c101908 */
[----:B------:R-:W-:Y:S01]  /*336e0*/  ISETP.LT.AND P5, PT, R251, UR6, !P1 ;  /* 0x00000006fb007c0c */ /* 0x000fe2000cfa1270 */
[----:B------:R-:W-:Y:S02]  /*336f0*/  ULDC UR6, c[0x0][0x228] ;  /* 0x00008a0000067ab9 */ /* 0x000fe40000000800 */
[----:B------:R3:W-:Y:S01]  /*33700*/  @P0 STG.E desc[UR8][R12.64], R209 ;  /* 0x000000d10c000986 */ /* 0x0007e2000c101908 */
[----:B------:R-:W-:Y:S01]  /*33710*/  ISETP.LT.AND P0, PT, R147, UR4, !P1 ;  /* 0x0000000493007c0c */ /* 0x000fe2000cf01270 */
[----:B------:R-:W-:Y:S01]  /*33720*/  ULDC UR4, c[0x0][0x248] ;  /* 0x0000920000047ab9 */ /* 0x000fe20000000800 */
[----:B------:R-:W-:Y:S01]  /*33730*/  ISETP.LT.AND P1, PT, R250, UR10, !P1 ;  /* 0x0000000afa007c0c */ /* 0x000fe2000cf21270 */
[----:B------:R4:W-:Y:S01]  /*33740*/  @P6 STG.E desc[UR8][R14.64], R34 ;  /* 0x000000220e006986 */ /* 0x0009e2000c101908 */
[----:B------:R-:W-:Y:S01]  /*33750*/  ISETP.LT.AND P6, PT, R159, UR12, !P3 ;  /* 0x0000000c9f007c0c */ /* 0x000fe2000dfc1270 */
[----:B------:R-:W-:Y:S01]  /*33760*/  VIADD R0, R247, 0x2f ;  /* 0x0000002ff7007836 */ /* 0x000fe20000000000 */
[C---:B------:R-:W-:Y:S01]  /*33770*/  IADD3 R19, R17.reuse, UR4, RZ ;  /* 0x0000000411137c10 */ /* 0x040fe2000fffe0ff */
[----:B-1----:R-:W-:Y:S01]  /*33780*/  IMAD.WIDE R8, R17, 0x4, R212 ;  /* 0x0000000411087825 */ /* 0x002fe200078e02d4 */
[----:B------:R-:W-:Y:S01]  /*33790*/  ULDC UR4, c[0x0][0x22c] ;  /* 0x00008b0000047ab9 */ /* 0x000fe20000000800 */
[----:B------:R-:W-:-:S02]  /*337a0*/  ULDC UR10, c[0x0][0x228] ;  /* 0x00008a00000a7ab9 */ /* 0x000fc40000000800 */
        /* <DEDUP_REMOVED lines=28> */
[----:B------:R2:W-:Y:S04]  /*33970*/  @P5 STG.E desc[UR8][R10.64], R198 ;  /* 0x000000c60a005986 */ /* 0x0005e8000c101908 */
[----:B------:R3:W-:Y:S01]  /*33980*/  @P0 STG.E desc[UR8][R12.64], R210 ;  /* 0x000000d20c000986 */ /* 0x0007e2000c101908 */
[----:B------:R-:W-:Y:S01]  /*33990*/  ISETP.LT.AND P0, PT, R147, UR4, !P4 ;  /* 0x0000000493007c0c */ /* 0x000fe2000e701270 */
[----:B------:R-:W-:Y:S01]  /*339a0*/  VIADD R0, R247, 0x31 ;  /* 0x00000031f7007836 */ /* 0x000fe20000000000 */
[----:B------:R-:W-:Y:S01]  /*339b0*/  ULDC UR4, c[0x0][0x248] ;  /* 0x0000920000047ab9 */ /* 0x000fe20000000800 */
[----:B------:R4:W-:Y:S01]  /*339c0*/  @P6 STG.E desc[UR8][R14.64], R35 ;  /* 0x000000230e006986 */ /* 0x0009e2000c101908 */
[----:B------:R-:W-:Y:S01]  /*339d0*/  ISETP.LT.AND P6, PT, R251, UR6, !P4 ;  /* 0x00000006fb007c0c */ /* 0x000fe2000e7c1270 */
[----:B------:R-:W-:Y:S01]  /*339e0*/  ULDC UR6, c[0x0][0x228] ;  /* 0x00008a0000067ab9 */ /* 0x000fe20000000800 */
[----:B------:R-:W-:Y:S01]  /*339f0*/  ISETP.LT.AND P4, PT, R250, UR10, !P4 ;  /* 0x0000000afa007c0c */ /* 0x000fe2000e781270 */
[----:B-1----:R-:W-:Y:S01]  /*33a00*/  IMAD.WIDE R8, R17, 0x4, R212 ;  /* 0x0000000411087825 */ /* 0x002fe200078e02d4 */
[----:B------:R-:W-:Y:S01]  /*33a10*/  ISETP.LT.AND P5, PT, R159, UR6, !P2 ;  /* 0x000000069f007c0c */ /* 0x000fe2000d7a1270 */
[----:B------:R-:W-:-:S02]  /*33a20*/  ULDC UR6, c[0x0][0x22c] ;  /* 0x00008b0000067ab9 */ /* 0x000fc40000000800 */
[C---:B--2---:R-:W-:Y:S01]  /*33a30*/  IMAD.WIDE R10, R17.reuse, 0x4, R96 ;  /* 0x00000004110a7825 */ /* 0x044fe200078e0260 */
[C---:B------:R-:W-:Y:S01]  /*33a40*/  IADD3 R19, R17.reuse, UR4, RZ ;  /* 0x0000000411137c10 */ /* 0x040fe2000fffe0ff */
[----:B------:R-:W-:Y:S02]  /*33a50*/  ULDC UR4, c[0x0][0x228] ;  /* 0x00008a0000047ab9 */ /* 0x000fe40000000800 */
[----:B---3--:R-:W-:Y:S01]  /*33a60*/  IMAD.WIDE R12, R17, 0x4, R98 ;  /* 0x00000004110c7825 */ /* 0x008fe200078e0262 */
[----:B------:R-:W-:Y:S01]  /*33a70*/  ISETP.GE.AND P1, PT, R0, UR6, PT ;  /* 0x0000000600007c0c */ /* 0x000fe2000bf26270 */
[----:B------:R1:W-:Y:S01]  /*33a80*/  @P0 STG.E desc[UR8][R8.64], R203 ;  /* 0x000000cb08000986 */ /* 0x0003e2000c101908 */
[----:B------:R-:W-:Y:S01]  /*33a90*/  ISETP.LT.AND P0, PT, R147, UR4, !P2 ;  /* 0x0000000493007c0c */ /* 0x000fe2000d701270 */
[----:B------:R-:W-:Y:S01]  /*33aa0*/  ULDC UR6, c[0x0][0x228] ;  /* 0x00008a0000067ab9 */ /* 0x000fe20000000800 */
[----:B------:R-:W-:Y:S01]  /*33ab0*/  ULDC UR10, c[0x0][0x228] ;  /* 0x00008a00000a7ab9 */ /* 0x000fe20000000800 */
[----:B------:R2:W-:Y:S01]  /*33ac0*/  @P6 STG.E desc[UR8][R10.64], R207 ;  /* 0x000000cf0a006986 */ /* 0x0005e2000c101908 */
[----:B----4-:R-:W-:Y:S01]  /*33ad0*/  IMAD.WIDE R14, R19, 0x4, R2 ;  /* 0x00000004130e7825 */ /* 0x010fe200078e0202 */
[----:B------:R-:W-:-:S02]  /*33ae0*/  ULDC UR4, c[0x0][0x248] ;  /* 0x0000920000047ab9 */ /* 0x000fc40000000800 */
[----:B------:R3:W-:Y:S01]  /*33af0*/  @P4 STG.E desc[UR8][R12.64], R23 ;  /* 0x000000170c004986 */ /* 0x0007e2000c101908 */
[----:B------:R-:W-:Y:S01]  /*33b00*/  ISETP.LT.AND P4, PT, R251, UR6, !P2 ;  /* 0x00000006fb007c0c */ /* 0x000fe2000d781270 */
[----:B-1----:R-:W-:Y:S01]  /*33b10*/  IMAD.WIDE R8, R19, 0x4, R212 ;  /* 0x0000000413087825 */ /* 0x002fe200078e02d4 */
[----:B------:R-:W-:Y:S02]  /*33b20*/  ISETP.LT.AND P2, PT, R250, UR10, !P2 ;  /* 0x0000000afa007c0c */ /* 0x000fe4000d741270 */
[----:B------:R-:W-:Y:S01]  /*33b30*/  IADD3 R0, R247, 0x32, RZ ;  /* 0x00000032f7007810 */ /* 0x000fe20007ffe0ff */
[C---:B--2---:R-:W-:Y:S01]  /*33b40*/  IMAD.WIDE R10, R19.reuse, 0x4, R96 ;  /* 0x00000004130a7825 */ /* 0x044fe200078e0260 */
[----:B------:R1:W-:Y:S03]  /*33b50*/  @P5 STG.E desc[UR8][R14.64], R187 ;  /* 0x000000bb0e005986 */ /* 0x0003e6000c101908 */
[C---:B------:R-:W-:Y:S01]  /*33b60*/  VIADD R21, R19.reuse, UR4 ;  /* 0x0000000413157c36 */ /* 0x040fe20008000000 */
[----:B------:R-:W-:Y:S01]  /*33b70*/  ULDC UR4, c[0x0][0x22c] ;  /* 0x00008b0000047ab9 */ /* 0x000fe20000000800 */
[----:B---3--:R-:W-:Y:S01]  /*33b80*/  IMAD.WIDE R12, R19, 0x4, R98 ;  /* 0x00000004130c7825 */ /* 0x008fe200078e0262 */
[----:B------:R2:W-:Y:S01]  /*33b90*/  @P0 STG.E desc[UR8][R8.64], R219 ;  /* 0x000000db08000986 */ /* 0x0005e2000c101908 */
[----:B------:R-:W-:Y:S01]  /*33ba0*/  ISETP.GE.AND P0, PT, R0, UR4, PT ;  /* 0x0000000400007c0c */ /* 0x000fe2000bf06270 */
[----:B------:R-:W-:Y:S01]  /*33bb0*/  ULDC UR4, c[0x0][0x228] ;  /* 0x00008a0000047ab9 */ /* 0x000fe20000000800 */
[----:B------:R-:W-:Y:S01]  /*33bc0*/  ISETP.LT.AND P5, PT, R159, UR12, !P3 ;  /* 0x0000000c9f007c0c */ /* 0x000fe2000dfa1270 */
[----:B------:R3:W-:Y:S01]  /*33bd0*/  @P4 STG.E desc[UR8][R10.64], R199 ;  /* 0x000000c70a004986 */ /* 0x0007e2000c101908 */
[----:B------:R-:W-:Y:S01]  /*33be0*/  ISETP.LT.AND P6, PT, R147, UR14, !P3 ;  /* 0x0000000e93007c0c */ /* 0x000fe2000dfc1270 */
[----:B------:R-:W-:Y:S01]  /*33bf0*/  ULDC UR6, c[0x0][0x228] ;  /* 0x00008a0000067ab9 */ /* 0x000fe20000000800 */
[----:B-1----:R-:W-:Y:S01]  /*33c00*/  IMAD.WIDE R14, R21, 0x4, R2 ;  /* 0x00000004150e7825 */ /* 0x002fe200078e0202 */
[----:B------:R1:W-:Y:S01]  /*33c10*/  @P2 STG.E desc[UR8][R12.64], R211 ;  /* 0x000000d30c002986 */ /* 0x0003e2000c101908 */
[----:B------:R-:W-:Y:S01]  /*33c20*/  ISETP.LT.AND P2, PT, R251, UR4, !P3 ;  /* 0x00000004fb007c0c */ /* 0x000fe2000df41270 */
[----:B------:R-:W-:Y:S01]  /*33c30*/  ULDC UR4, c[0x0][0x248] ;  /* 0x0000920000047ab9 */ /* 0x000fe20000000800 */
[----:B------:R-:W-:Y:S01]  /*33c40*/  ISETP.LT.AND P3, PT, R250, UR6, !P3 ;  /* 0x00000006fa007c0c */ /* 0x000fe2000df61270 */
[C---:B------:R-:W-:Y:S01]  /*33c50*/  IMAD.WIDE R16, R21.reuse, 0x4, R212 ;  /* 0x0000000415107825 */ /* 0x040fe200078e02d4 */
[----:B------:R-:W-:Y:S01]  /*33c60*/  ULDC UR6, c[0x0][0x22c] ;  /* 0x00008b0000067ab9 */ /* 0x000fe20000000800 */
[----:B------:R-:W-:Y:S01]  /*33c70*/  ULDC UR10, c[0x0][0x228] ;  /* 0x00008a00000a7ab9 */ /* 0x000fe20000000800 */
[----:B------:R-:W-:Y:S01]  /*33c80*/  ULDC UR12, c[0x0][0x228] ;  /* 0x00008a00000c7ab9 */ /* 0x000fe20000000800 */
[----:B--2---:R-:W-:Y:S01]  /*33c90*/  IMAD.WIDE R8, R21, 0x4, R96 ;  /* 0x0000000415087825 */ /* 0x004fe200078e0260 */
[----:B------:R2:W-:Y:S01]  /*33ca0*/  @P5 STG.E desc[UR8][R14.64], R152 ;  /* 0x000000980e005986 */ /* 0x0005e2000c101908 */
[----:B------:R-:W-:-:S02]  /*33cb0*/  ULDC UR14, c[0x0][0x228] ;  /* 0x00008a00000e7ab9 */ /* 0x000fc40000000800 */
[----:B------:R-:W-:Y:S01]  /*33cc0*/  VIADD R0, R247, 0x33 ;  /* 0x00000033f7007836 */ /* 0x000fe20000000000 */
[----:B------:R4:W-:Y:S01]  /*33cd0*/  @P6 STG.E desc[UR8][R16.64], R140 ;  /* 0x0000008c10006986 */ /* 0x0009e2000c101908 */
[----:B---3--:R-:W-:-:S03]  /*33ce0*/  IMAD.WIDE R10, R21, 0x4, R98 ;  /* 0x00000004150a7825 */ /* 0x008fc600078e0262 */
[----:B------:R3:W-:Y:S01]  /*33cf0*/  @P2 STG.E desc[UR8][R8.64], R224 ;  /* 0x000000e008002986 */ /* 0x0007e2000c101908 */
[----:B------:R-:W-:Y:S01]  /*33d00*/  ISETP.GE.AND P2, PT, R0, UR6, PT ;  /* 0x0000000600007c0c */ /* 0x000fe2000bf46270 */
[----:B------:R-:W-:Y:S01]  /*33d10*/  VIADD R0, R247, 0x34 ;  /* 0x00000034f7007836 */ /* 0x000fe20000000000 */
[----:B------:R-:W-:Y:S01]  /*33d20*/  IADD3 R21, R21, UR4, RZ ;  /* 0x0000000415157c10 */ /* 0x000fe2000fffe0ff */
[----:B------:R-:W-:Y:S01]  /*33d30*/  ULDC UR4, c[0x0][0x22c] ;  /* 0x00008b0000047ab9 */ /* 0x000fe20000000800 */
[----:B------:R-:W-:Y:S01]  /*33d40*/  ISETP.LT.AND P4, PT, R159, UR10, !P1 ;  /* 0x0000000a9f007c0c */ /* 0x000fe2000cf81270 */
[----:B------:R-:W-:Y:S01]  /*33d50*/  @P3 STG.E desc[UR8][R10.64], R24 ;  /* 0x000000180a003986 */ /* 0x000fe2000c101908 */
[----:B------:R-:W-:Y:S02]  /*33d60*/  ISETP.LT.AND P5, PT, R147, UR12, !P1 ;  /* 0x0000000c93007c0c */ /* 0x000fe4000cfa1270 */
[----:B------:R-:W-:Y:S01]  /*33d70*/  ISETP.LT.AND P6, PT, R251, UR14, !P1 ;  /* 0x0000000efb007c0c */ /* 0x000fe2000cfc1270 */
[C---:B-1----:R-:W-:Y:S01]  /*33d80*/  IMAD.WIDE R12, R21.reuse, 0x4, R2 ;  /* 0x00000004150c7825 */ /* 0x042fe200078e0202 */
[----:B------:R-:W-:Y:S01]  /*33d90*/  ISETP.GE.AND P3, PT, R0, UR4, PT ;  /* 0x0000000400007c0c */ /* 0x000fe2000bf66270 */
[----:B------:R-:W-:Y:S01]  /*33da0*/  ULDC UR4, c[0x0][0x228] ;  /* 0x00008a0000047ab9 */ /* 0x000fe20000000800 */
[----:B------:R-:W-:Y:S01]  /*33db0*/  ULDC UR6, c[0x0][0x228] ;  /* 0x00008a0000067ab9 */ /* 0x000fe20000000800 */
[----:B------:R-:W-:Y:S01]  /*33dc0*/  ISETP.LT.AND P1, PT, R250, UR4, !P1 ;  /* 0x00000004fa007c0c */ /* 0x000fe2000cf21270 */
[----:B--2---:R-:W-:Y:S01]  /*33dd0*/  IMAD.WIDE R14, R21, 0x4, R212 ;  /* 0x00000004150e7825 */ /* 0x004fe200078e02d4 */
[----:B------:R-:W-:Y:S01]  /*33de0*/  ULDC UR10, c[0x0][0x228] ;  /* 0x00008a00000a7ab9 */ /* 0x000fe20000000800 */
[----:B------:R-:W-:-:S02]  /*33df0*/  ULDC UR12, c[0x0][0x228] ;  /* 0x00008a00000c7ab9 */ /* 0x000fc40000000800 */
[----:B----4-:R-:W-:Y:S01]  /*33e00*/  IMAD.WIDE R16, R21, 0x4, R96 ;  /* 0x0000000415107825 */ /* 0x010fe200078e0260 */
[----:B------:R-:W-:Y:S01]  /*33e10*/  @P4 STG.E desc[UR8][R12.64], R92 ;  /* 0x0000005c0c004986 */ /* 0x000fe2000c101908 */
[----:B------:R-:W-:Y:S01]  /*33e20*/  ISETP.LT.AND P4, PT, R159, UR6, !P0 ;  /* 0x000000069f007c0c */ /* 0x000fe2000c781270 */
[----:B------:R-:W-:Y:S01]  /*33e30*/  ULDC UR4, c[0x0][0x248] ;  /* 0x0000920000047ab9 */ /* 0x000fe20000000800 */
[----:B---3--:R-:W-:Y:S01]  /*33e40*/  IMAD.WIDE R8, R21, 0x4, R98 ;  /* 0x0000000415087825 */ /* 0x008fe200078e0262 */
[----:B------:R-:W-:Y:S01]  /*33e50*/  @P5 STG.E desc[UR8][R14.64], R236 ;  /* 0x000000ec0e005986 */ /* 0x000fe2000c101908 */
[----:B------:R-:W-:Y:S01]  /*33e60*/  ULDC UR14, c[0x0][0x228] ;  /* 0x00008a00000e7ab9 */ /* 0x000fe20000000800 */
        /* <DEDUP_REMOVED lines=8> */
[----:B------:R-:W-:Y:S01]  /*33ef0*/  ULDC UR12, c[0x0][0x228] ;  /* 0x00008a00000c7ab9 */ /* 0x000fe20000000800 */
[----:B------:R-:W-:Y:S01]  /*33f00*/  IADD3 R0, R247, 0x35, RZ ;  /* 0x00000035f7007810 */ /* 0x000fe20007ffe0ff */
[----:B------:R-:W-:Y:S01]  /*33f10*/  ULDC UR14, c[0x0][0x228] ;  /* 0x00008a00000e7ab9 */ /* 0x000fe20000000800 */
[----:B-1----:R-:W-:Y:S01]  /*33f20*/  IADD3 R17, R21, UR4, RZ ;  /* 0x0000000415117c10 */ /* 0x002fe2000fffe0ff */
[----:B------:R-:W-:-:S04]  /*33f30*/  ULDC UR4, c[0x0][0x248] ;  /* 0x0000920000047ab9 */ /* 0x000fc80000000800 */
[----:B------:R-:W-:-:S04]  /*33f40*/  IMAD.WIDE R10, R17, 0x4, R2 ;  /* 0x00000004110a7825 */ /* 0x000fc800078e0202 */
[C---:B------:R-:W-:Y:S02]  /*33f50*/  VIADD R21, R17.reuse, UR4 ;  /* 0x0000000411157c36 */ /* 0x040fe40008000000 */
[C---:B------:R-:W-:Y:S01]  /*33f60*/  IMAD.WIDE R12, R17.reuse, 0x4, R212 ;  /* 0x00000004110c7825 */ /* 0x040fe200078e02d4 */
[----:B------:R1:W-:Y:S01]  /*33f70*/  @P4 STG.E desc[UR8][R10.64], R153 ;  /* 0x000000990a004986 */ /* 0x0003e2000c101908 */
[----:B------:R-:W-:Y:S02]  /*33f80*/  ULDC UR4, c[0x0][0x228] ;  /* 0x00008a0000047ab9 */ /* 0x000fe40000000800 */
[C---:B------:R-:W-:Y:S01]  /*33f90*/  IMAD.WIDE R14, R17.reuse, 0x4, R96 ;  /* 0x00000004110e7825 */ /* 0x040fe200078e0260 */
[----:B------:R3:W-:Y:S03]  /*33fa0*/  @P6 STG.E desc[UR8][R12.64], R141 ;  /* 0x0000008d0c006986 */ /* 0x0007e6000c101908 */
[----:B------:R-:W-:Y:S01]  /*33fb0*/  IMAD.WIDE R16, R17, 0x4, R98 ;  /* 0x0000000411107825 */ /* 0x000fe200078e0262 */
[----:B------:R-:W-:Y:S03]  /*33fc0*/  @P5 STG.E desc[UR8][R14.64], R225 ;  /* 0x000000e10e005986 */ /* 0x000fe6000c101908 */
[----:B------:R-:W-:Y:S01]  /*33fd0*/  IMAD.WIDE R18, R21, 0x4, R2 ;  /* 0x0000000415127825 */ /* 0x000fe200078e0202 */
[----:B------:R-:W-:Y:S04]  /*33fe0*/  @P0 STG.E desc[UR8][R16.64], R25 ;  /* 0x0000001910000986 */ /* 0x000fe8000c101908 */
[----:B------:R4:W-:Y:S01]  /*33ff0*/  @P1 STG.E desc[UR8][R18.64], R93 ;  /* 0x0000005d12001986 */ /* 0x0009e2000c101908 */
[----:B------:R-:W-:Y:S01]  /*34000*/  ISETP.LT.AND P1, PT, R147, UR4, !P2 ;  /* 0x0000000493007c0c */ /* 0x000fe2000d721270 */
[----:B--2---:R-:W-:Y:S01]  /*34010*/  IMAD.WIDE R8, R21, 0x4, R212 ;  /* 0x0000000415087825 */ /* 0x004fe200078e02d4 */
[----:B------:R-:W-:Y:S01]  /*34020*/  ISETP.LT.AND P4, PT, R251, UR6, !P2 ;  /* 0x00000006fb007c0c */ /* 0x000fe2000d781270 */
[----:B------:R-:W-:Y:S01]  /*34030*/  ULDC UR4, c[0x0][0x248] ;  /* 0x0000920000047ab9 */ /* 0x000fe20000000800 */
[----:B------:R-:W-:Y:S01]  /*34040*/  ISETP.LT.AND P0, PT, R250, UR10, !P2 ;  /* 0x0000000afa007c0c */ /* 0x000fe2000d701270 */
[----:B-1----:R-:W-:Y:S01]  /*34050*/  IMAD.WIDE R10, R21, 0x4, R96 ;  /* 0x00000004150a7825 */ /* 0x002fe200078e0260 */
[----:B------:R-:W-:Y:S01]  /*34060*/  ISETP.LT.AND P5, PT, R159, UR12, !P3 ;  /* 0x0000000c9f007c0c */ /* 0x000fe2000dfa1270 */
[----:B------:R-:W-:Y:S01]  /*34070*/  ULDC UR6, c[0x0][0x228] ;  /* 0x00008a0000067ab9 */ /* 0x000fe20000000800 */
[----:B------:R-:W-:Y:S01]  /*34080*/  ISETP.LT.AND P6, PT, R147, UR14, !P3 ;  /* 0x0000000e93007c0c */ /* 0x000fe2000dfc1270 */
[----:B---3--:R-:W-:Y:S01]  /*34090*/  IMAD.WIDE R12, R21, 0x4, R98 ;  /* 0x00000004150c7825 */ /* 0x008fe200078e0262 */
[----:B------:R-:W-:Y:S01]  /*340a0*/  ISETP.GE.AND P2, PT, R0, UR5, PT ;  /* 0x0000000500007c0c */ /* 0x000fe2000bf46270 */
[----:B------:R-:W-:-:S02]  /*340b0*/  ULDC UR5, c[0x0][0x228] ;  /* 0x00008a0000057ab9 */ /* 0x000fc40000000800 */
[----:B----4-:R-:W-:Y:S01]  /*340c0*/  VIADD R19, R21, UR4 ;  /* 0x0000000415137c36 */ /* 0x010fe20008000000 */
[----:B------:R-:W-:Y:S01]  /*340d0*/  ULDC UR4, c[0x0][0x228] ;  /* 0x00008a0000047ab9 */ /* 0x000fe20000000800 */
[----:B------:R1:W-:Y:S01]  /*340e0*/  @P1 STG.E desc[UR8][R8.64], R237 ;  /* 0x000000ed08001986 */ /* 0x0003e2000c101908 */
[----:B------:R-:W-:Y:S01]  /*340f0*/  ISETP.LT.AND P1, PT, R251, UR4, !P3 ;  /* 0x00000004fb007c0c */ /* 0x000fe2000df21270 */
[----:B------:R-:W-:Y:S01]  /*34100*/  IMAD.WIDE R14, R19, 0x4, R2 ;  /* 0x00000004130e7825 */ /* 0x000fe200078e0202 */
[----:B------:R-:W-:Y:S01]  /*34110*/  ISETP.LT.AND P3, PT, R250, UR5, !P3 ;  /* 0x00000005fa007c0c */ /* 0x000fe2000df61270 */
[----:B------:R2:W-:Y:S01]  /*34120*/  @P4 STG.E desc[UR8][R10.64], R221 ;  /* 0x000000dd0a004986 */ /* 0x0005e2000c101908 */
[----:B------:R-:W-:Y:S01]  /*34130*/  ISETP.LT.AND P4, PT, R159, UR6, !P2 ;  /* 0x000000069f007c0c */ /* 0x000fe2000d781270 */
[----:B------:R-:W-:Y:S01]  /*34140*/  ULDC UR4, c[0x0][0x248] ;  /* 0x0000920000047ab9 */ /* 0x000fe20000000800 */
[----:B------:R-:W-:Y:S01]  /*34150*/  IADD3 R0, R247, 0x3f, RZ ;  /* 0x0000003ff7007810 */ /* 0x000fe20007ffe0ff */
[C---:B------:R-:W-:Y:S01]  /*34160*/  IMAD.WIDE R16, R19.reuse, 0x4, R212 ;  /* 0x0000000413107825 */ /* 0x040fe200078e02d4 */
[----:B------:R3:W-:Y:S01]  /*34170*/  @P0 STG.E desc[UR8][R12.64], R189 ;  /* 0x000000bd0c000986 */ /* 0x0007e2000c101908 */
[----:B------:R-:W-:Y:S01]  /*34180*/  ULDC UR10, c[0x0][0x228] ;  /* 0x00008a00000a7ab9 */ /* 0x000fe20000000800 */
[----:B------:R-:W-:Y:S01]  /*34190*/  ISETP.GE.AND P0, PT, R0, UR27, PT ;  /* 0x0000001b00007c0c */ /* 0x000fe2000bf06270 */
[----:B-1----:R-:W-:Y:S01]  /*341a0*/  IMAD.WIDE R8, R19, 0x4, R96 ;  /* 0x0000000413087825 */ /* 0x002fe200078e0260 */
[----:B------:R1:W-:Y:S01]  /*341b0*/  @P5 STG.E desc[UR8][R14.64], R154 ;  /* 0x0000009a0e005986 */ /* 0x0003e2000c101908 */
[----:B------:R-:W-:Y:S01]  /*341c0*/  IADD3 R0, R247, 0x36, RZ ;  /* 0x00000036f7007810 */ /* 0x000fe20007ffe0ff */
[----:B------:R-:W-:Y:S01]  /*341d0*/  ULDC UR12, c[0x0][0x228] ;  /* 0x00008a00000c7ab9 */ /* 0x000fe20000000800 */
[----:B------:R-:W-:Y:S01]  /*341e0*/  VIADD R21, R19, UR4 ;  /* 0x0000000413157c36 */ /* 0x000fe20008000000 */
[----:B------:R-:W-:Y:S01]  /*341f0*/  ISETP.LT.AND P5, PT, R147, UR10, !P2 ;  /* 0x0000000a93007c0c */ /* 0x000fe2000d7a1270 */
[----:B--2---:R-:W-:Y:S01]  /*34200*/  IMAD.WIDE R10, R19, 0x4, R98 ;  /* 0x00000004130a7825 */ /* 0x004fe200078e0262 */
[----:B------:R2:W-:Y:S01]  /*34210*/  @P6 STG.E desc[UR8][R16.64], R142 ;  /* 0x0000008e10006986 */ /* 0x0005e2000c101908 */
[----:B------:R-:W-:Y:S01]  /*34220*/  ISETP.LT.AND P6, PT, R251, UR12, !P2 ;  /* 0x0000000cfb007c0c */ /* 0x000fe2000d7c1270 */
[----:B------:R-:W-:Y:S01]  /*34230*/  ULDC UR5, c[0x0][0x228] ;  /* 0x00008a0000057ab9 */ /* 0x000fe20000000800 */
[C---:B---3--:R-:W-:Y:S01]  /*34240*/  IMAD.WIDE R12, R21.reuse, 0x4, R2 ;  /* 0x00000004150c7825 */ /* 0x048fe200078e0202 */
[----:B------:R3:W-:Y:S01]  /*34250*/  @P1 STG.E desc[UR8][R8.64], R226 ;  /* 0x000000e208001986 */ /* 0x0007e2000c101908 */
[----:B------:R-:W-:Y:S01]  /*34260*/  ISETP.GE.AND P1, PT, R0, UR25, PT ;  /* 0x0000001900007c0c */ /* 0x000fe2000bf26270 */
[----:B------:R-:W-:Y:S01]  /*34270*/  ULDC UR6, c[0x0][0x228] ;  /* 0x00008a0000067ab9 */ /* 0x000fe20000000800 */
[----:B------:R-:W-:Y:S01]  /*34280*/  ISETP.LT.AND P2, PT, R250, UR5, !P2 ;  /* 0x00000005fa007c0c */ /* 0x000fe2000d741270 */
[----:B------:R4:W-:Y:S01]  /*34290*/  @P3 STG.E desc[UR8][R10.64], R26 ;  /* 0x0000001a0a003986 */ /* 0x0009e2000c101908 */
[----:B-1----:R-:W-:Y:S01]  /*342a0*/  IMAD.WIDE R14, R21, 0x4, R212 ;  /* 0x00000004150e7825 */ /* 0x002fe200078e02d4 */
[----:B------:R-:W-:Y:S01]  /*342b0*/  ULDC UR4, c[0x0][0x248] ;  /* 0x0000920000047ab9 */ /* 0x000fe20000000800 */
[----:B------:R-:W-:Y:S01]  /*342c0*/  ULDC UR5, c[0x0][0x228] ;  /* 0x00008a0000057ab9 */ /* 0x000fe20000000800 */
[----:B------:R1:W-:Y:S01]  /*342d0*/  @P4 STG.E desc[UR8][R12.64], R94 ;  /* 0x0000005e0c004986 */ /* 0x0003e2000c101908 */
[----:B------:R-:W-:Y:S01]  /*342e0*/  ISETP.LT.AND P4, PT, R159, UR6, !P1 ;  /* 0x000000069f007c0c */ /* 0x000fe2000cf81270 */
[----:B--2---:R-:W-:Y:S01]  /*342f0*/  IMAD.WIDE R16, R21, 0x4, R96 ;  /* 0x0000000415107825 */ /* 0x004fe200078e0260 */
[----:B------:R-:W-:Y:S01]  /*34300*/  IADD3 R18, R247, 0x38, RZ ;  /* 0x00000038f7127810 */ /* 0x000fe20007ffe0ff */
[----:B------:R2:W-:Y:S01]  /*34310*/  @P5 STG.E desc[UR8][R14.64], R238 ;  /* 0x000000ee0e005986 */ /* 0x0005e2000c101908 */
[----:B------:R-:W-:Y:S01]  /*34320*/  ULDC UR10, c[0x0][0x228] ;  /* 0x00008a00000a7ab9 */ /* 0x000fe20000000800 */
[----:B------:R-:W-:Y:S01]  /*34330*/  VIADD R19, R21, UR4 ;  /* 0x0000000415137c36 */ /* 0x000fe20008000000 */
[----:B------:R-:W-:Y:S01]  /*34340*/  ULDC UR12, c[0x0][0x228] ;  /* 0x00008a00000c7ab9 */ /* 0x000fe20000000800 */
[----:B------:R-:W-:Y:S01]  /*34350*/  VIADD R0, R247, 0x37 ;  /* 0x00000037f7007836 */ /* 0x000fe20000000000 */
[----:B------:R-:W-:Y:S01]  /*34360*/  ISETP.LT.AND P5, PT, R147, UR5, !P1 ;  /* 0x0000000593007c0c */ /* 0x000fe2000cfa1270 */
[----:B---3--:R-:W-:Y:S01]  /*34370*/  IMAD.WIDE R8, R21, 0x4, R98 ;  /* 0x0000000415087825 */ /* 0x008fe200078e0262 */
[----:B------:R-:W-:Y:S01]  /*34380*/  ULDC UR5, c[0x0][0x228] ;  /* 0x00008a0000057ab9 */ /* 0x000fe20000000800 */
[----:B------:R3:W-:Y:S01]  /*34390*/  @P6 STG.E desc[UR8][R16.64], R222 ;  /* 0x000000de10006986 */ /* 0x0007e2000c101908 */
[----:B------:R-:W-:Y:S01]  /*343a0*/  ULDC UR4, c[0x0][0x228] ;  /* 0x00008a0000047ab9 */ /* 0x000fe20000000800 */
[----:B----4-:R-:W-:Y:S01]  /*343b0*/  IMAD.WIDE R10, R19, 0x4, R2 ;  /* 0x00000004130a7825 */ /* 0x010fe200078e0202 */
[----:B------:R-:W-:Y:S01]  /*343c0*/  ISETP.LT.AND P6, PT, R251, UR5, !P1 ;  /* 0x00000005fb007c0c */ /* 0x000fe2000cfc1270 */
[----:B------:R-:W-:Y:S01]  /*343d0*/  ULDC UR6, c[0x0][0x228] ;  /* 0x00008a0000067ab9 */ /* 0x000fe20000000800 */
[----:B------:R-:W-:Y:S01]  /*343e0*/  ISETP.GE.AND P3, PT, R0, UR23, PT ;  /* 0x0000001700007c0c */ /* 0x000fe2000bf66270 */
[----:B------:R4:W-:Y:S01]  /*343f0*/  @P2 STG.E desc[UR8][R8.64], R190 ;  /* 0x000000be08002986 */ /* 0x0009e2000c101908 */
[----:B------:R-:W-:Y:S01]  /*34400*/  ISETP.LT.AND P1, PT, R250, UR4, !P1 ;  /* 0x00000004fa007c0c */ /* 0x000fe2000cf21270 */
[----:B------:R-:W-:Y:S01]  /*34410*/  ULDC UR4, c[0x0][0x228] ;  /* 0x00008a0000047ab9 */ /* 0x000fe20000000800 */
[----:B-1----:R-:W-:Y:S01]  /*34420*/  IMAD.WIDE R12, R19, 0x4, R212 ;  /* 0x00000004130c7825 */ /* 0x002fe200078e02d4 */
[----:B------:R1:W-:Y:S01]  /*34430*/  @P4 STG.E desc[UR8][R10.64], R155 ;  /* 0x0000009b0a004986 */ /* 0x0003e2000c101908 */
[----:B------:R-:W-:Y:S01]  /*34440*/  ISETP.LT.AND P4, PT, R159, UR4, !P3 ;  /* 0x000000049f007c0c */ /* 0x000fe2000df81270 */
[----:B------:R-:W-:Y:S01]  /*34450*/  ULDC UR4, c[0x0][0x248] ;  /* 0x0000920000047ab9 */ /* 0x000fe20000000800 */
[----:B--2---:R-:W-:-:S04]  /*34460*/  IMAD.WIDE R14, R19, 0x4, R96 ;  /* 0x00000004130e7825 */ /* 0x004fc800078e0260 */
[C---:B---3--:R-:W-:Y:S01]  /*34470*/  IMAD.WIDE R16, R19.reuse, 0x4, R98 ;  /* 0x0000000413107825 */ /* 0x048fe200078e0262 */
[----:B------:R-:W-:Y:S01]  /*34480*/  IADD3 R19, R19, UR4, RZ ;  /* 0x0000000413137c10 */ /* 0x000fe2000fffe0ff */
[----:B------:R-:W-:Y:S01]  /*34490*/  ULDC UR4, c[0x0][0x228] ;  /* 0x00008a0000047ab9 */ /* 0x000fe20000000800 */
[----:B------:R-:W-:Y:S01]  /*344a0*/  ISETP.GE.AND P2, PT, R18, UR21, PT ;  /* 0x0000001512007c0c */ /* 0x000fe2000bf46270 */
[----:B------:R2:W-:Y:S01]  /*344b0*/  @P5 STG.E desc[UR8][R12.64], R143 ;  /* 0x0000008f0c005986 */ /* 0x0005e2000c101908 */
[----:B------:R-:W-:Y:S01]  /*344c0*/  ULDC UR5, c[0x0][0x228] ;  /* 0x00008a0000057ab9 */ /* 0x000fe20000000800 */
[----:B----4-:R-:W-:Y:S01]  /*344d0*/  IMAD.WIDE R8, R19, 0x4, R2 ;  /* 0x0000000413087825 */ /* 0x010fe200078e0202 */
[----:B------:R-:W-:Y:S01]  /*344e0*/  ISETP.LT.AND P5, PT, R147, UR4, !P3 ;  /* 0x0000000493007c0c */ /* 0x000fe2000dfa1270 */
[----:B------:R3:W-:Y:S01]  /*344f0*/  @P6 STG.E desc[UR8][R14.64], R227 ;  /* 0x000000e30e006986 */ /* 0x0007e2000c101908 */
[----:B------:R-:W-:Y:S01]  /*34500*/  ISETP.LT.AND P6, PT, R251, UR5, !P3 ;  /* 0x00000005fb007c0c */ /* 0x000fe2000dfc1270 */
[----:B------:R-:W-:Y:S01]  /*34510*/  ULDC UR4, c[0x0][0x248] ;  /* 0x0000920000047ab9 */ /* 0x000fe20000000800 */
[----:B------:R-:W-:Y:S01]  /*34520*/  ISETP.LT.AND P3, PT, R250, UR6, !P3 ;  /* 0x00000006fa007c0c */ /* 0x000fe2000df61270 */
[----:B------:R4:W-:Y:S01]  /*34530*/  @P1 STG.E desc[UR8][R16.64], R27 ;  /* 0x0000001b10001986 */ /* 0x0009e2000c101908 */
[C---:B------:R-:W-:Y:S01]  /*34540*/  IADD3 R21, R19.reuse, UR4, RZ ;  /* 0x0000000413157c10 */ /* 0x040fe2000fffe0ff */
[----:B-1----:R-:W-:Y:S01]  /*34550*/  IMAD.WIDE R10, R19, 0x4, R212 ;  /* 0x00000004130a7825 */ /* 0x002fe200078e02d4 */
[----:B------:R-:W-:Y:S01]  /*34560*/  ULDC UR4, c[0x0][0x228] ;  /* 0x00008a0000047ab9 */ /* 0x000fe20000000800 */
[----:B------:R1:W-:Y:S01]  /*34570*/  @P4 STG.E desc[UR8][R8.64], R95 ;  /* 0x0000005f08004986 */ /* 0x0003e2000c101908 */
[----:B------:R-:W-:Y:S01]  /*34580*/  ISETP.LT.AND P4, PT, R159, UR10, !P2 ;  /* 0x0000000a9f007c0c */ /* 0x000fe2000d781270 */
[C---:B--2---:R-:W-:Y:S01]  /*34590*/  IMAD.WIDE R12, R19.reuse, 0x4, R96 ;  /* 0x00000004130c7825 */ /* 0x044fe200078e0260 */
[----:B------:R-:W-:Y:S01]  /*345a0*/  ULDC UR5, c[0x0][0x228] ;  /* 0x00008a0000057ab9 */ /* 0x000fe20000000800 */
[----:B------:R-:W2:Y:S01]  /*345b0*/  LDS.128 R24, [R252] ;  /* 0x00000000fc187984 */ /* 0x000ea20000000c00 */
[----:B------:R-:W-:Y:S01]  /*345c0*/  ULDC UR6, c[0x0][0x228] ;  /* 0x00008a0000067ab9 */ /* 0x000fe20000000800 */
[----:B---3--:R-:W-:Y:S01]  /*345d0*/  IMAD.WIDE R14, R19, 0x4, R98 ;  /* 0x00000004130e7825 */ /* 0x008fe200078e0262 */
[----:B------:R-:W-:Y:S01]  /*345e0*/  ULDC UR10, c[0x0][0x228] ;  /* 0x00008a00000a7ab9 */ /* 0x000fe20000000800 */
[----:B------:R3:W-:Y:S02]  /*345f0*/  @P5 STG.E desc[UR8][R10.64], R239 ;  /* 0x000000ef0a005986 */ /* 0x0007e4000c101908 */
[----:B----4-:R-:W-:-:S02]  /*34600*/  IMAD.WIDE R16, R21, 0x4, R2 ;  /* 0x0000000415107825 */ /* 0x010fc400078e0202 */
[----:B------:R4:W-:Y:S02]  /*34610*/  @P6 STG.E desc[UR8][R12.64], R223 ;  /* 0x000000df0c006986 */ /* 0x0009e4000c101908 */
[----:B------:R-:W-:Y:S02]  /*34620*/  VIADD R0, R247, 0x39 ;  /* 0x00000039f7007836 */ /* 0x000fe40000000000 */
[----:B------:R4:W-:Y:S04]  /*34630*/  @P3 STG.E desc[UR8][R14.64], R191 ;  /* 0x000000bf0e003986 */ /* 0x0009e8000c101908 */
[----:B------:R4:W-:Y:S01]  /*34640*/  @P4 STG.E desc[UR8][R16.64], R156 ;  /* 0x0000009c10004986 */ /* 0x0009e2000c101908 */
[----:B------:R-:W-:Y:S01]  /*34650*/  ISETP.LT.AND P4, PT, R147, UR4, !P2 ;  /* 0x0000000493007c0c */ /* 0x000fe2000d781270 */
[----:B------:R-:W-:Y:S01]  /*34660*/  ULDC UR4, c[0x0][0x228] ;  /* 0x00008a0000047ab9 */ /* 0x000fe20000000800 */
[----:B------:R-:W-:-:S02]  /*34670*/  ISETP.GE.AND P1, PT, R0, UR19, PT ;  /* 0x0000001300007c0c */ /* 0x000fc4000bf26270 */
[----:B------:R-:W-:Y:S01]  /*34680*/  ISETP.LT.AND P3, PT, R251, UR4, !P2 ;  /* 0x00000004fb007c0c */ /* 0x000fe2000d761270 */
[----:B------:R-:W-:Y:S01]  /*34690*/  ULDC UR4, c[0x0][0x248] ;  /* 0x0000920000047ab9 */ /* 0x000fe20000000800 */
[----:B------:R-:W-:Y:S02]  /*346a0*/  ISETP.LT.AND P2, PT, R250, UR5, !P2 ;  /* 0x00000005fa007c0c */ /* 0x000fe4000d741270 */
[----:B------:R-:W-:Y:S02]  /*346b0*/  ISETP.LT.AND P6, PT, R159, UR6, !P1 ;  /* 0x000000069f007c0c */ /* 0x000fe4000cfc1270 */
[----:B------:R-:W-:Y:S01]  /*346c0*/  ISETP.LT.AND P5, PT, R147, UR10, !P1 ;  /* 0x0000000a93007c0c */ /* 0x000fe2000cfa1270 */
[----:B-1----:R-:W-:Y:S01]  /*346d0*/  IMAD.WIDE R8, R21, 0x4, R212 ;  /* 0x0000000415087825 */ /* 0x002fe200078e02d4 */
[----:B------:R-:W-:Y:S01]  /*346e0*/  IADD3 R0, R247, 0x3a, RZ ;  /* 0x0000003af7007810 */ /* 0x000fe20007ffe0ff */
[----:B------:R-:W-:Y:S01]  /*346f0*/  ULDC UR5, c[0x0][0x228] ;  /* 0x00008a0000057ab9 */ /* 0x000fe20000000800 */
[----:B------:R-:W-:Y:S01]  /*34700*/  ULDC UR6, c[0x0][0x228] ;  /* 0x00008a0000067ab9 */ /* 0x000fe20000000800 */
[----:B------:R-:W-:-:S02]  /*34710*/  VIADD R19, R21, UR4 ;  /* 0x0000000415137c36 */ /* 0x000fc40008000000 */
[C---:B---3--:R-:W-:Y:S01]  /*34720*/  IMAD.WIDE R10, R21.reuse, 0x4, R96 ;  /* 0x00000004150a7825 */ /* 0x048fe200078e0260 */
[----:B------:R1:W-:Y:S03]  /*34730*/  @P4 STG.E desc[UR8][R8.64], R144 ;  /* 0x0000009008004986 */ /* 0x0003e6000c101908 */
[----:B----4-:R-:W-:Y:S01]  /*34740*/  IMAD.WIDE R12, R21, 0x4, R98 ;  /* 0x00000004150c7825 */ /* 0x010fe200078e0262 */
[----:B------:R-:W-:Y:S01]  /*34750*/  ISETP.GE.AND P4, PT, R0, UR17, PT ;  /* 0x0000001100007c0c */ /* 0x000fe2000bf86270 */
[----:B------:R3:W-:Y:S01]  /*34760*/  @P3 STG.E desc[UR8][R10.64], R160 ;  /* 0x000000a00a003986 */ /* 0x0007e2000c101908 */
[----:B------:R-:W-:Y:S01]  /*34770*/  ULDC UR4, c[0x0][0x228] ;  /* 0x00008a0000047ab9 */ /* 0x000fe20000000800 */
[C---:B------:R-:W-:Y:S01]  /*34780*/  IMAD.WIDE R14, R19.reuse, 0x4, R2 ;  /* 0x00000004130e7825 */ /* 0x040fe200078e0202 */
[----:B------:R-:W-:Y:S01]  /*34790*/  ULDC UR10, c[0x0][0x228] ;  /* 0x00008a00000a7ab9 */ /* 0x000fe20000000800 */
[----:B------:R4:W-:Y:S02]  /*347a0*/  @P2 STG.E desc[UR8][R12.64], R68 ;  /* 0x000000440c002986 */ /* 0x0009e4000c101908 */
[----:B------:R-:W-:Y:S01]  /*347b0*/  IMAD.WIDE R16, R19, 0x4, R212 ;  /* 0x0000000413107825 */ /* 0x000fe200078e02d4 */
[----:B------:R-:W-:Y:S01]  /*347c0*/  ISETP.LT.AND P2, PT, R251, UR4, !P1 ;  /* 0x00000004fb007c0c */ /* 0x000fe2000cf41270 */
[----:B------:R2:W-:Y:S01]  /*347d0*/  @P6 STG.E desc[UR8][R14.64], R4 ;  /* 0x000000040e006986 */ /* 0x0005e2000c101908 */
[----:B------:R-:W-:Y:S01]  /*347e0*/  ISETP.LT.AND P1, PT, R250, UR5, !P1 ;  /* 0x00000005fa007c0c */ /* 0x000fe2000cf21270 */
[----:B------:R-:W-:Y:S01]  /*347f0*/  ULDC UR4, c[0x0][0x248] ;  /* 0x0000920000047ab9 */ /* 0x000fe20000000800 */
[----:B------:R-:W-:Y:S01]  /*34800*/  ISETP.LT.AND P3, PT, R159, UR6, !P4 ;  /* 0x000000069f007c0c */ /* 0x000fe2000e761270 */
[----:B------:R2:W-:Y:S01]  /*34810*/  @P5 STG.E desc[UR8][R16.64], R148 ;  /* 0x0000009410005986 */ /* 0x0005e2000c101908 */
[----:B------:R-:W-:Y:S01]  /*34820*/  ISETP.LT.AND P6, PT, R147, UR10, !P4 ;  /* 0x0000000a93007c0c */ /* 0x000fe2000e7c1270 */
[----:B-1----:R-:W-:Y:S01]  /*34830*/  IMAD.WIDE R8, R19, 0x4, R96 ;  /* 0x0000000413087825 */ /* 0x002fe200078e0260 */
[----:B------:R-:W-:Y:S01]  /*34840*/  ISETP.LT.AND P5, PT, R251, UR12, !P4 ;  /* 0x0000000cfb007c0c */ /* 0x000fe2000e7a1270 */
[----:B------:R-:W-:Y:S01]  /*34850*/  ULDC UR5, c[0x0][0x228] ;  /* 0x00008a0000057ab9 */ /* 0x000fe20000000800 */
[----:B------:R-:W-:Y:S01]  /*34860*/  IADD3 R21, R19, UR4, RZ ;  /* 0x0000000413157c10 */ /* 0x000fe2000fffe0ff */
[----:B------:R-:W-:Y:S01]  /*34870*/  VIADD R0, R247, 0x3b ;  /* 0x0000003bf7007836 */ /* 0x000fe20000000000 */
[----:B------:R-:W-:Y:S01]  /*34880*/  ULDC UR4, c[0x0][0x228] ;  /* 0x00008a0000047ab9 */ /* 0x000fe20000000800 */
[----:B---3--:R-:W-:Y:S01]  /*34890*/  IMAD.WIDE R10, R19, 0x4, R98 ;  /* 0x00000004130a7825 */ /* 0x008fe200078e0262 */
[----:B------:R1:W-:Y:S01]  /*348a0*/  @P2 STG.E desc[UR8][R8.64], R192 ;  /* 0x000000c008002986 */ /* 0x0003e2000c101908 */
[----:B------:R-:W-:-:S02]  /*348b0*/  ULDC UR6, c[0x0][0x228] ;  /* 0x00008a0000067ab9 */ /* 0x000fc40000000800 */
[----:B----4-:R-:W-:Y:S01]  /*348c0*/  IMAD.WIDE R12, R21, 0x4, R2 ;  /* 0x00000004150c7825 */ /* 0x010fe200078e0202 */
[----:B------:R-:W-:-:S03]  /*348d0*/  ISETP.GE.AND P2, PT, R0, UR15, PT ;  /* 0x0000000f00007c0c */ /* 0x000fc6000bf46270 */
[C---:B--2---:R-:W-:Y:S01]  /*348e0*/  IMAD.WIDE R14, R21.reuse, 0x4, R212 ;  /* 0x00000004150e7825 */ /* 0x044fe200078e02d4 */
[----:B------:R2:W-:Y:S03]  /*348f0*/  @P1 STG.E desc[UR8][R10.64], R24 ;  /* 0x000000180a001986 */ /* 0x0005e6000c101908 */
[----:B------:R-:W-:Y:S01]  /*34900*/  IMAD.WIDE R16, R21, 0x4, R96 ;  /* 0x0000000415107825 */ /* 0x000fe200078e0260 */
[----:B------:R3:W-:Y:S01]  /*34910*/  @P3 STG.E desc[UR8][R12.64], R157 ;  /* 0x0000009d0c003986 */ /* 0x0007e2000c101908 */
[C---:B------:R-:W-:Y:S01]  /*34920*/  ISETP.LT.AND P4, PT, R250.reuse, UR4, !P4 ;  /* 0x00000004fa007c0c */ /* 0x040fe2000e781270 */
[----:B------:R-:W-:Y:S02]  /*34930*/  ULDC UR4, c[0x0][0x248] ;  /* 0x0000920000047ab9 */ /* 0x000fe40000000800 */
[----:B------:R4:W-:Y:S04]  /*34940*/  @P6 STG.E desc[UR8][R14.64], R145 ;  /* 0x000000910e006986 */ /* 0x0009e8000c101908 */
[----:B------:R4:W-:Y:S01]  /*34950*/  @P5 STG.E desc[UR8][R16.64], R161 ;  /* 0x000000a110005986 */ /* 0x0009e2000c101908 */
[----:B------:R-:W-:Y:S01]  /*34960*/  ISETP.LT.AND P5, PT, R159, UR5, !P2 ;  /* 0x000000059f007c0c */ /* 0x000fe2000d7a1270 */
[----:B------:R-:W-:Y:S01]  /*34970*/  ULDC UR5, c[0x0][0x228] ;  /* 0x00008a0000057ab9 */ /* 0x000fe20000000800 */
[----:B------:R-:W-:Y:S01]  /*34980*/  VIADD R19, R21, UR4 ;  /* 0x0000000415137c36 */ /* 0x000fe20008000000 */
[----:B------:R-:W-:Y:S01]  /*34990*/  ULDC UR4, c[0x0][0x228] ;  /* 0x00008a0000047ab9 */ /* 0x000fe20000000800 */
[----:B------:R-:W-:Y:S01]  /*349a0*/  VIADD R0, R247, 0x3c ;  /* 0x0000003cf7007836 */ /* 0x000fe20000000000 */
[----:B------:R-:W-:Y:S01]  /*349b0*/  ISETP.LT.AND P3, PT, R147, UR5, !P2 ;  /* 0x0000000593007c0c */ /* 0x000fe2000d761270 */
[----:B-1----:R-:W-:Y:S01]  /*349c0*/  IMAD.WIDE R8, R21, 0x4, R98 ;  /* 0x0000000415087825 */ /* 0x002fe200078e0262 */
[----:B------:R-:W-:Y:S01]  /*349d0*/  ISETP.LT.AND P6, PT, R251, UR4, !P2 ;  /* 0x00000004fb007c0c */ /* 0x000fe2000d7c1270 */
[----:B------:R-:W-:Y:S01]  /*349e0*/  ULDC UR4, c[0x0][0x228] ;  /* 0x00008a0000047ab9 */ /* 0x000fe20000000800 */
[----:B------:R-:W-:Y:S01]  /*349f0*/  ISETP.LT.AND P2, PT, R250, UR6, !P2 ;  /* 0x00000006fa007c0c */ /* 0x000fe2000d741270 */
[C---:B--2---:R-:W-:Y:S01]  /*34a00*/  IMAD.WIDE R10, R19.reuse, 0x4, R2 ;  /* 0x00000004130a7825 */ /* 0x044fe200078e0202 */
[----:B------:R-:W-:Y:S01]  /*34a10*/  ISETP.GE.AND P1, PT, R0, UR13, PT ;  /* 0x0000000d00007c0c */ /* 0x000fe2000bf26270 */
[----:B------:R-:W-:Y:S01]  /*34a20*/  @P4 STG.E desc[UR8][R8.64], R69 ;  /* 0x0000004508004986 */ /* 0x000fe2000c101908 */
[----:B------:R-:W-:Y:S01]  /*34a30*/  ULDC UR5, c[0x0][0x228] ;  /* 0x00008a0000057ab9 */ /* 0x000fe20000000800 */
[----:B---3--:R-:W-:Y:S01]  /*34a40*/  IMAD.WIDE R12, R19, 0x4, R212 ;  /* 0x00000004130c7825 */ /* 0x008fe200078e02d4 */
[----:B------:R-:W-:Y:S01]  /*34a50*/  ULDC UR6, c[0x0][0x228] ;  /* 0x00008a0000067ab9 */ /* 0x000fe20000000800 */
[----:B------:R1:W-:Y:S01]  /*34a60*/  @P5 STG.E desc[UR8][R10.64], R5 ;  /* 0x000000050a005986 */ /* 0x0003e2000c101908 */
[----:B------:R-:W-:Y:S01]  /*34a70*/  ISETP.LT.AND P5, PT, R159, UR4, !P1 ;  /* 0x000000049f007c0c */ /* 0x000fe2000cfa1270 */
[----:B----4-:R-:W-:Y:S01]  /*34a80*/  IMAD.WIDE R14, R19, 0x4, R96 ;  /* 0x00000004130e7825 */ /* 0x010fe200078e0260 */
[----:B------:R-:W-:Y:S01]  /*34a90*/  ULDC UR4, c[0x0][0x248] ;  /* 0x0000920000047ab9 */ /* 0x000fe20000000800 */
[----:B------:R-:W-:-:S02]  /*34aa0*/  IADD3 R0, R247, 0x3d, RZ ;  /* 0x0000003df7007810 */ /* 0x000fc40007ffe0ff */
[C---:B------:R-:W-:Y:S01]  /*34ab0*/  IMAD.WIDE R16, R19.reuse, 0x4, R98 ;  /* 0x0000000413107825 */ /* 0x040fe200078e0262 */
[----:B------:R-:W-:Y:S01]  /*34ac0*/  IADD3 R19, R19, UR4, RZ ;  /* 0x0000000413137c10 */ /* 0x000fe2000fffe0ff */
[----:B------:R2:W-:Y:S01]  /*34ad0*/  @P3 STG.E desc[UR8][R12.64], R149 ;  /* 0x000000950c003986 */ /* 0x0005e2000c101908 */
[----:B------:R-:W-:Y:S01]  /*34ae0*/  ULDC UR4, c[0x0][0x228] ;  /* 0x00008a0000047ab9 */ /* 0x000fe20000000800 */
[----:B------:R-:W-:Y:S02]  /*34af0*/  ISETP.GE.AND P4, PT, R0, UR11, PT ;  /* 0x0000000b00007c0c */ /* 0x000fe4000bf86270 */
[----:B------:R-:W-:Y:S01]  /*34b00*/  @P6 STG.E desc[UR8][R14.64], R193 ;  /* 0x000000c10e006986 */ /* 0x000fe2000c101908 */
[----:B------:R-:W-:Y:S01]  /*34b10*/  ISETP.LT.AND P3, PT, R147, UR4, !P1 ;  /* 0x0000000493007c0c */ /* 0x000fe2000cf61270 */
[----:B------:R-:W-:Y:S02]  /*34b20*/  ULDC UR4, c[0x0][0x248] ;  /* 0x0000920000047ab9 */ /* 0x000fe40000000800 */
[----:B------:R-:W-:Y:S01]  /*34b30*/  @P2 STG.E desc[UR8][R16.64], R25 ;  /* 0x0000001910002986 */ /* 0x000fe2000c101908 */
[----:B------:R-:W-:Y:S01]  /*34b40*/  ISETP.LT.AND P2, PT, R251, UR5, !P1 ;  /* 0x00000005fb007c0c */ /* 0x000fe2000cf41270 */
[----:B------:R-:W-:Y:S01]  /*34b50*/  ULDC UR5, c[0x0][0x228] ;  /* 0x00008a0000057ab9 */ /* 0x000fe20000000800 */
[----:B------:R-:W-:Y:S01]  /*34b60*/  ISETP.LT.AND P1, PT, R250, UR6, !P1 ;  /* 0x00000006fa007c0c */ /* 0x000fe2000cf21270 */
[----:B-1----:R-:W-:Y:S01]  /*34b70*/  IMAD.WIDE R4, R19, 0x4, R2 ;  /* 0x0000000413047825 */ /* 0x002fe200078e0202 */
[----:B------:R-:W-:Y:S01]  /*34b80*/  ISETP.LT.AND P6, PT, R159, UR5, !P4 ;  /* 0x000000059f007c0c */ /* 0x000fe2000e7c1270 */
[----:B------:R-:W-:Y:S01]  /*34b90*/  ULDC UR5, c[0x0][0x228] ;  /* 0x00008a0000057ab9 */ /* 0x000fe20000000800 */
[----:B------:R-:W-:Y:S01]  /*34ba0*/  ULDC UR6, c[0x0][0x228] ;  /* 0x00008a0000067ab9 */ /* 0x000fe20000000800 */
[----:B------:R-:W-:-:S04]  /*34bb0*/  IMAD.WIDE R8, R19, 0x4, R212 ;  /* 0x0000000413087825 */ /* 0x000fc800078e02d4 */
[----:B------:R-:W-:-:S04]  /*34bc0*/  IMAD.WIDE R10, R19, 0x4, R96 ;  /* 0x00000004130a7825 */ /* 0x000fc800078e0260 */
[C---:B--2---:R-:W-:Y:S01]  /*34bd0*/  IMAD.WIDE R12, R19.reuse, 0x4, R98 ;  /* 0x00000004130c7825 */ /* 0x044fe200078e0262 */
[----:B------:R-:W-:Y:S01]  /*34be0*/  IADD3 R19, R19, UR4, RZ ;  /* 0x0000000413137c10 */ /* 0x000fe2000fffe0ff */
[----:B------:R1:W-:Y:S01]  /*34bf0*/  @P5 STG.E desc[UR8][R4.64], R158 ;  /* 0x0000009e04005986 */ /* 0x0003e2000c101908 */
[----:B------:R-:W-:Y:S01]  /*34c00*/  ULDC UR4, c[0x0][0x228] ;  /* 0x00008a0000047ab9 */ /* 0x000fe20000000800 */
[----:B------:R-:W-:Y:S02]  /*34c10*/  VIADD R247, R247, 0x3e ;  /* 0x0000003ef7f77836 */ /* 0x000fe40000000000 */
[----:B------:R2:W-:Y:S03]  /*34c20*/  @P3 STG.E desc[UR8][R8.64], R146 ;  /* 0x0000009208003986 */ /* 0x0005e6000c101908 */
[----:B------:R-:W-:Y:S01]  /*34c30*/  ISETP.GE.AND P5, PT, R247, UR7, PT ;  /* 0x00000007f7007c0c */ /* 0x000fe2000bfa6270 */
[----:B------:R3:W-:Y:S01]  /*34c40*/  @P2 STG.E desc[UR8][R10.64], R162 ;  /* 0x000000a20a002986 */ /* 0x0007e2000c101908 */
[----:B-1----:R-:W-:-:S03]  /*34c50*/  IMAD.WIDE R4, R19, 0x4, R2 ;  /* 0x0000000413047825 */ /* 0x002fc600078e0202 */
[----:B------:R-:W-:Y:S01]  /*34c60*/  @P1 STG.E desc[UR8][R12.64], R70 ;  /* 0x000000460c001986 */ /* 0x000fe2000c101908 */
[----:B------:R-:W-:Y:S01]  /*34c70*/  ISETP.LT.AND P1, PT, R251, UR5, !P4 ;  /* 0x00000005fb007c0c */ /* 0x000fe2000e721270 */
[----:B------:R-:W-:Y:S01]  /*34c80*/  ULDC UR5, c[0x0][0x228] ;  /* 0x00008a0000057ab9 */ /* 0x000fe20000000800 */
[----:B------:R-:W-:Y:S01]  /*34c90*/  ISETP.LT.AND P2, PT, R147, UR4, !P4 ;  /* 0x0000000493007c0c */ /* 0x000fe2000e741270 */
[----:B------:R1:W-:Y:S01]  /*34ca0*/  @P6 STG.E desc[UR8][R4.64], R6 ;  /* 0x0000000604006986 */ /* 0x0003e2000c101908 */
[C---:B------:R-:W-:Y:S01]  /*34cb0*/  ISETP.LT.AND P6, PT, R159.reuse, UR5, !P5 ;  /* 0x000000059f007c0c */ /* 0x040fe2000efc1270 */
[----:B------:R-:W-:Y:S01]  /*34cc0*/  ULDC UR4, c[0x0][0x228] ;  /* 0x00008a0000047ab9 */ /* 0x000fe20000000800 */
[----:B------:R-:W-:Y:S01]  /*34cd0*/  ISETP.LT.AND P3, PT, R159, UR6, !P0 ;  /* 0x000000069f007c0c */ /* 0x000fe2000c761270 */
[C---:B--2---:R-:W-:Y:S01]  /*34ce0*/  IMAD.WIDE R8, R19.reuse, 0x4, R212 ;  /* 0x0000000413087825 */ /* 0x044fe200078e02d4 */
[----:B------:R-:W2:Y:S01]  /*34cf0*/  LDL.LU R159, [R1+0xe44] ;  /* 0x000e4400019f7983 */ /* 0x000ea20000300800 */
[----:B------:R-:W-:Y:S01]  /*34d00*/  ISETP.LT.AND P4, PT, R250, UR4, !P4 ;  /* 0x00000004fa007c0c */ /* 0x000fe2000e781270 */
[----:B------:R-:W-:Y:S01]  /*34d10*/  ULDC UR4, c[0x0][0x248] ;  /* 0x0000920000047ab9 */ /* 0x000fe20000000800 */
[----:B---3--:R-:W-:Y:S01]  /*34d20*/  IMAD.WIDE R10, R19, 0x4, R96 ;  /* 0x00000004130a7825 */ /* 0x008fe200078e0260 */
[----:B------:R-:W-:-:S03]  /*34d30*/  ULDC UR5, c[0x0][0x228] ;  /* 0x00008a0000057ab9 */ /* 0x000fc60000000800 */
[----:B------:R-:W-:Y:S01]  /*34d40*/  VIADD R15, R19, UR4 ;  /* 0x00000004130f7c36 */ /* 0x000fe20008000000 */
[----:B------:R3:W-:Y:S01]  /*34d50*/  @P2 STG.E desc[UR8][R8.64], R150 ;  /* 0x0000009608002986 */ /* 0x0007e2000c101908 */
[----:B------:R-:W-:Y:S01]  /*34d60*/  ULDC UR4, c[0x0][0x228] ;  /* 0x00008a0000047ab9 */ /* 0x000fe20000000800 */
[----:B------:R-:W-:Y:S01]  /*34d70*/  ISETP.LT.AND P2, PT, R147, UR5, !P0 ;  /* 0x0000000593007c0c */ /* 0x000fe2000c741270 */
[----:B-1----:R-:W-:Y:S01]  /*34d80*/  IMAD.WIDE R4, R19, 0x4, R98 ;  /* 0x0000000413047825 */ /* 0x002fe200078e0262 */
[----:B------:R1:W-:Y:S01]  /*34d90*/  @P1 STG.E desc[UR8][R10.64], R194 ;  /* 0x000000c20a001986 */ /* 0x0003e2000c101908 */
[----:B------:R-:W-:Y:S01]  /*34da0*/  ISETP.LT.AND P1, PT, R147, UR4, !P5 ;  /* 0x0000000493007c0c */ /* 0x000fe2000ef21270 */
[----:B------:R-:W-:Y:S01]  /*34db0*/  ULDC UR5, c[0x0][0x228] ;  /* 0x00008a0000057ab9 */ /* 0x000fe20000000800 */
[----:B------:R-:W-:Y:S01]  /*34dc0*/  IMAD.WIDE R12, R15, 0x4, R2 ;  /* 0x000000040f0c7825 */ /* 0x000fe200078e0202 */
[----:B------:R-:W4:Y:S01]  /*34dd0*/  LDL.LU R147, [R1+0xe40] ;  /* 0x000e400001937983 */ /* 0x000f220000300800 */
[----:B------:R-:W-:-:S03]  /*34de0*/  ULDC UR4, c[0x0][0x228] ;  /* 0x00008a0000047ab9 */ /* 0x000fc60000000800 */
[----:B------:R1:W-:Y:S01]  /*34df0*/  @P4 STG.E desc[UR8][R4.64], R26 ;  /* 0x0000001a04004986 */ /* 0x0003e2000c101908 */
[----:B------:R-:W-:Y:S01]  /*34e00*/  ISETP.LT.AND P4, PT, R251, UR5, !P0 ;  /* 0x00000005fb007c0c */ /* 0x000fe2000c781270 */
[----:B------:R-:W-:Y:S01]  /*34e10*/  ULDC UR5, c[0x0][0x228] ;  /* 0x00008a0000057ab9 */ /* 0x000fe20000000800 */
[----:B---3--:R-:W-:-:S04]  /*34e20*/  IMAD.WIDE R8, R15, 0x4, R96 ;  /* 0x000000040f087825 */ /* 0x008fc800078e0260 */
[----:B-1----:R-:W-:-:S04]  /*34e30*/  IMAD.WIDE R10, R15, 0x4, R98 ;  /* 0x000000040f0a7825 */ /* 0x002fc800078e0262 */
[----:B------:R-:W-:Y:S01]  /*34e40*/  IMAD.WIDE R4, R15, 0x4, R212 ;  /* 0x000000040f047825 */ /* 0x000fe200078e02d4 */
[----:B--2---:R1:W-:Y:S01]  /*34e50*/  @P6 STG.E desc[UR8][R12.64], R159 ;  /* 0x0000009f0c006986 */ /* 0x0043e2000c101908 */
[----:B------:R-:W-:Y:S01]  /*34e60*/  ISETP.LT.AND P6, PT, R251, UR4, !P5 ;  /* 0x00000004fb007c0c */ /* 0x000fe2000efc1270 */
[----:B------:R-:W-:Y:S01]  /*34e70*/  ULDC UR4, c[0x0][0x248] ;  /* 0x0000920000047ab9 */ /* 0x000fe20000000800 */
[C---:B------:R-:W-:Y:S01]  /*34e80*/  ISETP.LT.AND P5, PT, R250.reuse, UR5, !P5 ;  /* 0x00000005fa007c0c */ /* 0x040fe2000efa1270 */
[----:B------:R-:W-:Y:S01]  /*34e90*/  ULDC UR5, c[0x0][0x228] ;  /* 0x00008a0000057ab9 */ /* 0x000fe20000000800 */
[----:B------:R-:W-:Y:S02]  /*34ea0*/  IADD3 R17, R15, UR4, RZ ;  /* 0x000000040f117c10 */ /* 0x000fe4000fffe0ff */
[----:B------:R-:W-:-:S03]  /*34eb0*/  ISETP.LT.AND P0, PT, R250, UR5, !P0 ;  /* 0x00000005fa007c0c */ /* 0x000fc6000c701270 */
[----:B------:R-:W-:-:S04]  /*34ec0*/  IMAD.WIDE R2, R17, 0x4, R2 ;  /* 0x0000000411027825 */ /* 0x000fc800078e0202 */
[C---:B------:R-:W-:Y:S01]  /*34ed0*/  IMAD.WIDE R212, R17.reuse, 0x4, R212 ;  /* 0x0000000411d47825 */ /* 0x040fe200078e02d4 */
[----:B----4-:R1:W-:Y:S03]  /*34ee0*/  @P1 STG.E desc[UR8][R4.64], R147 ;  /* 0x0000009304001986 */ /* 0x0103e6000c101908 */
[C---:B------:R-:W-:Y:S01]  /*34ef0*/  IMAD.WIDE R96, R17.reuse, 0x4, R96 ;  /* 0x0000000411607825 */ /* 0x040fe200078e0260 */
[----:B------:R1:W-:Y:S04]  /*34f00*/  @P6 STG.E desc[UR8][R8.64], R163 ;  /* 0x000000a308006986 */ /* 0x0003e8000c101908 */
[----:B------:R1:W-:Y:S04]  /*34f10*/  @P5 STG.E desc[UR8][R10.64], R71 ;  /* 0x000000470a005986 */ /* 0x0003e8000c101908 */
[----:B------:R1:W-:Y:S04]  /*34f20*/  @P3 STG.E desc[UR8][R2.64], R7 ;  /* 0x0000000702003986 */ /* 0x0003e8000c101908 */
[----:B------:R1:W-:Y:S01]  /*34f30*/  @P2 STG.E desc[UR8][R212.64], R151 ;  /* 0x00000097d4002986 */ /* 0x0003e2000c101908 */
[----:B------:R-:W-:-:S03]  /*34f40*/  IMAD.WIDE R98, R17, 0x4, R98 ;  /* 0x0000000411627825 */ /* 0x000fc600078e0262 */
[----:B------:R1:W-:Y:S01]  /*34f50*/  @P4 STG.E desc[UR8][R96.64], R195 ;  /* 0x000000c360004986 */ /* 0x0003e2000c101908 */
[----:B------:R-:W-:Y:S05]  /*34f60*/  @!P0 EXIT ;  /* 0x000000000000894d */ /* 0x000fea0003800000 */
[----:B------:R-:W-:Y:S01]  /*34f70*/  STG.E desc[UR8][R98.64], R27 ;  /* 0x0000001b62007986 */ /* 0x000fe2000c101908 */
[----:B------:R-:W-:Y:S05]  /*34f80*/  EXIT ;  /* 0x000000000000794d */ /* 0x000fea0003800000 */
.L_x_2:
[----:B------:R-:W-:-:S00]  /*34f90*/  BRA `(.L_x_2) ;  /* 0xfffffffc00fc7947 */ /* 0x000fc0000383ffff */
[----:B------:R-:W-:-:S00]  /*34fa0*/  NOP ;  /* 0x0000000000007918 */ /* 0x000fc00000000000 */
        /* <DEDUP_REMOVED lines=13> */
.L_x_3:


//--------------------- .nv.shared.matmul_kernel  --------------------------
	.section	.nv.shared.matmul_kernel,"aw",@nobits
	.sectionflags	@""
	.align	16
	.zero		1024


//--------------------- .nv.shared.reserved.0     --------------------------
	.section	.nv.shared.reserved.0,"aw",@nobits
	.weak		__nv_reservedSMEM_offset_0_alias
	.size		__nv_reservedSMEM_offset_0_alias, 0, 0
	.other		__nv_reservedSMEM_offset_0_alias,@"STO_CUDA_RESERVED_SHARED STV_DEFAULT"
__nv_reservedSMEM_offset_0_alias:
	.zero		0


//--------------------- .nv.constant0.matmul_kernel --------------------------
	.section	.nv.constant0.matmul_kernel,"a",@progbits
	.sectionflags	@""
	.align	4
.nv.constant0.matmul_kernel:
	.zero		608


//--------------------- SYMBOLS --------------------------

	.type		.nv.reservedSmem.offset0,@object
	.size		.nv.reservedSmem.offset0,0x4
